	.target	sm_90a

	.elftype	@"ET_EXEC"


//--------------------- .note.nv.tkinfo           --------------------------
	.section	.note.nv.tkinfo,"",@"SHT_NOTE"
	.sectionflags	@"SHF_NOTE_NV_TKINFO"
	.tkinfo
        /*0018*/ 	.word	0x00000002
        /*0030*/ 	.string	""
        /*0030*/ 	.string	"ptxas"
        /*0030*/ 	.string	"Cuda compilation tools, release 13.0, V13.0.88"
        /*0030*/ 	.string	"Build cuda_13.0.r13.0/compiler.36424714_0"
        /*0030*/ 	.string	"-v  -suppress-debug-info  -lineinfo  -arch sm_90a "



//--------------------- .note.nv.cuinfo           --------------------------
	.section	.note.nv.cuinfo,"",@"SHT_NOTE"
	.sectionflags	@"SHF_NOTE_NV_CUINFO"
        /*0018*/ 	.short	0x0002
        /*001a*/ 	.short	0x005a
        /*001c*/ 	.short	0x0082
	.zero		2


//--------------------- .nv.info                  --------------------------
	.section	.nv.info,"",@"SHT_CUDA_INFO"
	.align	4


	//----- nvinfo : EIATTR_REGCOUNT
	.align		4
        /*0000*/ 	.byte	0x04, 0x2f
        /*0002*/ 	.short	(.L_1 - .L_0)
	.align		4
.L_0:
        /*0004*/ 	.word	index@(matmul_kernel)
        /*0008*/ 	.word	0x000000ff


	//----- nvinfo : EIATTR_FRAME_SIZE
	.align		4
.L_1:
        /*000c*/ 	.byte	0x04, 0x11
        /*000e*/ 	.short	(.L_3 - .L_2)
	.align		4
.L_2:
        /*0010*/ 	.word	index@(matmul_kernel)
        /*0014*/ 	.word	0x00000c40


	//----- nvinfo : EIATTR_MIN_STACK_SIZE
	.align		4
.L_3:
        /*0018*/ 	.byte	0x04, 0x12
        /*001a*/ 	.short	(.L_5 - .L_4)
	.align		4
.L_4:
        /*001c*/ 	.word	index@(matmul_kernel)
        /*0020*/ 	.word	0x00000c40
.L_5:


//--------------------- .nv.compat                --------------------------
	.section	.nv.compat,"",@"SHT_CUDA_COMPAT_INFO"
	.align	4
        /*0000*/ 	.byte	0x02, 0x09, 0x01, 0x00, 0x02, 0x02, 0x04, 0x00, 0x02, 0x05, 0x05, 0x00, 0x03, 0x07, 0x01, 0x01
        /*0010*/ 	.byte	0x02, 0x03, 0x00, 0x00, 0x02, 0x06, 0x01, 0x00, 0x04, 0x0b, 0x08, 0x00, 0x00, 0x00, 0x00, 0x00
        /*0020*/ 	.byte	0x00, 0x00, 0x00, 0x00


//--------------------- .nv.info.matmul_kernel    --------------------------
	.section	.nv.info.matmul_kernel,"",@"SHT_CUDA_INFO"
	.sectionflags	@""
	.align	4


	//----- nvinfo : EIATTR_CUDA_API_VERSION
	.align		4
        /*0000*/ 	.byte	0x04, 0x37
        /*0002*/ 	.short	(.L_7 - .L_6)
.L_6:
        /*0004*/ 	.word	0x00000082


	//----- nvinfo : EIATTR_KPARAM_INFO
	.align		4
.L_7:
        /*0008*/ 	.byte	0x04, 0x17
        /*000a*/ 	.short	(.L_9 - .L_8)
.L_8:
        /*000c*/ 	.word	0x00000000
        /*0010*/ 	.short	0x000d
        /*0012*/ 	.short	0x0048
        /*0014*/ 	.byte	0x00, 0xf4, 0x21, 0x00


	//----- nvinfo : EIATTR_KPARAM_INFO
	.align		4
.L_9:
        /*0018*/ 	.byte	0x04, 0x17
        /*001a*/ 	.short	(.L_11 - .L_10)
.L_10:
        /*001c*/ 	.word	0x00000000
        /*0020*/ 	.short	0x000c
        /*0022*/ 	.short	0x0040
        /*0024*/ 	.byte	0x00, 0xf4, 0x21, 0x00


	//----- nvinfo : EIATTR_KPARAM_INFO
	.align		4
.L_11:
        /*0028*/ 	.byte	0x04, 0x17
        /*002a*/ 	.short	(.L_13 - .L_12)
.L_12:
        /*002c*/ 	.word	0x00000000
        /*0030*/ 	.short	0x000b
        /*0032*/ 	.short	0x0038
        /*0034*/ 	.byte	0x00, 0xf0, 0x11, 0x00


	//----- nvinfo : EIATTR_KPARAM_INFO
	.align		4
.L_13:
        /*0038*/ 	.byte	0x04, 0x17
        /*003a*/ 	.short	(.L_15 - .L_14)
.L_14:
        /*003c*/ 	.word	0x00000000
        /*0040*/ 	.short	0x000a
        /*0042*/ 	.short	0x0034
        /*0044*/ 	.byte	0x00, 0xf0, 0x11, 0x00


	//----- nvinfo : EIATTR_KPARAM_INFO
	.align		4
.L_15:
        /*0048*/ 	.byte	0x04, 0x17
        /*004a*/ 	.short	(.L_17 - .L_16)
.L_16:
        /*004c*/ 	.word	0x00000000
        /*0050*/ 	.short	0x0009
        /*0052*/ 	.short	0x0030
        /*0054*/ 	.byte	0x00, 0xf0, 0x11, 0x00


	//----- nvinfo : EIATTR_KPARAM_INFO
	.align		4
.L_17:
        /*0058*/ 	.byte	0x04, 0x17
        /*005a*/ 	.short	(.L_19 - .L_18)
.L_18:
        /*005c*/ 	.word	0x00000000
        /*0060*/ 	.short	0x0008
        /*0062*/ 	.short	0x002c
        /*0064*/ 	.byte	0x00, 0xf0, 0x11, 0x00


	//----- nvinfo : EIATTR_KPARAM_INFO
	.align		4
.L_19:
        /*0068*/ 	.byte	0x04, 0x17
        /*006a*/ 	.short	(.L_21 - .L_20)
.L_20:
        /*006c*/ 	.word	0x00000000
        /*0070*/ 	.short	0x0007
        /*0072*/ 	.short	0x0028
        /*0074*/ 	.byte	0x00, 0xf0, 0x11, 0x00


	//----- nvinfo : EIATTR_KPARAM_INFO
	.align		4
.L_21:
        /*0078*/ 	.byte	0x04, 0x17
        /*007a*/ 	.short	(.L_23 - .L_22)
.L_22:
        /*007c*/ 	.word	0x00000000
        /*0080*/ 	.short	0x0006
        /*0082*/ 	.short	0x0024
        /*0084*/ 	.byte	0x00, 0xf0, 0x11, 0x00


	//----- nvinfo : EIATTR_KPARAM_INFO
	.align		4
.L_23:
        /*0088*/ 	.byte	0x04, 0x17
        /*008a*/ 	.short	(.L_25 - .L_24)
.L_24:
        /*008c*/ 	.word	0x00000000
        /*0090*/ 	.short	0x0005
        /*0092*/ 	.short	0x0020
        /*0094*/ 	.byte	0x00, 0xf0, 0x11, 0x00


	//----- nvinfo : EIATTR_KPARAM_INFO
	.align		4
.L_25:
        /*0098*/ 	.byte	0x04, 0x17
        /*009a*/ 	.short	(.L_27 - .L_26)
.L_26:
        /*009c*/ 	.word	0x00000000
        /*00a0*/ 	.short	0x0004
        /*00a2*/ 	.short	0x001c
        /*00a4*/ 	.byte	0x00, 0xf0, 0x11, 0x00


	//----- nvinfo : EIATTR_KPARAM_INFO
	.align		4
.L_27:
        /*00a8*/ 	.byte	0x04, 0x17
        /*00aa*/ 	.short	(.L_29 - .L_28)
.L_28:
        /*00ac*/ 	.word	0x00000000
        /*00b0*/ 	.short	0x0003
        /*00b2*/ 	.short	0x0018
        /*00b4*/ 	.byte	0x00, 0xf0, 0x11, 0x00


	//----- nvinfo : EIATTR_KPARAM_INFO
	.align		4
.L_29:
        /*00b8*/ 	.byte	0x04, 0x17
        /*00ba*/ 	.short	(.L_31 - .L_30)
.L_30:
        /*00bc*/ 	.word	0x00000000
        /*00c0*/ 	.short	0x0002
        /*00c2*/ 	.short	0x0010
        /*00c4*/ 	.byte	0x00, 0xf4, 0x21, 0x00


	//----- nvinfo : EIATTR_KPARAM_INFO
	.align		4
.L_31:
        /*00c8*/ 	.byte	0x04, 0x17
        /*00ca*/ 	.short	(.L_33 - .L_32)
.L_32:
        /*00cc*/ 	.word	0x00000000
        /*00d0*/ 	.short	0x0001
        /*00d2*/ 	.short	0x0008
        /*00d4*/ 	.byte	0x00, 0xf4, 0x21, 0x00


	//----- nvinfo : EIATTR_KPARAM_INFO
	.align		4
.L_33:
        /*00d8*/ 	.byte	0x04, 0x17
        /*00da*/ 	.short	(.L_35 - .L_34)
.L_34:
        /*00dc*/ 	.word	0x00000000
        /*00e0*/ 	.short	0x0000
        /*00e2*/ 	.short	0x0000
        /*00e4*/ 	.byte	0x00, 0xf4, 0x21, 0x00


	//----- nvinfo : EIATTR_SPARSE_MMA_MASK
	.align		4
.L_35:
        /*00e8*/ 	.byte	0x03, 0x50
        /*00ea*/ 	.short	0x0000


	//----- nvinfo : EIATTR_MAXREG_COUNT
	.align		4
        /*00ec*/ 	.byte	0x03, 0x1b
        /*00ee*/ 	.short	0x00ff


	//----- nvinfo : EIATTR_NUM_BARRIERS
	.align		4
        /*00f0*/ 	.byte	0x02, 0x4c
        /*00f2*/ 	.byte	0x01
	.zero		1


	//----- nvinfo : EIATTR_ANNOTATIONS
	.align		4
        /*00f4*/ 	.byte	0x04, 0x55
        /*00f6*/ 	.short	(.L_37 - .L_36)


	//   ....[0]....
.L_36:
        /*00f8*/ 	.word	0x00000001
        /*00fc*/ 	.byte	0x40, 0x05, 0x00, 0x00, 0x01, 0x00, 0x00, 0x00, 0x70, 0x05, 0x00, 0x00, 0x01, 0x00, 0x00, 0x00
        /* <DEDUP_REMOVED lines=1329> */
        /*541c*/ 	.byte	0x30, 0xac, 0x01, 0x00, 0x01, 0x00, 0x00, 0x00, 0x70, 0xac, 0x01, 0x00


	//----- nvinfo : EIATTR_MERCURY_ISA_VERSION
	.align		4
.L_37:
        /*5428*/ 	.byte	0x03, 0x5f
        /*542a*/ 	.short	0x0101


	//----- nvinfo : EIATTR_EXIT_INSTR_OFFSETS
	.align		4
        /*542c*/ 	.byte	0x04, 0x1c
        /*542e*/ 	.short	(.L_39 - .L_38)


	//   ....[0]....
.L_38:
        /*5430*/ 	.word	0x0001d720


	//   ....[1]....
        /*5434*/ 	.word	0x0001d740


	//----- nvinfo : EIATTR_REQNTID
	.align		4
.L_39:
        /*5438*/ 	.byte	0x04, 0x10
        /*543a*/ 	.short	(.L_41 - .L_40)
.L_40:
        /*543c*/ 	.word	0x00000080
        /*5440*/ 	.word	0x00000001
        /*5444*/ 	.word	0x00000001


	//----- nvinfo : EIATTR_CBANK_PARAM_SIZE
	.align		4
.L_41:
        /*5448*/ 	.byte	0x03, 0x19
        /*544a*/ 	.short	0x0050


	//----- nvinfo : EIATTR_PARAM_CBANK
	.align		4
        /*544c*/ 	.byte	0x04, 0x0a
        /*544e*/ 	.short	(.L_43 - .L_42)
	.align		4
.L_42:
        /*5450*/ 	.word	index@(.nv.constant0.matmul_kernel)
        /*5454*/ 	.short	0x0210
        /*5456*/ 	.short	0x0050


	//----- nvinfo : EIATTR_SW_WAR
	.align		4
.L_43:
        /*5458*/ 	.byte	0x04, 0x36
        /*545a*/ 	.short	(.L_45 - .L_44)
.L_44:
        /*545c*/ 	.word	0x00000008
.L_45:


//--------------------- .nv.callgraph             --------------------------
	.section	.nv.callgraph,"",@"SHT_CUDA_CALLGRAPH"
	.align	4
	.sectionentsize	8
	.align		4
        /*0000*/ 	.word	0x00000000
	.align		4
        /*0004*/ 	.word	0xffffffff
	.align		4
        /*0008*/ 	.word	0x00000000
	.align		4
        /*000c*/ 	.word	0xfffffffe
	.align		4
        /*0010*/ 	.word	0x00000000
	.align		4
        /*0014*/ 	.word	0xfffffffd
	.align		4
        /*0018*/ 	.word	0x00000000
	.align		4
        /*001c*/ 	.word	0xfffffffc


//--------------------- .text.matmul_kernel       --------------------------
	.section	.text.matmul_kernel,"ax",@progbits
	.align	128
        .global         matmul_kernel
        .type           matmul_kernel,@function
        .size           matmul_kernel,(.L_x_4 - matmul_kernel)
        .other          matmul_kernel,@"STO_CUDA_ENTRY STV_DEFAULT"
matmul_kernel:
.text.matmul_kernel:
[----:B------:R-:W0:Y:S08]  /*0000*/  LDC R1, c[0x0][0x28] ;  /* 0x00000a00ff017b82 */ /* 0x000e300000000800 */
[----:B------:R-:W1:Y:S01]  /*0010*/  LDC.64 R2, c[0x0][0x228] ;  /* 0x00008a00ff027b82 */ /* 0x000e620000000a00 */
[----:B------:R-:W2:Y:S01]  /*0020*/  S2R R7, SR_CTAID.X ;  /* 0x0000000000077919 */ /* 0x000ea20000002500 */
[----:B0-----:R-:W-:Y:S01]  /*0030*/  VIADD R1, R1, 0xfffff3c0 ;  /* 0xfffff3c001017836 */ /* 0x001fe20000000000 */
[----:B------:R-:W-:Y:S01]  /*0040*/  UMOV UR58, 0x400 ;  /* 0x00000400003a7882 */ /* 0x000fe20000000000 */
[----:B------:R-:W-:Y:S01]  /*0050*/  ULDC.64 UR56, c[0x0][0x208] ;  /* 0x0000820000387ab9 */ /* 0x000fe20000000a00 */
[----:B------:R-:W0:Y:S03]  /*0060*/  S2R R41, SR_TID.X ;  /* 0x0000000000297919 */ /* 0x000e260000002100 */
[----:B------:R-:W3:Y:S08]  /*0070*/  LDC R88, c[0x0][0x230] ;  /* 0x00008c00ff587b82 */ /* 0x000ef00000000800 */
[----:B------:R-:W4:Y:S01]  /*0080*/  S2UR UR4, SR_CgaCtaId ;  /* 0x00000000000479c3 */ /* 0x000f220000008800 */
[----:B-1----:R-:W-:-:S05]  /*0090*/  VIADD R0, R3, 0x1f ;  /* 0x0000001f03007836 */ /* 0x002fca0000000000 */
[----:B------:R-:W-:Y:S01]  /*00a0*/  SHF.R.S32.HI R5, RZ, 0x1f, R0 ;  /* 0x0000001fff057819 */ /* 0x000fe20000011400 */
[----:B---3--:R-:W-:-:S03]  /*00b0*/  VIADD R88, R88, 0x7f ;  /* 0x0000007f58587836 */ /* 0x008fc60000000000 */
[----:B------:R-:W-:Y:S02]  /*00c0*/  LEA.HI R5, R5, R0, RZ, 0x5 ;  /* 0x0000000005057211 */ /* 0x000fe400078f28ff */
[----:B--2---:R-:W-:Y:S02]  /*00d0*/  IABS R10, R7 ;  /* 0x00000007000a7213 */ /* 0x004fe40000000000 */
[----:B------:R-:W-:Y:S02]  /*00e0*/  SHF.R.S32.HI R5, RZ, 0x5, R5 ;  /* 0x00000005ff057819 */ /* 0x000fe40000011405 */
[----:B0-----:R-:W-:Y:S01]  /*00f0*/  LOP3.LUT R89, R41, 0x7f, RZ, 0xc0, !PT ;  /* 0x0000007f29597812 */ /* 0x001fe200078ec0ff */
[----:B----4-:R-:W-:Y:S02]  /*0100*/  ULEA UR58, UR4, UR58, 0x18 ;  /* 0x0000003a043a7291 */ /* 0x010fe4000f8ec03f */
[----:B------:R-:W-:-:S05]  /*0110*/  IMAD.SHL.U32 R6, R5, 0x8, RZ ;  /* 0x0000000805067824 */ /* 0x000fca00078e00ff */
[-C--:B------:R-:W-:Y:S02]  /*0120*/  IABS R9, R6.reuse ;  /* 0x0000000600097213 */ /* 0x080fe40000000000 */
[----:B------:R-:W-:Y:S02]  /*0130*/  IABS R12, R6 ;  /* 0x00000006000c7213 */ /* 0x000fe40000000000 */
[----:B------:R-:W0:Y:S08]  /*0140*/  I2F.RP R0, R9 ;  /* 0x0000000900007306 */ /* 0x000e300000209400 */
[----:B0-----:R-:W0:Y:S02]  /*0150*/  MUFU.RCP R0, R0 ;  /* 0x0000000000007308 */ /* 0x001e240000001000 */
[----:B0-----:R-:W-:-:S02]  /*0160*/  VIADD R4, R0, 0xffffffe ;  /* 0x0ffffffe00047836 */ /* 0x001fc40000000000 */
[----:B------:R-:W-:-:S04]  /*0170*/  IMAD.MOV R0, RZ, RZ, -R12 ;  /* 0x000000ffff007224 */ /* 0x000fc800078e0a0c */
[----:B------:R0:W1:Y:S02]  /*0180*/  F2I.FTZ.U32.TRUNC.NTZ R5, R4 ;  /* 0x0000000400057305 */ /* 0x000064000021f000 */
[----:B0-----:R-:W-:Y:S02]  /*0190*/  IMAD.MOV.U32 R4, RZ, RZ, RZ ;  /* 0x000000ffff047224 */ /* 0x001fe400078e00ff */
[----:B-1----:R-:W-:-:S04]  /*01a0*/  IMAD.MOV R8, RZ, RZ, -R5 ;  /* 0x000000ffff087224 */ /* 0x002fc800078e0a05 */
[----:B------:R-:W-:Y:S02]  /*01b0*/  IMAD R11, R8, R9, RZ ;  /* 0x00000009080b7224 */ /* 0x000fe400078e02ff */
[----:B------:R-:W-:Y:S02]  /*01c0*/  IMAD.MOV.U32 R8, RZ, RZ, R10 ;  /* 0x000000ffff087224 */ /* 0x000fe400078e000a */
[----:B------:R-:W-:-:S06]  /*01d0*/  IMAD.HI.U32 R5, R5, R11, R4 ;  /* 0x0000000b05057227 */ /* 0x000fcc00078e0004 */
[----:B------:R-:W-:-:S04]  /*01e0*/  IMAD.HI.U32 R5, R5, R8, RZ ;  /* 0x0000000805057227 */ /* 0x000fc800078e00ff */
[----:B------:R-:W-:-:S05]  /*01f0*/  IMAD R0, R5, R0, R8 ;  /* 0x0000000005007224 */ /* 0x000fca00078e0208 */
[----:B------:R-:W-:-:S13]  /*0200*/  ISETP.GT.U32.AND P1, PT, R9, R0, PT ;  /* 0x000000000900720c */ /* 0x000fda0003f24070 */
[----:B------:R-:W-:Y:S02]  /*0210*/  @!P1 IMAD.IADD R0, R0, 0x1, -R9 ;  /* 0x0000000100009824 */ /* 0x000fe400078e0a09 */
[----:B------:R-:W-:Y:S01]  /*0220*/  @!P1 VIADD R5, R5, 0x1 ;  /* 0x0000000105059836 */ /* 0x000fe20000000000 */
[----:B------:R-:W-:Y:S02]  /*0230*/  ISETP.NE.AND P1, PT, R6, RZ, PT ;  /* 0x000000ff0600720c */ /* 0x000fe40003f25270 */
[----:B------:R-:W-:Y:S02]  /*0240*/  ISETP.GE.U32.AND P0, PT, R0, R9, PT ;  /* 0x000000090000720c */ /* 0x000fe40003f06070 */
[----:B------:R-:W-:-:S04]  /*0250*/  LOP3.LUT R0, R7, R6, RZ, 0x3c, !PT ;  /* 0x0000000607007212 */ /* 0x000fc800078e3cff */
[----:B------:R-:W-:Y:S01]  /*0260*/  ISETP.GE.AND P2, PT, R0, RZ, PT ;  /* 0x000000ff0000720c */ /* 0x000fe20003f46270 */
[----:B------:R-:W-:-:S06]  /*0270*/  VIADD R0, R2, 0xff ;  /* 0x000000ff02007836 */ /* 0x000fcc0000000000 */
[----:B------:R-:W-:-:S04]  /*0280*/  @P0 VIADD R5, R5, 0x1 ;  /* 0x0000000105050836 */ /* 0x000fc80000000000 */
[----:B------:R-:W-:Y:S01]  /*0290*/  IMAD.MOV.U32 R4, RZ, RZ, R5 ;  /* 0x000000ffff047224 */ /* 0x000fe200078e0005 */
[----:B------:R-:W-:-:S03]  /*02a0*/  SHF.R.S32.HI R5, RZ, 0x1f, R0 ;  /* 0x0000001fff057819 */ /* 0x000fc60000011400 */
[----:B------:R-:W-:Y:S01]  /*02b0*/  @!P2 IMAD.MOV R4, RZ, RZ, -R4 ;  /* 0x000000ffff04a224 */ /* 0x000fe200078e0a04 */
[----:B------:R-:W-:Y:S02]  /*02c0*/  @!P1 LOP3.LUT R4, RZ, R6, RZ, 0x33, !PT ;  /* 0x00000006ff049212 */ /* 0x000fe400078e33ff */
[----:B------:R-:W-:-:S03]  /*02d0*/  LEA.HI R5, R5, R0, RZ, 0x8 ;  /* 0x0000000005057211 */ /* 0x000fc600078f40ff */
[----:B------:R-:W-:Y:S02]  /*02e0*/  IMAD.SHL.U32 R8, R4, 0x8, RZ ;  /* 0x0000000804087824 */ /* 0x000fe400078e00ff */
[----:B------:R-:W-:-:S03]  /*02f0*/  IMAD.MOV R4, RZ, RZ, -R4 ;  /* 0x000000ffff047224 */ /* 0x000fc600078e0a04 */
[----:B------:R-:W-:Y:S01]  /*0300*/  LEA.HI.SX32 R5, R5, -R8, 0x18 ;  /* 0x8000000805057211 */ /* 0x000fe200078fc2ff */
[----:B------:R-:W-:-:S03]  /*0310*/  IMAD R6, R6, R4, R7 ;  /* 0x0000000406067224 */ /* 0x000fc600078e0207 */
[----:B------:R-:W-:Y:S02]  /*0320*/  VIMNMX R13, R5, 0x8, PT ;  /* 0x00000008050d7848 */ /* 0x000fe40003fe0100 */
[----:B------:R-:W-:Y:S02]  /*0330*/  IABS R11, R6 ;  /* 0x00000006000b7213 */ /* 0x000fe40000000000 */
[----:B------:R-:W-:-:S04]  /*0340*/  IABS R9, R13 ;  /* 0x0000000d00097213 */ /* 0x000fc80000000000 */
[----:B------:R-:W0:Y:S08]  /*0350*/  I2F.RP R0, R9 ;  /* 0x0000000900007306 */ /* 0x000e300000209400 */
[----:B0-----:R-:W0:Y:S02]  /*0360*/  MUFU.RCP R0, R0 ;  /* 0x0000000000007308 */ /* 0x001e240000001000 */
[----:B0-----:R-:W-:-:S06]  /*0370*/  VIADD R5, R0, 0xffffffe ;  /* 0x0ffffffe00057836 */ /* 0x001fcc0000000000 */
[----:B------:R-:W0:Y:S02]  /*0380*/  F2I.FTZ.U32.TRUNC.NTZ R5, R5 ;  /* 0x0000000500057305 */ /* 0x000e24000021f000 */
[----:B0-----:R-:W-:-:S04]  /*0390*/  IMAD.MOV R10, RZ, RZ, -R5 ;  /* 0x000000ffff0a7224 */ /* 0x001fc800078e0a05 */
[----:B------:R-:W-:Y:S01]  /*03a0*/  IMAD.MOV.U32 R4, RZ, RZ, R10 ;  /* 0x000000ffff047224 */ /* 0x000fe200078e000a */
[----:B------:R-:W-:-:S03]  /*03b0*/  IABS R10, R13 ;  /* 0x0000000d000a7213 */ /* 0x000fc60000000000 */
[----:B------:R-:W-:Y:S02]  /*03c0*/  IMAD R7, R4, R9, RZ ;  /* 0x0000000904077224 */ /* 0x000fe400078e02ff */
[----:B------:R-:W-:Y:S02]  /*03d0*/  IMAD.MOV.U32 R4, RZ, RZ, RZ ;  /* 0x000000ffff047224 */ /* 0x000fe400078e00ff */
[----:B------:R-:W-:Y:S02]  /*03e0*/  IMAD.MOV R0, RZ, RZ, -R10 ;  /* 0x000000ffff007224 */ /* 0x000fe400078e0a0a */
        /* <DEDUP_REMOVED lines=9> */
[----:B------:R-:W-:-:S07]  /*0480*/  ISETP.GE.AND P2, PT, R0, RZ, PT ;  /* 0x000000ff0000720c */ /* 0x000fce0003f46270 */
[----:B------:R-:W-:Y:S01]  /*0490*/  @P0 VIADD R4, R4, 0x1 ;  /* 0x0000000104040836 */ /* 0x000fe20000000000 */
[----:B------:R-:W-:-:S05]  /*04a0*/  ISETP.GT.AND P0, PT, R88, 0x7f, PT ;  /* 0x0000007f5800780c */ /* 0x000fca0003f04270 */
[----:B------:R-:W-:Y:S01]  /*04b0*/  @!P2 IMAD.MOV R4, RZ, RZ, -R4 ;  /* 0x000000ffff04a224 */ /* 0x000fe200078e0a04 */
[----:B------:R-:W-:-:S05]  /*04c0*/  @!P1 LOP3.LUT R4, RZ, R13, RZ, 0x33, !PT ;  /* 0x0000000dff049212 */ /* 0x000fca00078e33ff */
[----:B------:R-:W-:-:S04]  /*04d0*/  IMAD.MOV R0, RZ, RZ, -R4 ;  /* 0x000000ffff007224 */ /* 0x000fc800078e0a04 */
[----:B------:R-:W-:-:S04]  /*04e0*/  IMAD R0, R13, R0, R6 ;  /* 0x000000000d007224 */ /* 0x000fc800078e0206 */
[----:B------:R-:W-:Y:S02]  /*04f0*/  IMAD.IADD R5, R8, 0x1, R0 ;  /* 0x0000000108057824 */ /* 0x000fe400078e0200 */
[----:B------:R-:W-:Y:S02]  /*0500*/  IMAD.SHL.U32 R0, R4, 0x20, RZ ;  /* 0x0000002004007824 */ /* 0x000fe400078e00ff */
[----:B------:R-:W-:Y:S02]  /*0510*/  IMAD R91, R5, 0x100, R89 ;  /* 0x00000100055b7824 */ /* 0x000fe400078e0259 */
[C---:B------:R-:W-:Y:S02]  /*0520*/  VIADD R18, R0.reuse, 0x1 ;  /* 0x0000000100127836 */ /* 0x040fe40000000000 */
[----:B------:R-:W-:Y:S01]  /*0530*/  VIADD R90, R91, 0x80 ;  /* 0x000000805b5a7836 */ /* 0x000fe20000000000 */
[----:B------:R0:W-:Y:S01]  /*0540*/  STL [R1+0xa04], R91 ;  /* 0x000a045b01007387 */ /* 0x0001e20000100800 */
[----:B------:R-:W-:-:S02]  /*0550*/  VIADD R28, R0, 0x2 ;  /* 0x00000002001c7836 */ /* 0x000fc40000000000 */
[C---:B------:R-:W-:Y:S01]  /*0560*/  VIADD R26, R0.reuse, 0x3 ;  /* 0x00000003001a7836 */ /* 0x040fe20000000000 */
[----:B------:R0:W-:Y:S01]  /*0570*/  STL [R1+0xa08], R90 ;  /* 0x000a085a01007387 */ /* 0x0001e20000100800 */
[C---:B------:R-:W-:Y:S02]  /*0580*/  VIADD R24, R0.reuse, 0x4 ;  /* 0x0000000400187836 */ /* 0x040fe40000000000 */
[C---:B------:R-:W-:Y:S02]  /*0590*/  VIADD R22, R0.reuse, 0x5 ;  /* 0x0000000500167836 */ /* 0x040fe40000000000 */
[C---:B------:R-:W-:Y:S02]  /*05a0*/  VIADD R20, R0.reuse, 0x6 ;  /* 0x0000000600147836 */ /* 0x040fe40000000000 */
[C---:B------:R-:W-:Y:S02]  /*05b0*/  VIADD R30, R0.reuse, 0x7 ;  /* 0x00000007001e7836 */ /* 0x040fe40000000000 */
[----:B------:R-:W-:-:S02]  /*05c0*/  VIADD R40, R0, 0x8 ;  /* 0x0000000800287836 */ /* 0x000fc40000000000 */
[C---:B------:R-:W-:Y:S02]  /*05d0*/  VIADD R38, R0.reuse, 0x9 ;  /* 0x0000000900267836 */ /* 0x040fe40000000000 */
        /* <DEDUP_REMOVED lines=21> */
[----:B------:R-:W-:Y:S01]  /*0730*/  VIADD R16, R0, 0x1f ;  /* 0x0000001f00107836 */ /* 0x000fe20000000000 */
[----:B0-----:R-:W-:Y:S06]  /*0740*/  @P0 BRA `(.L_x_0) ;  /* 0x00000000008c0947 */ /* 0x001fec0003800000 */
[----:B------:R-:W-:Y:S01]  /*0750*/  IMAD.SHL.U32 R2, R41, 0x10, RZ ;  /* 0x0000001029027824 */ /* 0x000fe200078e00ff */
[----:B------:R-:W-:Y:S02]  /*0760*/  CS2R R72, SRZ ;  /* 0x0000000000487805 */ /* 0x000fe4000001ff00 */
[----:B------:R-:W-:Y:S02]  /*0770*/  CS2R R74, SRZ ;  /* 0x00000000004a7805 */ /* 0x000fe4000001ff00 */
[----:B------:R-:W-:Y:S02]  /*0780*/  CS2R R76, SRZ ;  /* 0x00000000004c7805 */ /* 0x000fe4000001ff00 */
[----:B------:R-:W-:Y:S01]  /*0790*/  CS2R R78, SRZ ;  /* 0x00000000004e7805 */ /* 0x000fe2000001ff00 */
[----:B------:R0:W-:Y:S01]  /*07a0*/  STL [R1+0xaf4], R2 ;  /* 0x000af40201007387 */ /* 0x0001e20000100800 */
[----:B------:R-:W-:Y:S02]  /*07b0*/  CS2R R80, SRZ ;  /* 0x0000000000507805 */ /* 0x000fe4000001ff00 */
[----:B------:R-:W-:-:S02]  /*07c0*/  CS2R R82, SRZ ;  /* 0x0000000000527805 */ /* 0x000fc4000001ff00 */
[----:B------:R-:W-:Y:S02]  /*07d0*/  CS2R R84, SRZ ;  /* 0x0000000000547805 */ /* 0x000fe4000001ff00 */
[----:B------:R-:W-:Y:S02]  /*07e0*/  CS2R R86, SRZ ;  /* 0x0000000000567805 */ /* 0x000fe4000001ff00 */
[----:B------:R-:W-:Y:S02]  /*07f0*/  CS2R R56, SRZ ;  /* 0x0000000000387805 */ /* 0x000fe4000001ff00 */
[----:B------:R-:W-:Y:S02]  /*0800*/  CS2R R58, SRZ ;  /* 0x00000000003a7805 */ /* 0x000fe4000001ff00 */
        /* <DEDUP_REMOVED lines=21> */
[----:B------:R-:W-:Y:S01]  /*0960*/  CS2R R38, SRZ ;  /* 0x0000000000267805 */ /* 0x000fe2000001ff00 */
[----:B0-----:R-:W-:Y:S06]  /*0970*/  BRA `(.L_x_1) ;  /* 0x000001a0009c7947 */ /* 0x001fec0003800000 */
.L_x_0:
[----:B------:R-:W-:Y:S01]  /*0980*/  IABS R12, R2 ;  /* 0x00000002000c7213 */ /* 0x000fe20000000000 */
[----:B------:R-:W-:Y:S01]  /*0990*/  ULDC UR20, c[0x0][0x234] ;  /* 0x00008d0000147ab9 */ /* 0x000fe20000000800 */
[----:B------:R-:W-:Y:S01]  /*09a0*/  IABS R4, R3 ;  /* 0x0000000300047213 */ /* 0x000fe20000000000 */
[----:B------:R-:W-:Y:S01]  /*09b0*/  ULDC.64 UR18, c[0x0][0x210] ;  /* 0x0000840000127ab9 */ /* 0x000fe20000000a00 */
[----:B------:R-:W0:Y:S01]  /*09c0*/  I2F.RP R5, R12 ;  /* 0x0000000c00057306 */ /* 0x000e220000209400 */
[----:B------:R-:W-:Y:S01]  /*09d0*/  IABS R13, R16 ;  /* 0x00000010000d7213 */ /* 0x000fe20000000000 */
[----:B------:R-:W-:Y:S01]  /*09e0*/  ULDC UR7, c[0x0][0x23c] ;  /* 0x00008f0000077ab9 */ /* 0x000fe20000000800 */
[----:B------:R-:W-:Y:S01]  /*09f0*/  IABS R17, R45 ;  /* 0x0000002d00117213 */ /* 0x000fe20000000000 */
[----:B------:R-:W-:Y:S01]  /*0a00*/  ULDC UR6, c[0x0][0x238] ;  /* 0x00008e0000067ab9 */ /* 0x000fe20000000800 */
[----:B------:R-:W-:Y:S01]  /*0a10*/  ISETP.GE.AND P5, PT, R90, RZ, PT ;  /* 0x000000ff5a00720c */ /* 0x000fe20003fa6270 */
[----:B------:R-:W-:Y:S01]  /*0a20*/  ULDC UR43, c[0x0][0x240] ;  /* 0x00009000002b7ab9 */ /* 0x000fe20000000800 */
[----:B------:R-:W-:Y:S01]  /*0a30*/  IABS R15, R14 ;  /* 0x0000000e000f7213 */ /* 0x000fe20000000000 */
[----:B------:R-:W1:Y:S01]  /*0a40*/  I2F.RP R10, R4 ;  /* 0x00000004000a7306 */ /* 0x000e620000209400 */
[----:B------:R-:W-:Y:S01]  /*0a50*/  IABS R19, R25 ;  /* 0x0000001900137213 */ /* 0x000fe20000000000 */
[----:B------:R-:W-:Y:S01]  /*0a60*/  ULDC UR61, c[0x0][0x238] ;  /* 0x00008e00003d7ab9 */ /* 0x000fe20000000800 */
[----:B------:R-:W-:Y:S01]  /*0a70*/  ISETP.NE.AND P6, PT, R2, RZ, PT ;  /* 0x000000ff0200720c */ /* 0x000fe20003fc5270 */
[----:B------:R-:W-:Y:S01]  /*0a80*/  UIMAD UR61, UR61, 0x3a, URZ ;  /* 0x0000003a3d3d78a4 */ /* 0x000fe2000f8e023f */
[----:B------:R-:W-:Y:S01]  /*0a90*/  LOP3.LUT R2, RZ, R2, RZ, 0x33, !PT ;  /* 0x00000002ff027212 */ /* 0x000fe200078e33ff */
[----:B------:R-:W-:Y:S01]  /*0aa0*/  ULDC UR60, c[0x0][0x238] ;  /* 0x00008e00003c7ab9 */ /* 0x000fe20000000800 */
[----:B------:R-:W-:Y:S01]  /*0ab0*/  ISETP.GE.AND P1, PT, R16, RZ, PT ;  /* 0x000000ff1000720c */ /* 0x000fe20003f26270 */
[----:B0-----:R-:W0:Y:S01]  /*0ac0*/  MUFU.RCP R5, R5 ;  /* 0x0000000500057308 */ /* 0x001e220000001000 */
[----:B------:R-:W-:Y:S01]  /*0ad0*/  ISETP.GE.AND P3, PT, R14, RZ, PT ;  /* 0x000000ff0e00720c */ /* 0x000fe20003f66270 */
[----:B------:R-:W-:Y:S01]  /*0ae0*/  UIMAD UR60, UR60, 0x39, URZ ;  /* 0x000000393c3c78a4 */ /* 0x000fe2000f8e023f */
[----:B------:R-:W-:Y:S01]  /*0af0*/  IABS R47, R42 ;  /* 0x0000002a002f7213 */ /* 0x000fe20000000000 */
[----:B------:R-:W-:Y:S01]  /*0b00*/  ULDC UR22, c[0x0][0x238] ;  /* 0x00008e0000167ab9 */ /* 0x000fe20000000800 */
[----:B------:R-:W-:Y:S01]  /*0b10*/  IABS R55, R38 ;  /* 0x0000002600377213 */ /* 0x000fe20000000000 */
[----:B------:R-:W-:Y:S01]  /*0b20*/  UIMAD UR22, UR22, 0x38, URZ ;  /* 0x00000038161678a4 */ /* 0x000fe2000f8e023f */
[----:B------:R-:W-:Y:S01]  /*0b30*/  IABS R51, R34 ;  /* 0x0000002200337213 */ /* 0x000fe20000000000 */
[----:B-1----:R-:W1:Y:S01]  /*0b40*/  MUFU.RCP R10, R10 ;  /* 0x0000000a000a7308 */ /* 0x002e620000001000 */
[----:B------:R-:W-:Y:S01]  /*0b50*/  IABS R53, R36 ;  /* 0x0000002400357213 */ /* 0x000fe20000000000 */
[----:B------:R-:W-:Y:S01]  /*0b60*/  ULDC UR23, c[0x0][0x238] ;  /* 0x00008e0000177ab9 */ /* 0x000fe20000000800 */
[----:B------:R-:W-:Y:S01]  /*0b70*/  IABS R57, R40 ;  /* 0x0000002800397213 */ /* 0x000fe20000000000 */
[----:B------:R-:W-:Y:S01]  /*0b80*/  UIMAD UR23, UR23, 0x37, URZ ;  /* 0x00000037171778a4 */ /* 0x000fe2000f8e023f */
[----:B------:R-:W-:Y:S01]  /*0b90*/  IABS R59, R30 ;  /* 0x0000001e003b7213 */ /* 0x000fe20000000000 */
[----:B------:R-:W-:Y:S01]  /*0ba0*/  ULDC UR26, c[0x0][0x238] ;  /* 0x00008e00001a7ab9 */ /* 0x000fe20000000800 */
[----:B------:R-:W-:Y:S01]  /*0bb0*/  IABS R63, R22 ;  /* 0x00000016003f7213 */ /* 0x000fe20000000000 */
[----:B------:R-:W-:Y:S01]  /*0bc0*/  UIMAD UR26, UR26, 0x36, URZ ;  /* 0x000000361a1a78a4 */ /* 0x000fe2000f8e023f */
[----:B0-----:R-:W-:Y:S01]  /*0bd0*/  VIADD R6, R5, 0xffffffe ;  /* 0x0ffffffe05067836 */ /* 0x001fe20000000000 */
[----:B------:R-:W-:Y:S01]  /*0be0*/  IABS R5, R90 ;  /* 0x0000005a00057213 */ /* 0x000fe20000000000 */
[----:B------:R-:W-:Y:S01]  /*0bf0*/  ULDC UR27, c[0x0][0x238] ;  /* 0x00008e00001b7ab9 */ /* 0x000fe20000000800 */
[----:B------:R-:W-:Y:S01]  /*0c00*/  IABS R61, R20 ;  /* 0x00000014003d7213 */ /* 0x000fe20000000000 */
[----:B------:R0:W2:Y:S01]  /*0c10*/  F2I.FTZ.U32.TRUNC.NTZ R7, R6 ;  /* 0x0000000600077305 */ /* 0x0000a2000021f000 */
[----:B------:R-:W-:Y:S01]  /*0c20*/  IABS R65, R24 ;  /* 0x0000001800417213 */ /* 0x000fe20000000000 */
[----:B------:R-:W-:Y:S01]  /*0c30*/  UIMAD UR27, UR27, 0x35, URZ ;  /* 0x000000351b1b78a4 */ /* 0x000fe2000f8e023f */
[----:B------:R-:W-:Y:S01]  /*0c40*/  IABS R71, R18 ;  /* 0x0000001200477213 */ /* 0x000fe20000000000 */
[----:B-1----:R-:W-:Y:S01]  /*0c50*/  VIADD R8, R10, 0xffffffe ;  /* 0x0ffffffe0a087836 */ /* 0x002fe20000000000 */
[----:B------:R-:W-:Y:S01]  /*0c60*/  IABS R10, R91 ;  /* 0x0000005b000a7213 */ /* 0x000fe20000000000 */
[----:B------:R-:W-:Y:S01]  /*0c70*/  ULDC UR44, c[0x0][0x238] ;  /* 0x00008e00002c7ab9 */ /* 0x000fe20000000800 */
[----:B------:R-:W-:Y:S01]  /*0c80*/  IABS R67, R26 ;  /* 0x0000001a00437213 */ /* 0x000fe20000000000 */
[----:B------:R1:W3:Y:S01]  /*0c90*/  F2I.FTZ.U32.TRUNC.NTZ R9, R8 ;  /* 0x0000000800097305 */ /* 0x0002e2000021f000 */
[----:B0-----:R-:W-:Y:S01]  /*0ca0*/  IMAD.MOV.U32 R6, RZ, RZ, RZ ;  /* 0x000000ffff067224 */ /* 0x001fe200078e00ff */
[----:B------:R-:W-:Y:S01]  /*0cb0*/  IABS R69, R28 ;  /* 0x0000001c00457213 */ /* 0x000fe20000000000 */
[----:B------:R-:W-:Y:S01]  /*0cc0*/  UIMAD UR44, UR44, 0x34, URZ ;  /* 0x000000342c2c78a4 */ /* 0x000fe2000f8e023f */
[----:B------:R-:W-:Y:S01]  /*0cd0*/  IABS R73, R0 ;  /* 0x0000000000497213 */ /* 0x000fe20000000000 */
[----:B------:R-:W-:Y:S01]  /*0ce0*/  ULDC UR54, c[0x0][0x238] ;  /* 0x00008e0000367ab9 */ /* 0x000fe20000000800 */
[----:B------:R-:W-:Y:S01]  /*0cf0*/  ULDC UR59, c[0x0][0x238] ;  /* 0x00008e00003b7ab9 */ /* 0x000fe20000000800 */
[--C-:B--2---:R-:W-:Y:S01]  /*0d00*/  IMAD.MOV R11, RZ, RZ, -R7.reuse ;  /* 0x000000ffff0b7224 */ /* 0x104fe200078e0a07 */
[----:B------:R-:W-:Y:S01]  /*0d10*/  UIMAD UR54, UR54, 0x33, URZ ;  /* 0x00000033363678a4 */ /* 0x000fe2000f8e023f */
[----:B-1----:R-:W-:Y:S01]  /*0d20*/  IMAD.MOV.U32 R8, RZ, RZ, RZ ;  /* 0x000000ffff087224 */ /* 0x002fe200078e00ff */
[----:B------:R-:W-:Y:S01]  /*0d30*/  UIMAD UR59, UR59, 0x32, URZ ;  /* 0x000000323b3b78a4 */ /* 0x000fe2000f8e023f */
[----:B------:R-:W-:Y:S01]  /*0d40*/  IMAD R11, R11, R12, RZ ;  /* 0x0000000c0b0b7224 */ /* 0x000fe200078e02ff */
[----:B------:R-:W-:Y:S01]  /*0d50*/  ULDC UR40, c[0x0][0x238] ;  /* 0x00008e0000287ab9 */ /* 0x000fe20000000800 */
[----:B------:R-:W-:Y:S01]  /*0d60*/  ULDC UR42, c[0x0][0x238] ;  /* 0x00008e00002a7ab9 */ /* 0x000fe20000000800 */
[----:B------:R-:W-:Y:S01]  /*0d70*/  UIMAD UR40, UR40, 0x31, URZ ;  /* 0x00000031282878a4 */ /* 0x000fe2000f8e023f */
[----:B------:R-:W-:Y:S01]  /*0d80*/  IMAD.HI.U32 R7, R7, R11, R6 ;  /* 0x0000000b07077227 */ /* 0x000fe200078e0006 */
[----:B------:R-:W-:Y:S01]  /*0d90*/  UIMAD UR42, UR42, 0x30, URZ ;  /* 0x000000302a2a78a4 */ /* 0x000fe2000f8e023f */
[----:B------:R-:W-:Y:S01]  /*0da0*/  CS2R R74, SRZ ;  /* 0x00000000004a7805 */ /* 0x000fe2000001ff00 */
[----:B------:R-:W-:Y:S01]  /*0db0*/  ULDC UR50, c[0x0][0x238] ;  /* 0x00008e0000327ab9 */ /* 0x000fe20000000800 */
[----:B------:R-:W-:Y:S01]  /*0dc0*/  IMAD.MOV.U32 R6, RZ, RZ, R5 ;  /* 0x000000ffff067224 */ /* 0x000fe200078e0005 */
[----:B------:R-:W-:Y:S01]  /*0dd0*/  UIMAD UR50, UR50, 0x2f, URZ ;  /* 0x0000002f323278a4 */ /* 0x000fe2000f8e023f */
[C---:B------:R-:W-:Y:S01]  /*0de0*/  IMAD.HI.U32 R5, R7.reuse, R10, RZ ;  /* 0x0000000a07057227 */ /* 0x040fe200078e00ff */
[----:B------:R-:W-:Y:S01]  /*0df0*/  ULDC UR14, c[0x0][0x238] ;  /* 0x00008e00000e7ab9 */ /* 0x000fe20000000800 */
[----:B------:R-:W-:Y:S01]  /*0e00*/  ULDC UR35, c[0x0][0x238] ;  /* 0x00008e0000237ab9 */ /* 0x000fe20000000800 */
[----:B------:R-:W-:Y:S01]  /*0e10*/  ULDC UR45, c[0x0][0x238] ;  /* 0x00008e00002d7ab9 */ /* 0x000fe20000000800 */
[----:B------:R-:W-:Y:S01]  /*0e20*/  IMAD.MOV R5, RZ, RZ, -R5 ;  /* 0x000000ffff057224 */ /* 0x000fe200078e0a05 */
[----:B------:R-:W-:Y:S01]  /*0e30*/  UIMAD UR35, UR35, 0x2d, URZ ;  /* 0x0000002d232378a4 */ /* 0x000fe2000f8e023f */
[----:B------:R-:W-:Y:S01]  /*0e40*/  IMAD.HI.U32 R7, R7, R6, RZ ;  /* 0x0000000607077227 */ /* 0x000fe200078e00ff */
[----:B------:R-:W-:Y:S01]  /*0e50*/  UIMAD UR45, UR45, 0x2c, URZ ;  /* 0x0000002c2d2d78a4 */ /* 0x000fe2000f8e023f */
[----:B------:R-:W-:Y:S01]  /*0e60*/  CS2R R76, SRZ ;  /* 0x00000000004c7805 */ /* 0x000fe2000001ff00 */
[----:B------:R-:W-:Y:S01]  /*0e70*/  ULDC UR46, c[0x0][0x238] ;  /* 0x00008e00002e7ab9 */ /* 0x000fe20000000800 */
[C---:B------:R-:W-:Y:S01]  /*0e80*/  IMAD R5, R12.reuse, R5, R10 ;  /* 0x000000050c057224 */ /* 0x040fe200078e020a */
[----:B------:R-:W-:Y:S01]  /*0e90*/  UIMAD UR46, UR46, 0x2b, URZ ;  /* 0x0000002b2e2e78a4 */ /* 0x000fe2000f8e023f */
[----:B------:R-:W-:Y:S01]  /*0ea0*/  IMAD.MOV R7, RZ, RZ, -R7 ;  /* 0x000000ffff077224 */ /* 0x000fe200078e0a07 */
[----:B------:R-:W-:Y:S01]  /*0eb0*/  ULDC UR9, c[0x0][0x238] ;  /* 0x00008e0000097ab9 */ /* 0x000fe20000000800 */
[--C-:B---3--:R-:W-:Y:S01]  /*0ec0*/  IMAD.MOV R11, RZ, RZ, -R9.reuse ;  /* 0x000000ffff0b7224 */ /* 0x108fe200078e0a09 */
[C---:B------:R-:W-:Y:S01]  /*0ed0*/  ISETP.GT.U32.AND P0, PT, R12.reuse, R5, PT ;  /* 0x000000050c00720c */ /* 0x040fe20003f04070 */
[C---:B------:R-:W-:Y:S01]  /*0ee0*/  IMAD R6, R12.reuse, R7, R6 ;  /* 0x000000070c067224 */ /* 0x040fe200078e0206 */
[----:B------:R-:W-:Y:S01]  /*0ef0*/  UIMAD UR9, UR9, 0x2a, URZ ;  /* 0x0000002a090978a4 */ /* 0x000fe2000f8e023f */
[----:B------:R-:W-:Y:S01]  /*0f00*/  IMAD R11, R11, R4, RZ ;  /* 0x000000040b0b7224 */ /* 0x000fe200078e02ff */
[----:B------:R-:W-:Y:S01]  /*0f10*/  ULDC UR17, c[0x0][0x238] ;  /* 0x00008e0000117ab9 */ /* 0x000fe20000000800 */
[----:B------:R-:W-:Y:S01]  /*0f20*/  ULDC UR29, c[0x0][0x238] ;  /* 0x00008e00001d7ab9 */ /* 0x000fe20000000800 */
[----:B------:R-:W-:Y:S01]  /*0f30*/  ISETP.GT.U32.AND P2, PT, R12, R6, PT ;  /* 0x000000060c00720c */ /* 0x000fe20003f44070 */
[----:B------:R-:W-:Y:S01]  /*0f40*/  IMAD.HI.U32 R8, R9, R11, R8 ;  /* 0x0000000b09087227 */ /* 0x000fe200078e0008 */
[----:B------:R-:W-:Y:S01]  /*0f50*/  UIMAD UR17, UR17, 0x29, URZ ;  /* 0x00000029111178a4 */ /* 0x000fe2000f8e023f */
[----:B------:R-:W-:Y:S01]  /*0f60*/  CS2R R78, SRZ ;  /* 0x00000000004e7805 */ /* 0x000fe2000001ff00 */
[----:B------:R-:W-:Y:S01]  /*0f70*/  UIMAD UR29, UR29, 0x28, URZ ;  /* 0x000000281d1d78a4 */ /* 0x000fe2000f8e023f */
[----:B------:R-:W-:Y:S01]  /*0f80*/  CS2R R80, SRZ ;  /* 0x0000000000507805 */ /* 0x000fe2000001ff00 */
[----:B------:R-:W-:Y:S01]  /*0f90*/  ULDC UR37, c[0x0][0x238] ;  /* 0x00008e0000257ab9 */ /* 0x000fe20000000800 */
[--C-:B------:R-:W-:Y:S01]  /*0fa0*/  @!P0 IMAD.IADD R5, R5, 0x1, -R12.reuse ;  /* 0x0000000105058824 */ /* 0x100fe200078e0a0c */
[----:B------:R-:W-:Y:S01]  /*0fb0*/  UIMAD UR37, UR37, 0x27, URZ ;  /* 0x00000027252578a4 */ /* 0x000fe2000f8e023f */
[----:B------:R-:W-:Y:S01]  /*0fc0*/  IMAD.HI.U32 R7, R8, R13, RZ ;  /* 0x0000000d08077227 */ /* 0x000fe200078e00ff */
[----:B------:R-:W-:Y:S01]  /*0fd0*/  ULDC UR38, c[0x0][0x238] ;  /* 0x00008e0000267ab9 */ /* 0x000fe20000000800 */
[----:B------:R-:W-:Y:S01]  /*0fe0*/  ULDC UR31, c[0x0][0x238] ;  /* 0x00008e00001f7ab9 */ /* 0x000fe20000000800 */
[----:B------:R-:W-:Y:S01]  /*0ff0*/  ISETP.GT.U32.AND P0, PT, R12, R5, PT ;  /* 0x000000050c00720c */ /* 0x000fe20003f04070 */
[----:B------:R-:W-:Y:S01]  /*1000*/  @!P2 IMAD.IADD R6, R6, 0x1, -R12 ;  /* 0x000000010606a824 */ /* 0x000fe200078e0a0c */
[----:B------:R-:W-:Y:S01]  /*1010*/  ISETP.GE.AND P2, PT, R91, RZ, PT ;  /* 0x000000ff5b00720c */ /* 0x000fe20003f46270 */
[----:B------:R-:W-:Y:S01]  /*1020*/  IMAD.MOV R7, RZ, RZ, -R7 ;  /* 0x000000ffff077224 */ /* 0x000fe200078e0a07 */
[----:B------:R-:W-:Y:S01]  /*1030*/  UIMAD UR38, UR38, 0x26, URZ ;  /* 0x00000026262678a4 */ /* 0x000fe2000f8e023f */
[----:B------:R-:W-:Y:S01]  /*1040*/  IMAD.HI.U32 R10, R8, R17, RZ ;  /* 0x00000011080a7227 */ /* 0x000fe200078e00ff */
[----:B------:R-:W-:Y:S01]  /*1050*/  ISETP.GT.U32.AND P4, PT, R12, R6, PT ;  /* 0x000000060c00720c */ /* 0x000fe20003f84070 */
[----:B------:R-:W-:Y:S01]  /*1060*/  UIMAD UR31, UR31, 0x25, URZ ;  /* 0x000000251f1f78a4 */ /* 0x000fe2000f8e023f */
[----:B------:R-:W-:Y:S01]  /*1070*/  CS2R R82, SRZ ;  /* 0x0000000000527805 */ /* 0x000fe2000001ff00 */
[C---:B------:R-:W-:Y:S01]  /*1080*/  IMAD R7, R4.reuse, R7, R13 ;  /* 0x0000000704077224 */ /* 0x040fe200078e020d */
[----:B------:R-:W-:Y:S01]  /*1090*/  ULDC UR10, c[0x0][0x238] ;  /* 0x00008e00000a7ab9 */ /* 0x000fe20000000800 */
[----:B------:R-:W-:Y:S01]  /*10a0*/  IMAD.MOV R10, RZ, RZ, -R10 ;  /* 0x000000ffff0a7224 */ /* 0x000fe200078e0a0a */
[----:B------:R-:W-:Y:S01]  /*10b0*/  UIMAD UR10, UR10, 0x24, URZ ;  /* 0x000000240a0a78a4 */ /* 0x000fe2000f8e023f */
[--C-:B------:R-:W-:Y:S01]  /*10c0*/  @!P0 IMAD.IADD R5, R5, 0x1, -R12.reuse ;  /* 0x0000000105058824 */ /* 0x100fe200078e0a0c */
[C---:B------:R-:W-:Y:S01]  /*10d0*/  ISETP.GT.U32.AND P0, PT, R4.reuse, R7, PT ;  /* 0x000000070400720c */ /* 0x040fe20003f04070 */
[----:B------:R-:W-:Y:S01]  /*10e0*/  IMAD R13, R4, R10, R17 ;  /* 0x0000000a040d7224 */ /* 0x000fe200078e0211 */
[----:B------:R-:W-:Y:S01]  /*10f0*/  IABS R17, R27 ;  /* 0x0000001b00117213 */ /* 0x000fe20000000000 */
[----:B------:R-:W-:Y:S01]  /*1100*/  @!P2 IMAD.MOV R5, RZ, RZ, -R5 ;  /* 0x000000ffff05a224 */ /* 0x000fe200078e0a05 */
[----:B------:R-:W-:Y:S01]  /*1110*/  ULDC UR13, c[0x0][0x238] ;  /* 0x00008e00000d7ab9 */ /* 0x000fe20000000800 */
[----:B------:R-:W-:Y:S01]  /*1120*/  @!P4 IMAD.IADD R6, R6, 0x1, -R12 ;  /* 0x000000010606c824 */ /* 0x000fe200078e0a0c */
[----:B------:R-:W-:Y:S01]  /*1130*/  ISETP.GT.U32.AND P2, PT, R4, R13, PT ;  /* 0x0000000d0400720c */ /* 0x000fe20003f44070 */
[----:B------:R-:W-:Y:S01]  /*1140*/  IMAD.HI.U32 R9, R8, R15, RZ ;  /* 0x0000000f08097227 */ /* 0x000fe200078e00ff */
[----:B------:R-:W-:Y:S01]  /*1150*/  SEL R16, R2, R5, !P6 ;  /* 0x0000000502107207 */ /* 0x000fe20007000000 */
[----:B------:R-:W-:Y:S01]  /*1160*/  UIMAD UR13, UR13, 0x23, URZ ;  /* 0x000000230d0d78a4 */ /* 0x000fe2000f8e023f */
[----:B------:R-:W-:Y:S01]  /*1170*/  CS2R R84, SRZ ;  /* 0x0000000000547805 */ /* 0x000fe2000001ff00 */
[----:B------:R-:W-:Y:S01]  /*1180*/  @!P5 IMAD.MOV R6, RZ, RZ, -R6 ;  /* 0x000000ffff06d224 */ /* 0x000fe200078e0a06 */
[----:B------:R-:W-:Y:S01]  /*1190*/  ULDC UR52, c[0x0][0x238] ;  /* 0x00008e0000347ab9 */ /* 0x000fe20000000800 */
[--C-:B------:R-:W-:Y:S01]  /*11a0*/  @!P0 IMAD.IADD R7, R7, 0x1, -R4.reuse ;  /* 0x0000000107078824 */ /* 0x100fe200078e0a04 */
[----:B------:R-:W-:Y:S01]  /*11b0*/  UIMAD UR52, UR52, 0x22, URZ ;  /* 0x00000022343478a4 */ /* 0x000fe2000f8e023f */
[----:B------:R-:W-:Y:S01]  /*11c0*/  IMAD.HI.U32 R11, R8, R19, RZ ;  /* 0x00000013080b7227 */ /* 0x000fe200078e00ff */
[----:B------:R-:W-:Y:S01]  /*11d0*/  SEL R2, R2, R6, !P6 ;  /* 0x0000000602027207 */ /* 0x000fe20007000000 */
[----:B------:R-:W-:Y:S01]  /*11e0*/  ULDC UR48, c[0x0][0x238] ;  /* 0x00008e0000307ab9 */ /* 0x000fe20000000800 */
[C---:B------:R-:W-:Y:S01]  /*11f0*/  ISETP.GT.U32.AND P6, PT, R4.reuse, R7, PT ;  /* 0x000000070400720c */ /* 0x040fe20003fc4070 */
[----:B------:R-:W-:Y:S01]  /*1200*/  IMAD.MOV R9, RZ, RZ, -R9 ;  /* 0x000000ffff097224 */ /* 0x000fe200078e0a09 */
[----:B------:R-:W-:Y:S01]  /*1210*/  UIMAD UR48, UR48, 0x21, URZ ;  /* 0x00000021303078a4 */ /* 0x000fe2000f8e023f */
[----:B------:R-:W-:Y:S01]  /*1220*/  IMAD.MOV R14, RZ, RZ, -R11 ;  /* 0x000000ffff0e7224 */ /* 0x000fe200078e0a0b */
[----:B------:R-:W-:Y:S01]  /*1230*/  ULDC UR25, c[0x0][0x238] ;  /* 0x00008e0000197ab9 */ /* 0x000fe20000000800 */
[C---:B------:R-:W-:Y:S01]  /*1240*/  IMAD R11, R4.reuse, R9, R15 ;  /* 0x00000009040b7224 */ /* 0x040fe200078e020f */
[----:B------:R-:W-:Y:S01]  /*1250*/  IABS R9, R23 ;  /* 0x0000001700097213 */ /* 0x000fe20000000000 */
[C---:B------:R-:W-:Y:S01]  /*1260*/  IMAD R15, R4.reuse, R14, R19 ;  /* 0x0000000e040f7224 */ /* 0x040fe200078e0213 */
[----:B------:R-:W-:Y:S01]  /*1270*/  IABS R19, R29 ;  /* 0x0000001d00137213 */ /* 0x000fe20000000000 */
[--C-:B------:R-:W-:Y:S01]  /*1280*/  @!P2 IMAD.IADD R13, R13, 0x1, -R4.reuse ;  /* 0x000000010d0da824 */ /* 0x100fe200078e0a04 */
[----:B------:R-:W-:Y:S01]  /*1290*/  ISETP.GT.U32.AND P4, PT, R4, R11, PT ;  /* 0x0000000b0400720c */ /* 0x000fe20003f84070 */
[----:B------:R-:W-:Y:S01]  /*12a0*/  IMAD.HI.U32 R5, R8, R9, RZ ;  /* 0x0000000908057227 */ /* 0x000fe200078e00ff */
[----:B------:R-:W-:Y:S01]  /*12b0*/  ISETP.GT.U32.AND P5, PT, R4, R15, PT ;  /* 0x0000000f0400720c */ /* 0x000fe20003fa4070 */
[----:B------:R-:W-:Y:S01]  /*12c0*/  USHF.L.U32 UR25, UR25, 0x5, URZ ;  /* 0x0000000519197899 */ /* 0x000fe2000800063f */
[----:B------:R-:W-:Y:S01]  /*12d0*/  ISETP.GE.AND P2, PT, R25, RZ, PT ;  /* 0x000000ff1900720c */ /* 0x000fe20003f46270 */
[----:B------:R-:W-:Y:S01]  /*12e0*/  IMAD.HI.U32 R6, R8, R19, RZ ;  /* 0x0000001308067227 */ /* 0x000fe200078e00ff */
[----:B------:R-:W-:Y:S01]  /*12f0*/  IABS R25, R37 ;  /* 0x0000002500197213 */ /* 0x000fe20000000000 */
[----:B------:R-:W-:Y:S01]  /*1300*/  ULDC UR33, c[0x0][0x238] ;  /* 0x00008e0000217ab9 */ /* 0x000fe20000000800 */
[----:B------:R-:W-:Y:S01]  /*1310*/  ULDC UR41, c[0x0][0x238] ;  /* 0x00008e0000297ab9 */ /* 0x000fe20000000800 */
[----:B------:R-:W-:Y:S01]  /*1320*/  @!P6 IMAD.IADD R7, R7, 0x1, -R4 ;  /* 0x000000010707e824 */ /* 0x000fe200078e0a04 */
[----:B------:R-:W-:Y:S01]  /*1330*/  ISETP.GT.U32.AND P6, PT, R4, R13, PT ;  /* 0x0000000d0400720c */ /* 0x000fe20003fc4070 */
[----:B------:R-:W-:Y:S01]  /*1340*/  IMAD.MOV R5, RZ, RZ, -R5 ;  /* 0x000000ffff057224 */ /* 0x000fe200078e0a05 */
[----:B------:R-:W-:Y:S01]  /*1350*/  UIMAD UR33, UR33, 0x1f, URZ ;  /* 0x0000001f212178a4 */ /* 0x000fe2000f8e023f */
[----:B------:R-:W-:Y:S01]  /*1360*/  IMAD.MOV R10, RZ, RZ, -R6 ;  /* 0x000000ffff0a7224 */ /* 0x000fe200078e0a06 */
[----:B------:R-:W-:Y:S01]  /*1370*/  UIMAD UR41, UR41, 0x1e, URZ ;  /* 0x0000001e292978a4 */ /* 0x000fe2000f8e023f */
[----:B------:R-:W-:Y:S01]  /*1380*/  IMAD.HI.U32 R6, R8, R17, RZ ;  /* 0x0000001108067227 */ /* 0x000fe200078e00ff */
[----:B------:R-:W-:Y:S01]  /*1390*/  ULDC UR39, c[0x0][0x238] ;  /* 0x00008e0000277ab9 */ /* 0x000fe20000000800 */
[----:B------:R-:W-:Y:S01]  /*13a0*/  ULDC UR15, c[0x0][0x238] ;  /* 0x00008e00000f7ab9 */ /* 0x000fe20000000800 */
[----:B------:R-:W-:Y:S01]  /*13b0*/  UIMAD UR39, UR39, 0x1d, URZ ;  /* 0x0000001d272778a4 */ /* 0x000fe2000f8e023f */
[C---:B------:R-:W-:Y:S01]  /*13c0*/  IMAD R5, R4.reuse, R5, R9 ;  /* 0x0000000504057224 */ /* 0x040fe200078e0209 */
[----:B------:R-:W-:Y:S01]  /*13d0*/  UIMAD UR15, UR15, 0x1c, URZ ;  /* 0x0000001c0f0f78a4 */ /* 0x000fe2000f8e023f */
[C---:B------:R-:W-:Y:S01]  /*13e0*/  IMAD R19, R4.reuse, R10, R19 ;  /* 0x0000000a04137224 */ /* 0x040fe200078e0213 */
[----:B------:R-:W-:Y:S01]  /*13f0*/  ULDC UR30, c[0x0][0x238] ;  /* 0x00008e00001e7ab9 */ /* 0x000fe20000000800 */
[----:B------:R-:W-:Y:S01]  /*1400*/  IMAD.MOV R6, RZ, RZ, -R6 ;  /* 0x000000ffff067224 */ /* 0x000fe200078e0a06 */
[----:B------:R-:W-:Y:S01]  /*1410*/  UIMAD UR30, UR30, 0x1b, URZ ;  /* 0x0000001b1e1e78a4 */ /* 0x000fe2000f8e023f */
[----:B------:R-:W-:Y:S01]  /*1420*/  IMAD.MOV.U32 R9, RZ, RZ, R7 ;  /* 0x000000ffff097224 */ /* 0x000fe200078e0007 */
[----:B------:R-:W-:Y:S01]  /*1430*/  ULDC UR34, c[0x0][0x238] ;  /* 0x00008e0000227ab9 */ /* 0x000fe20000000800 */
[C---:B------:R-:W-:Y:S01]  /*1440*/  IMAD R7, R4.reuse, R6, R17 ;  /* 0x0000000604077224 */ /* 0x040fe200078e0211 */
[----:B------:R-:W-:Y:S01]  /*1450*/  UIMAD UR34, UR34, 0x1a, URZ ;  /* 0x0000001a222278a4 */ /* 0x000fe2000f8e023f */
[----:B------:R-:W-:Y:S01]  /*1460*/  @!P1 IMAD.MOV R9, RZ, RZ, -R9 ;  /* 0x000000ffff099224 */ /* 0x000fe200078e0a09 */
[C---:B------:R-:W-:Y:S01]  /*1470*/  ISETP.GT.U32.AND P1, PT, R4.reuse, R19, PT ;  /* 0x000000130400720c */ /* 0x040fe20003f24070 */
[--C-:B------:R-:W-:Y:S01]  /*1480*/  @!P4 IMAD.IADD R11, R11, 0x1, -R4.reuse ;  /* 0x000000010b0bc824 */ /* 0x100fe200078e0a04 */
[----:B------:R-:W-:Y:S01]  /*1490*/  ISETP.GE.AND P4, PT, R45, RZ, PT ;  /* 0x000000ff2d00720c */ /* 0x000fe20003f86270 */
[--C-:B------:R-:W-:Y:S01]  /*14a0*/  @!P6 IMAD.IADD R13, R13, 0x1, -R4.reuse ;  /* 0x000000010d0de824 */ /* 0x100fe200078e0a04 */
[C---:B------:R-:W-:Y:S01]  /*14b0*/  ISETP.GT.U32.AND P6, PT, R4.reuse, R7, PT ;  /* 0x000000070400720c */ /* 0x040fe20003fc4070 */
[----:B------:R-:W-:Y:S01]  /*14c0*/  @!P5 IMAD.IADD R15, R15, 0x1, -R4 ;  /* 0x000000010f0fd824 */ /* 0x000fe200078e0a04 */
[----:B------:R-:W-:Y:S01]  /*14d0*/  ISETP.GT.U32.AND P0, PT, R4, R11, PT ;  /* 0x0000000b0400720c */ /* 0x000fe20003f04070 */
[----:B------:R-:W-:Y:S01]  /*14e0*/  IMAD.HI.U32 R10, R8, R25, RZ ;  /* 0x00000019080a7227 */ /* 0x000fe200078e00ff */
[C---:B------:R-:W-:Y:S01]  /*14f0*/  ISETP.GT.U32.AND P5, PT, R4.reuse, R5, PT ;  /* 0x000000050400720c */ /* 0x040fe20003fa4070 */
[----:B------:R-:W-:Y:S01]  /*1500*/  ULDC UR11, c[0x0][0x238] ;  /* 0x00008e00000b7ab9 */ /* 0x000fe20000000800 */
[----:B------:R-:W-:Y:S01]  /*1510*/  IABS R45, R44 ;  /* 0x0000002c002d7213 */ /* 0x000fe20000000000 */
[----:B------:R-:W-:Y:S01]  /*1520*/  IMAD.MOV R10, RZ, RZ, -R10 ;  /* 0x000000ffff0a7224 */ /* 0x000fe200078e0a0a */
[----:B------:R-:W-:Y:S01]  /*1530*/  UIMAD UR11, UR11, 0x19, URZ ;  /* 0x000000190b0b78a4 */ /* 0x000fe2000f8e023f */
[--C-:B------:R-:W-:Y:S01]  /*1540*/  @!P1 IMAD.IADD R19, R19, 0x1, -R4.reuse ;  /* 0x0000000113139824 */ /* 0x100fe200078e0a04 */
[----:B------:R-:W-:Y:S01]  /*1550*/  ULDC UR5, c[0x0][0x238] ;  /* 0x00008e0000057ab9 */ /* 0x000fe20000000800 */
[C---:B------:R-:W-:Y:S01]  /*1560*/  IMAD R25, R4.reuse, R10, R25 ;  /* 0x0000000a04197224 */ /* 0x040fe200078e0219 */
[----:B------:R-:W-:Y:S01]  /*1570*/  UIMAD UR5, UR5, 0x18, URZ ;  /* 0x00000018050578a4 */ /* 0x000fe2000f8e023f */
[--C-:B------:R-:W-:Y:S01]  /*1580*/  @!P6 IMAD.IADD R7, R7, 0x1, -R4.reuse ;  /* 0x000000010707e824 */ /* 0x100fe200078e0a04 */
[C---:B------:R-:W-:Y:S01]  /*1590*/  ISETP.GT.U32.AND P6, PT, R4.reuse, R19, PT ;  /* 0x000000130400720c */ /* 0x040fe20003fc4070 */
[--C-:B------:R-:W-:Y:S01]  /*15a0*/  @!P0 IMAD.IADD R11, R11, 0x1, -R4.reuse ;  /* 0x000000010b0b8824 */ /* 0x100fe200078e0a04 */
[----:B------:R-:W-:Y:S01]  /*15b0*/  ISETP.GT.U32.AND P0, PT, R4, R15, PT ;  /* 0x0000000f0400720c */ /* 0x000fe20003f04070 */
[--C-:B------:R-:W-:Y:S01]  /*15c0*/  @!P5 IMAD.IADD R5, R5, 0x1, -R4.reuse ;  /* 0x000000010505d824 */ /* 0x100fe200078e0a04 */
[----:B------:R-:W-:Y:S01]  /*15d0*/  ISETP.GE.AND P5, PT, R27, RZ, PT ;  /* 0x000000ff1b00720c */ /* 0x000fe20003fa6270 */
[----:B------:R-:W-:Y:S01]  /*15e0*/  @!P3 IMAD.MOV R11, RZ, RZ, -R11 ;  /* 0x000000ffff0bb224 */ /* 0x000fe200078e0a0b */
[----:B------:R-:W-:Y:S01]  /*15f0*/  ISETP.GE.AND P3, PT, R23, RZ, PT ;  /* 0x000000ff1700720c */ /* 0x000fe20003f66270 */
[----:B------:R-:W-:Y:S01]  /*1600*/  @!P4 IMAD.MOV R13, RZ, RZ, -R13 ;  /* 0x000000ffff0dc224 */ /* 0x000fe200078e0a0d */
[----:B------:R-:W-:Y:S01]  /*1610*/  IABS R23, R21 ;  /* 0x0000001500177213 */ /* 0x000fe20000000000 */
[----:B------:R-:W-:Y:S01]  /*1620*/  IMAD.HI.U32 R14, R8, R55, RZ ;  /* 0x00000037080e7227 */ /* 0x000fe200078e00ff */
[C---:B------:R-:W-:Y:S01]  /*1630*/  ISETP.GT.U32.AND P1, PT, R4.reuse, R5, PT ;  /* 0x000000050400720c */ /* 0x040fe20003f24070 */
[----:B------:R-:W-:Y:S01]  /*1640*/  ULDC UR8, c[0x0][0x238] ;  /* 0x00008e0000087ab9 */ /* 0x000fe20000000800 */
[C---:B------:R-:W-:Y:S01]  /*1650*/  ISETP.GT.U32.AND P4, PT, R4.reuse, R7, PT ;  /* 0x000000070400720c */ /* 0x040fe20003f84070 */
[--C-:B------:R-:W-:Y:S01]  /*1660*/  @!P6 IMAD.IADD R19, R19, 0x1, -R4.reuse ;  /* 0x000000011313e824 */ /* 0x100fe200078e0a04 */
[----:B------:R-:W-:Y:S01]  /*1670*/  ISETP.GT.U32.AND P6, PT, R4, R25, PT ;  /* 0x000000190400720c */ /* 0x000fe20003fc4070 */
[----:B------:R-:W-:Y:S01]  /*1680*/  IMAD.HI.U32 R6, R8, R23, RZ ;  /* 0x0000001708067227 */ /* 0x000fe200078e00ff */
[----:B------:R-:W-:Y:S01]  /*1690*/  IABS R27, R43 ;  /* 0x0000002b001b7213 */ /* 0x000fe20000000000 */
[----:B------:R-:W-:Y:S01]  /*16a0*/  UIMAD UR8, UR8, 0x17, URZ ;  /* 0x00000017080878a4 */ /* 0x000fe2000f8e023f */
[----:B------:R-:W-:Y:S01]  /*16b0*/  CS2R R86, SRZ ;  /* 0x0000000000567805 */ /* 0x000fe2000001ff00 */
[----:B------:R-:W-:Y:S01]  /*16c0*/  @!P0 IMAD.IADD R15, R15, 0x1, -R4 ;  /* 0x000000010f0f8824 */ /* 0x000fe200078e0a04 */
[----:B------:R-:W-:Y:S01]  /*16d0*/  ISETP.GE.AND P0, PT, R29, RZ, PT ;  /* 0x000000ff1d00720c */ /* 0x000fe20003f06270 */
[----:B------:R-:W-:Y:S01]  /*16e0*/  IMAD.MOV R6, RZ, RZ, -R6 ;  /* 0x000000ffff067224 */ /* 0x000fe200078e0a06 */
[----:B------:R-:W-:Y:S01]  /*16f0*/  IABS R29, R35 ;  /* 0x00000023001d7213 */ /* 0x000fe20000000000 */
[----:B------:R-:W-:Y:S01]  /*1700*/  @!P2 IMAD.MOV R15, RZ, RZ, -R15 ;  /* 0x000000ffff0fa224 */ /* 0x000fe200078e0a0f */
[----:B------:R-:W-:Y:S01]  /*1710*/  ISETP.GE.AND P2, PT, R21, RZ, PT ;  /* 0x000000ff1500720c */ /* 0x000fe20003f46270 */
[C---:B------:R-:W-:Y:S01]  /*1720*/  IMAD R23, R4.reuse, R6, R23 ;  /* 0x0000000604177224 */ /* 0x040fe200078e0217 */
[----:B------:R-:W-:Y:S01]  /*1730*/  IABS R21, R33 ;  /* 0x0000002100157213 */ /* 0x000fe20000000000 */
[--C-:B------:R-:W-:Y:S01]  /*1740*/  @!P1 IMAD.IADD R5, R5, 0x1, -R4.reuse ;  /* 0x0000000105059824 */ /* 0x100fe200078e0a04 */
[----:B------:R-:W-:Y:S01]  /*1750*/  ULDC UR4, c[0x0][0x238] ;  /* 0x00008e0000047ab9 */ /* 0x000fe20000000800 */
[----:B------:R-:W-:Y:S01]  /*1760*/  @!P6 IMAD.IADD R25, R25, 0x1, -R4 ;  /* 0x000000011919e824 */ /* 0x000fe200078e0a04 */
[----:B------:R-:W-:Y:S01]  /*1770*/  ISETP.GT.U32.AND P1, PT, R4, R23, PT ;  /* 0x000000170400720c */ /* 0x000fe20003f24070 */
[----:B------:R-:W-:Y:S01]  /*1780*/  IMAD.HI.U32 R6, R8, R21, RZ ;  /* 0x0000001508067227 */ /* 0x000fe200078e00ff */
[----:B------:R-:W-:-:S02]  /*1790*/  UIMAD UR4, UR4, 0x16, URZ ;  /* 0x00000016040478a4 */ /* 0x000fc4000f8e023f */
[----:B------:R-:W-:Y:S01]  /*17a0*/  ISETP.GT.U32.AND P6, PT, R4, R25, PT ;  /* 0x000000190400720c */ /* 0x000fe20003fc4070 */
[C---:B------:R-:W-:Y:S01]  /*17b0*/  IMAD.HI.U32 R10, R8.reuse, R29, RZ ;  /* 0x0000001d080a7227 */ /* 0x040fe200078e00ff */
[----:B------:R-:W-:Y:S01]  /*17c0*/  ULDC UR12, c[0x0][0x238] ;  /* 0x00008e00000c7ab9 */ /* 0x000fe20000000800 */
[----:B------:R-:W-:Y:S01]  /*17d0*/  ULDC UR16, c[0x0][0x238] ;  /* 0x00008e0000107ab9 */ /* 0x000fe20000000800 */
[----:B------:R-:W-:Y:S01]  /*17e0*/  UIMAD UR12, UR12, 0x15, URZ ;  /* 0x000000150c0c78a4 */ /* 0x000fe2000f8e023f */
[----:B------:R-:W-:Y:S01]  /*17f0*/  IMAD.HI.U32 R12, R8, R27, RZ ;  /* 0x0000001b080c7227 */ /* 0x000fe200078e00ff */
[----:B------:R-:W-:Y:S01]  /*1800*/  UIMAD UR16, UR16, 0x14, URZ ;  /* 0x00000014101078a4 */ /* 0x000fe2000f8e023f */
[----:B------:R-:W-:Y:S02]  /*1810*/  ULDC UR55, c[0x0][0x238] ;  /* 0x00008e0000377ab9 */ /* 0x000fe40000000800 */
[----:B------:R-:W-:Y:S01]  /*1820*/  IMAD.MOV R6, RZ, RZ, -R6 ;  /* 0x000000ffff067224 */ /* 0x000fe200078e0a06 */
[----:B------:R-:W-:Y:S01]  /*1830*/  UIMAD UR55, UR55, 0x13, URZ ;  /* 0x00000013373778a4 */ /* 0x000fe2000f8e023f */
[----:B------:R-:W-:Y:S01]  /*1840*/  @!P4 IMAD.IADD R7, R7, 0x1, -R4 ;  /* 0x000000010707c824 */ /* 0x000fe200078e0a04 */
[----:B------:R-:W-:Y:S01]  /*1850*/  ISETP.GE.AND P4, PT, R37, RZ, PT ;  /* 0x000000ff2500720c */ /* 0x000fe20003f86270 */
[----:B------:R-:W-:Y:S01]  /*1860*/  IMAD.MOV.U32 R17, RZ, RZ, R5 ;  /* 0x000000ffff117224 */ /* 0x000fe200078e0005 */
[----:B------:R-:W-:Y:S01]  /*1870*/  IABS R37, R49 ;  /* 0x0000003100257213 */ /* 0x000fe20000000000 */
[----:B------:R-:W-:Y:S01]  /*1880*/  IMAD.MOV R10, RZ, RZ, -R10 ;  /* 0x000000ffff0a7224 */ /* 0x000fe200078e0a0a */
[----:B------:R-:W-:Y:S01]  /*1890*/  ULDC UR53, c[0x0][0x238] ;  /* 0x00008e0000357ab9 */ /* 0x000fe20000000800 */
[C---:B------:R-:W-:Y:S01]  /*18a0*/  IMAD R5, R4.reuse, R6, R21 ;  /* 0x0000000604057224 */ /* 0x040fe200078e0215 */
[----:B------:R-:W-:Y:S01]  /*18b0*/  UIMAD UR53, UR53, 0x12, URZ ;  /* 0x00000012353578a4 */ /* 0x000fe2000f8e023f */
[----:B------:R-:W-:Y:S01]  /*18c0*/  IMAD.MOV R12, RZ, RZ, -R12 ;  /* 0x000000ffff0c7224 */ /* 0x000fe200078e0a0c */
[----:B------:R-:W-:Y:S01]  /*18d0*/  ULDC UR51, c[0x0][0x238] ;  /* 0x00008e0000337ab9 */ /* 0x000fe20000000800 */
[--C-:B------:R-:W-:Y:S01]  /*18e0*/  @!P1 IMAD.IADD R23, R23, 0x1, -R4.reuse ;  /* 0x0000000117179824 */ /* 0x100fe200078e0a04 */
[----:B------:R-:W-:Y:S01]  /*18f0*/  ISETP.GE.AND P1, PT, R33, RZ, PT ;  /* 0x000000ff2100720c */ /* 0x000fe20003f26270 */
[----:B------:R-:W-:Y:S01]  /*1900*/  IMAD.MOV.U32 R21, RZ, RZ, R7 ;  /* 0x000000ffff157224 */ /* 0x000fe200078e0007 */
[----:B------:R-:W-:Y:S01]  /*1910*/  IABS R33, R39 ;  /* 0x0000002700217213 */ /* 0x000fe20000000000 */
[C---:B------:R-:W-:Y:S01]  /*1920*/  IMAD R29, R4.reuse, R10, R29 ;  /* 0x0000000a041d7224 */ /* 0x040fe200078e021d */
[----:B------:R-:W-:Y:S01]  /*1930*/  UIMAD UR51, UR51, 0x11, URZ ;  /* 0x00000011333378a4 */ /* 0x000fe2000f8e023f */
[----:B------:R-:W-:Y:S01]  /*1940*/  @!P0 IMAD.MOV R19, RZ, RZ, -R19 ;  /* 0x000000ffff138224 */ /* 0x000fe200078e0a13 */
[C---:B------:R-:W-:Y:S01]  /*1950*/  ISETP.GT.U32.AND P0, PT, R4.reuse, R5, PT ;  /* 0x000000050400720c */ /* 0x040fe20003f04070 */
[C---:B------:R-:W-:Y:S01]  /*1960*/  IMAD R7, R4.reuse, R12, R27 ;  /* 0x0000000c04077224 */ /* 0x040fe200078e021b */
[----:B------:R-:W-:Y:S01]  /*1970*/  ULDC UR49, c[0x0][0x238] ;  /* 0x00008e0000317ab9 */ /* 0x000fe20000000800 */
[----:B------:R-:W-:Y:S01]  /*1980*/  @!P3 IMAD.MOV R17, RZ, RZ, -R17 ;  /* 0x000000ffff11b224 */ /* 0x000fe200078e0a11 */
[C---:B------:R-:W-:Y:S01]  /*1990*/  ISETP.GT.U32.AND P3, PT, R4.reuse, R23, PT ;  /* 0x000000170400720c */ /* 0x040fe20003f64070 */
[----:B------:R-:W-:Y:S01]  /*19a0*/  @!P5 IMAD.MOV R21, RZ, RZ, -R21 ;  /* 0x000000ffff15d224 */ /* 0x000fe200078e0a15 */
[C---:B------:R-:W-:Y:S01]  /*19b0*/  ISETP.GT.U32.AND P5, PT, R4.reuse, R29, PT ;  /* 0x0000001d0400720c */ /* 0x040fe20003fa4070 */
[----:B------:R-:W-:Y:S01]  /*19c0*/  @!P6 IMAD.IADD R25, R25, 0x1, -R4 ;  /* 0x000000011919e824 */ /* 0x000fe200078e0a04 */
[----:B------:R-:W-:Y:S01]  /*19d0*/  ISETP.GT.U32.AND P6, PT, R4, R7, PT ;  /* 0x000000070400720c */ /* 0x000fe20003fc4070 */
[----:B------:R-:W-:Y:S01]  /*19e0*/  IMAD.HI.U32 R6, R8, R33, RZ ;  /* 0x0000002108067227 */ /* 0x000fe200078e00ff */
[----:B------:R-:W-:Y:S01]  /*19f0*/  USHF.L.U32 UR49, UR49, 0x4, URZ ;  /* 0x0000000431317899 */ /* 0x000fe2000800063f */
[----:B------:R-:W-:-:S02]  /*1a00*/  ULDC UR24, c[0x0][0x238] ;  /* 0x00008e0000187ab9 */ /* 0x000fc40000000800 */
[----:B------:R-:W-:Y:S01]  /*1a10*/  @!P0 IMAD.IADD R5, R5, 0x1, -R4 ;  /* 0x0000000105058824 */ /* 0x000fe200078e0a04 */
[----:B------:R-:W-:Y:S01]  /*1a20*/  ISETP.GE.AND P0, PT, R43, RZ, PT ;  /* 0x000000ff2b00720c */ /* 0x000fe20003f06270 */
[----:B------:R-:W-:Y:S01]  /*1a30*/  IMAD.MOV R12, RZ, RZ, -R6 ;  /* 0x000000ffff0c7224 */ /* 0x000fe200078e0a06 */
[----:B------:R-:W-:Y:S01]  /*1a40*/  IABS R43, R46 ;  /* 0x0000002e002b7213 */ /* 0x000fe20000000000 */
[--C-:B------:R-:W-:Y:S01]  /*1a50*/  @!P3 IMAD.IADD R23, R23, 0x1, -R4.reuse ;  /* 0x000000011717b824 */ /* 0x100fe200078e0a04 */
[----:B------:R-:W-:Y:S01]  /*1a60*/  ISETP.GE.AND P3, PT, R35, RZ, PT ;  /* 0x000000ff2300720c */ /* 0x000fe20003f66270 */
[--C-:B------:R-:W-:Y:S01]  /*1a70*/  @!P5 IMAD.IADD R29, R29, 0x1, -R4.reuse ;  /* 0x000000011d1dd824 */ /* 0x100fe200078e0a04 */
[----:B------:R-:W-:Y:S01]  /*1a80*/  IABS R35, R31 ;  /* 0x0000001f00237213 */ /* 0x000fe20000000000 */
[----:B------:R-:W-:Y:S01]  /*1a90*/  @!P6 IMAD.IADD R7, R7, 0x1, -R4 ;  /* 0x000000010707e824 */ /* 0x000fe200078e0a04 */
[C---:B------:R-:W-:Y:S01]  /*1aa0*/  ISETP.GT.U32.AND P5, PT, R4.reuse, R5, PT ;  /* 0x000000050400720c */ /* 0x040fe20003fa4070 */
[----:B------:R-:W-:Y:S01]  /*1ab0*/  IMAD R33, R4, R12, R33 ;  /* 0x0000000c04217224 */ /* 0x000fe200078e0221 */
[----:B------:R-:W-:Y:S01]  /*1ac0*/  UIMAD UR24, UR24, 0xf, URZ ;  /* 0x0000000f181878a4 */ /* 0x000fe2000f8e023f */
[----:B------:R-:W-:Y:S01]  /*1ad0*/  IMAD.HI.U32 R6, R8, R35, RZ ;  /* 0x0000002308067227 */ /* 0x000fe200078e00ff */
[C---:B------:R-:W-:Y:S01]  /*1ae0*/  ISETP.GT.U32.AND P6, PT, R4.reuse, R7, PT ;  /* 0x000000070400720c */ /* 0x040fe20003fc4070 */
[----:B------:R-:W-:Y:S01]  /*1af0*/  ULDC UR28, c[0x0][0x238] ;  /* 0x00008e00001c7ab9 */ /* 0x000fe20000000800 */
[----:B------:R-:W-:Y:S01]  /*1b00*/  ULDC UR32, c[0x0][0x238] ;  /* 0x00008e0000207ab9 */ /* 0x000fe20000000800 */
[----:B------:R-:W-:Y:S01]  /*1b10*/  IMAD.MOV R6, RZ, RZ, -R6 ;  /* 0x000000ffff067224 */ /* 0x000fe200078e0a06 */
[----:B------:R-:W-:Y:S01]  /*1b20*/  UIMAD UR28, UR28, 0xe, URZ ;  /* 0x0000000e1c1c78a4 */ /* 0x000fe2000f8e023f */
[----:B------:R-:W-:Y:S01]  /*1b30*/  @!P4 IMAD.MOV R25, RZ, RZ, -R25 ;  /* 0x000000ffff19c224 */ /* 0x000fe200078e0a19 */
[----:B------:R-:W-:Y:S01]  /*1b40*/  ISETP.GE.AND P4, PT, R39, RZ, PT ;  /* 0x000000ff2700720c */ /* 0x000fe20003f86270 */
[C---:B------:R-:W-:Y:S01]  /*1b50*/  IMAD R35, R4.reuse, R6, R35 ;  /* 0x0000000604237224 */ /* 0x040fe200078e0223 */
[----:B------:R-:W-:Y:S01]  /*1b60*/  IABS R39, R48 ;  /* 0x0000003000277213 */ /* 0x000fe20000000000 */
[----:B------:R-:W-:Y:S01]  /*1b70*/  @!P5 IMAD.IADD R5, R5, 0x1, -R4 ;  /* 0x000000010505d824 */ /* 0x000fe200078e0a04 */
[----:B------:R-:W-:Y:S01]  /*1b80*/  ISETP.GT.U32.AND P5, PT, R4, R33, PT ;  /* 0x000000210400720c */ /* 0x000fe20003fa4070 */
[----:B------:R-:W-:Y:S01]  /*1b90*/  IMAD.HI.U32 R10, R8, R37, RZ ;  /* 0x00000025080a7227 */ /* 0x000fe200078e00ff */
[----:B------:R-:W-:Y:S01]  /*1ba0*/  UIMAD UR32, UR32, 0xd, URZ ;  /* 0x0000000d202078a4 */ /* 0x000fe2000f8e023f */
[----:B------:R-:W-:-:S02]  /*1bb0*/  ULDC UR36, c[0x0][0x238] ;  /* 0x00008e0000247ab9 */ /* 0x000fc40000000800 */
[----:B------:R-:W-:Y:S01]  /*1bc0*/  @!P6 IMAD.IADD R7, R7, 0x1, -R4 ;  /* 0x000000010707e824 */ /* 0x000fe200078e0a04 */
[----:B------:R-:W-:Y:S01]  /*1bd0*/  ISETP.GT.U32.AND P6, PT, R4, R35, PT ;  /* 0x000000230400720c */ /* 0x000fe20003fc4070 */
[----:B------:R-:W-:Y:S01]  /*1be0*/  IMAD.MOV R10, RZ, RZ, -R10 ;  /* 0x000000ffff0a7224 */ /* 0x000fe200078e0a0a */
[----:B------:R-:W-:Y:S01]  /*1bf0*/  UIMAD UR36, UR36, 0xc, URZ ;  /* 0x0000000c242478a4 */ /* 0x000fe2000f8e023f */
[----:B------:R-:W-:Y:S01]  /*1c00*/  IMAD.HI.U32 R6, R8, R39, RZ ;  /* 0x0000002708067227 */ /* 0x000fe200078e00ff */
[----:B------:R-:W-:Y:S02]  /*1c10*/  ULDC UR47, c[0x0][0x238] ;  /* 0x00008e00002f7ab9 */ /* 0x000fe40000000800 */
[----:B------:R-:W-:Y:S01]  /*1c20*/  UIMAD UR47, UR47, 0x9, URZ ;  /* 0x000000092f2f78a4 */ /* 0x000fe2000f8e023f */
[----:B------:R-:W-:Y:S02]  /*1c30*/  IMAD R37, R4, R10, R37 ;  /* 0x0000000a04257224 */ /* 0x000fe400078e0225 */
[----:B------:R-:W-:-:S02]  /*1c40*/  IMAD.MOV R6, RZ, RZ, -R6 ;  /* 0x000000ffff067224 */ /* 0x000fc400078e0a06 */
[--C-:B------:R-:W-:Y:S01]  /*1c50*/  @!P5 IMAD.IADD R33, R33, 0x1, -R4.reuse ;  /* 0x000000012121d824 */ /* 0x100fe200078e0a04 */
[C---:B------:R-:W-:Y:S01]  /*1c60*/  ISETP.GT.U32.AND P5, PT, R4.reuse, R37, PT ;  /* 0x000000250400720c */ /* 0x040fe20003fa4070 */
[C---:B------:R-:W-:Y:S02]  /*1c70*/  IMAD R39, R4.reuse, R6, R39 ;  /* 0x0000000604277224 */ /* 0x040fe400078e0227 */
[----:B------:R-:W-:Y:S02]  /*1c80*/  @!P6 IMAD.IADD R35, R35, 0x1, -R4 ;  /* 0x000000012323e824 */ /* 0x000fe400078e0a04 */
[----:B------:R-:W-:Y:S01]  /*1c90*/  @!P2 IMAD.MOV R23, RZ, RZ, -R23 ;  /* 0x000000ffff17a224 */ /* 0x000fe200078e0a17 */
[C---:B------:R-:W-:Y:S01]  /*1ca0*/  ISETP.GT.U32.AND P6, PT, R4.reuse, R39, PT ;  /* 0x000000270400720c */ /* 0x040fe20003fc4070 */
[----:B------:R-:W-:Y:S01]  /*1cb0*/  IMAD.MOV.U32 R27, RZ, RZ, R5 ;  /* 0x000000ffff1b7224 */ /* 0x000fe200078e0005 */
[----:B------:R-:W-:Y:S01]  /*1cc0*/  ISETP.GT.U32.AND P2, PT, R4, R29, PT ;  /* 0x0000001d0400720c */ /* 0x000fe20003f44070 */
[----:B------:R-:W-:-:S04]  /*1cd0*/  IMAD.HI.U32 R5, R8, R43, RZ ;  /* 0x0000002b08057227 */ /* 0x000fc800078e00ff */
[----:B------:R-:W-:Y:S02]  /*1ce0*/  @!P5 IMAD.IADD R37, R37, 0x1, -R4 ;  /* 0x000000012525d824 */ /* 0x000fe400078e0a04 */
[----:B------:R-:W-:-:S03]  /*1cf0*/  IMAD.HI.U32 R6, R8, R45, RZ ;  /* 0x0000002d08067227 */ /* 0x000fc600078e00ff */
[C---:B------:R-:W-:Y:S01]  /*1d00*/  ISETP.GT.U32.AND P5, PT, R4.reuse, R37, PT ;  /* 0x000000250400720c */ /* 0x040fe20003fa4070 */
[--C-:B------:R-:W-:Y:S02]  /*1d10*/  @!P6 IMAD.IADD R39, R39, 0x1, -R4.reuse ;  /* 0x000000012727e824 */ /* 0x100fe400078e0a04 */
[----:B------:R-:W-:Y:S01]  /*1d20*/  @!P2 IMAD.IADD R29, R29, 0x1, -R4 ;  /* 0x000000011d1da824 */ /* 0x000fe200078e0a04 */
[----:B------:R-:W-:Y:S01]  /*1d30*/  ISETP.GE.AND P2, PT, R31, RZ, PT ;  /* 0x000000ff1f00720c */ /* 0x000fe20003f46270 */
[----:B------:R-:W-:Y:S01]  /*1d40*/  IMAD.MOV R5, RZ, RZ, -R5 ;  /* 0x000000ffff057224 */ /* 0x000fe200078e0a05 */
[----:B------:R-:W-:Y:S01]  /*1d50*/  ISETP.GT.U32.AND P6, PT, R4, R39, PT ;  /* 0x000000270400720c */ /* 0x000fe20003fc4070 */
[----:B------:R-:W-:Y:S02]  /*1d60*/  IMAD.MOV.U32 R31, RZ, RZ, R7 ;  /* 0x000000ffff1f7224 */ /* 0x000fe400078e0007 */
[----:B------:R-:W-:-:S04]  /*1d70*/  IMAD.HI.U32 R7, R8, R47, RZ ;  /* 0x0000002f08077227 */ /* 0x000fc800078e00ff */
[C---:B------:R-:W-:Y:S02]  /*1d80*/  IMAD R5, R4.reuse, R5, R43 ;  /* 0x0000000504057224 */ /* 0x040fe400078e022b */
[----:B------:R-:W-:Y:S02]  /*1d90*/  IMAD.MOV R6, RZ, RZ, -R6 ;  /* 0x000000ffff067224 */ /* 0x000fe400078e0a06 */
[----:B------:R-:W-:Y:S02]  /*1da0*/  IMAD.MOV R10, RZ, RZ, -R7 ;  /* 0x000000ffff0a7224 */ /* 0x000fe400078e0a07 */
[C---:B------:R-:W-:Y:S02]  /*1db0*/  IMAD R7, R4.reuse, R6, R45 ;  /* 0x0000000604077224 */ /* 0x040fe400078e022d */
[--C-:B------:R-:W-:Y:S01]  /*1dc0*/  @!P5 IMAD.IADD R37, R37, 0x1, -R4.reuse ;  /* 0x000000012525d824 */ /* 0x100fe200078e0a04 */
[C---:B------:R-:W-:Y:S01]  /*1dd0*/  ISETP.GT.U32.AND P5, PT, R4.reuse, R5, PT ;  /* 0x000000050400720c */ /* 0x040fe20003fa4070 */
[----:B------:R-:W-:Y:S01]  /*1de0*/  @!P6 IMAD.IADD R39, R39, 0x1, -R4 ;  /* 0x000000012727e824 */ /* 0x000fe200078e0a04 */
[C---:B------:R-:W-:Y:S01]  /*1df0*/  ISETP.GT.U32.AND P6, PT, R4.reuse, R7, PT ;  /* 0x000000070400720c */ /* 0x040fe20003fc4070 */
[----:B------:R-:W-:Y:S01]  /*1e00*/  @!P0 IMAD.MOV R31, RZ, RZ, -R31 ;  /* 0x000000ffff1f8224 */ /* 0x000fe200078e0a1f */
[----:B------:R-:W-:Y:S01]  /*1e10*/  ISETP.GE.AND P0, PT, R49, RZ, PT ;  /* 0x000000ff3100720c */ /* 0x000fe20003f06270 */
[----:B------:R-:W-:Y:S01]  /*1e20*/  @!P1 IMAD.MOV R27, RZ, RZ, -R27 ;  /* 0x000000ffff1b9224 */ /* 0x000fe200078e0a1b */
[----:B------:R-:W-:Y:S01]  /*1e30*/  IABS R49, R32 ;  /* 0x0000002000317213 */ /* 0x000fe20000000000 */
[C---:B------:R-:W-:Y:S01]  /*1e40*/  IMAD R47, R4.reuse, R10, R47 ;  /* 0x0000000a042f7224 */ /* 0x040fe200078e022f */
[----:B------:R-:W-:Y:S01]  /*1e50*/  ISETP.GT.U32.AND P1, PT, R4, R33, PT ;  /* 0x000000210400720c */ /* 0x000fe20003f24070 */
[----:B------:R-:W-:-:S02]  /*1e60*/  IMAD.MOV R14, RZ, RZ, -R14 ;  /* 0x000000ffff0e7224 */ /* 0x000fc400078e0a0e */
[----:B------:R-:W-:-:S04]  /*1e70*/  IMAD.HI.U32 R6, R8, R49, RZ ;  /* 0x0000003108067227 */ /* 0x000fc800078e00ff */
[--C-:B------:R-:W-:Y:S01]  /*1e80*/  @!P5 IMAD.IADD R5, R5, 0x1, -R4.reuse ;  /* 0x000000010505d824 */ /* 0x100fe200078e0a04 */
[C---:B------:R-:W-:Y:S01]  /*1e90*/  ISETP.GT.U32.AND P5, PT, R4.reuse, R47, PT ;  /* 0x0000002f0400720c */ /* 0x040fe20003fa4070 */
[----:B------:R-:W-:Y:S02]  /*1ea0*/  @!P6 IMAD.IADD R7, R7, 0x1, -R4 ;  /* 0x000000010707e824 */ /* 0x000fe400078e0a04 */
[----:B------:R-:W-:Y:S01]  /*1eb0*/  IMAD.MOV R6, RZ, RZ, -R6 ;  /* 0x000000ffff067224 */ /* 0x000fe200078e0a06 */
[----:B------:R-:W-:Y:S01]  /*1ec0*/  ISETP.GT.U32.AND P6, PT, R4, R5, PT ;  /* 0x000000050400720c */ /* 0x000fe20003fc4070 */
[----:B------:R-:W-:Y:S01]  /*1ed0*/  @!P1 IMAD.IADD R33, R33, 0x1, -R4 ;  /* 0x0000000121219824 */ /* 0x000fe200078e0a04 */
[----:B------:R-:W-:Y:S01]  /*1ee0*/  ISETP.GE.AND P1, PT, R48, RZ, PT ;  /* 0x000000ff3000720c */ /* 0x000fe20003f26270 */
[C---:B------:R-:W-:Y:S02]  /*1ef0*/  IMAD R49, R4.reuse, R6, R49 ;  /* 0x0000000604317224 */ /* 0x040fe400078e0231 */
[----:B------:R-:W-:Y:S01]  /*1f00*/  @!P4 IMAD.MOV R33, RZ, RZ, -R33 ;  /* 0x000000ffff21c224 */ /* 0x000fe200078e0a21 */
[----:B------:R-:W-:Y:S01]  /*1f10*/  ISETP.GT.U32.AND P4, PT, R4, R7, PT ;  /* 0x000000070400720c */ /* 0x000fe20003f84070 */
[----:B------:R-:W-:-:S04]  /*1f20*/  IMAD.HI.U32 R10, R8, R51, RZ ;  /* 0x00000033080a7227 */ /* 0x000fc800078e00ff */
[--C-:B------:R-:W-:Y:S02]  /*1f30*/  @!P5 IMAD.IADD R47, R47, 0x1, -R4.reuse ;  /* 0x000000012f2fd824 */ /* 0x100fe400078e0a04 */
[----:B------:R-:W-:Y:S01]  /*1f40*/  @!P6 IMAD.IADD R5, R5, 0x1, -R4 ;  /* 0x000000010505e824 */ /* 0x000fe200078e0a04 */
[C---:B------:R-:W-:Y:S01]  /*1f50*/  ISETP.GT.U32.AND P6, PT, R4.reuse, R49, PT ;  /* 0x000000310400720c */ /* 0x040fe20003fc4070 */
[C---:B------:R-:W-:Y:S01]  /*1f60*/  IMAD R55, R4.reuse, R14, R55 ;  /* 0x0000000e04377224 */ /* 0x040fe200078e0237 */
[----:B------:R-:W-:Y:S01]  /*1f70*/  ISETP.GT.U32.AND P5, PT, R4, R47, PT ;  /* 0x0000002f0400720c */ /* 0x000fe20003fa4070 */
[----:B------:R-:W-:Y:S02]  /*1f80*/  IMAD.MOV R10, RZ, RZ, -R10 ;  /* 0x000000ffff0a7224 */ /* 0x000fe400078e0a0a */
[----:B------:R-:W-:-:S04]  /*1f90*/  IMAD.HI.U32 R12, R8, R53, RZ ;  /* 0x00000035080c7227 */ /* 0x000fc800078e00ff */
[----:B------:R-:W-:-:S04]  /*1fa0*/  IMAD.HI.U32 R6, R8, R57, RZ ;  /* 0x0000003908067227 */ /* 0x000fc800078e00ff */
[----:B------:R-:W-:Y:S01]  /*1fb0*/  @!P6 IMAD.IADD R49, R49, 0x1, -R4 ;  /* 0x000000013131e824 */ /* 0x000fe200078e0a04 */
[C---:B------:R-:W-:Y:S01]  /*1fc0*/  ISETP.GT.U32.AND P6, PT, R4.reuse, R55, PT ;  /* 0x000000370400720c */ /* 0x040fe20003fc4070 */
[C---:B------:R-:W-:Y:S02]  /*1fd0*/  IMAD R51, R4.reuse, R10, R51 ;  /* 0x0000000a04337224 */ /* 0x040fe400078e0233 */
[----:B------:R-:W-:Y:S02]  /*1fe0*/  IMAD.MOV R12, RZ, RZ, -R12 ;  /* 0x000000ffff0c7224 */ /* 0x000fe400078e0a0c */
[----:B------:R-:W-:Y:S02]  /*1ff0*/  IMAD.MOV R6, RZ, RZ, -R6 ;  /* 0x000000ffff067224 */ /* 0x000fe400078e0a06 */
[----:B------:R-:W-:Y:S01]  /*2000*/  @!P4 IMAD.IADD R7, R7, 0x1, -R4 ;  /* 0x000000010707c824 */ /* 0x000fe200078e0a04 */
[C---:B------:R-:W-:Y:S01]  /*2010*/  ISETP.GT.U32.AND P4, PT, R4.reuse, R51, PT ;  /* 0x000000330400720c */ /* 0x040fe20003f84070 */
[----:B------:R-:W-:-:S02]  /*2020*/  IMAD R53, R4, R12, R53 ;  /* 0x0000000c04357224 */ /* 0x000fc400078e0235 */
[C---:B------:R-:W-:Y:S02]  /*2030*/  IMAD R57, R4.reuse, R6, R57 ;  /* 0x0000000604397224 */ /* 0x040fe400078e0239 */
[--C-:B------:R-:W-:Y:S01]  /*2040*/  @!P5 IMAD.IADD R47, R47, 0x1, -R4.reuse ;  /* 0x000000012f2fd824 */ /* 0x100fe200078e0a04 */
[C---:B------:R-:W-:Y:S01]  /*2050*/  ISETP.GT.U32.AND P5, PT, R4.reuse, R53, PT ;  /* 0x000000350400720c */ /* 0x040fe20003fa4070 */
[----:B------:R-:W-:Y:S01]  /*2060*/  @!P6 IMAD.IADD R55, R55, 0x1, -R4 ;  /* 0x000000013737e824 */ /* 0x000fe200078e0a04 */
[----:B------:R-:W-:Y:S01]  /*2070*/  ISETP.GT.U32.AND P6, PT, R4, R57, PT ;  /* 0x000000390400720c */ /* 0x000fe20003fc4070 */
[----:B------:R-:W-:-:S04]  /*2080*/  IMAD.HI.U32 R10, R8, R59, RZ ;  /* 0x0000003b080a7227 */ /* 0x000fc800078e00ff */
[----:B------:R-:W-:Y:S01]  /*2090*/  @!P3 IMAD.MOV R29, RZ, RZ, -R29 ;  /* 0x000000ffff1db224 */ /* 0x000fe200078e0a1d */
[----:B------:R-:W-:Y:S01]  /*20a0*/  ISETP.GT.U32.AND P3, PT, R4, R35, PT ;  /* 0x000000230400720c */ /* 0x000fe20003f64070 */
[----:B------:R-:W-:Y:S02]  /*20b0*/  IMAD.MOV R10, RZ, RZ, -R10 ;  /* 0x000000ffff0a7224 */ /* 0x000fe400078e0a0a */
[--C-:B------:R-:W-:Y:S01]  /*20c0*/  @!P4 IMAD.IADD R51, R51, 0x1, -R4.reuse ;  /* 0x000000013333c824 */ /* 0x100fe200078e0a04 */
[----:B------:R-:W-:Y:S01]  /*20d0*/  ISETP.GE.AND P4, PT, R44, RZ, PT ;  /* 0x000000ff2c00720c */ /* 0x000fe20003f86270 */
[----:B------:R-:W-:Y:S02]  /*20e0*/  IMAD R59, R4, R10, R59 ;  /* 0x0000000a043b7224 */ /* 0x000fe400078e023b */
[--C-:B------:R-:W-:Y:S01]  /*20f0*/  @!P5 IMAD.IADD R53, R53, 0x1, -R4.reuse ;  /* 0x000000013535d824 */ /* 0x100fe200078e0a04 */
[----:B------:R-:W-:Y:S01]  /*2100*/  ISETP.GE.AND P5, PT, R42, RZ, PT ;  /* 0x000000ff2a00720c */ /* 0x000fe20003fa6270 */
[----:B------:R-:W-:Y:S01]  /*2110*/  @!P6 IMAD.IADD R57, R57, 0x1, -R4 ;  /* 0x000000013939e824 */ /* 0x000fe200078e0a04 */
[----:B------:R-:W-:Y:S01]  /*2120*/  ISETP.GT.U32.AND P6, PT, R4, R59, PT ;  /* 0x0000003b0400720c */ /* 0x000fe20003fc4070 */
[----:B------:R-:W-:-:S04]  /*2130*/  IMAD.HI.U32 R14, R8, R63, RZ ;  /* 0x0000003f080e7227 */ /* 0x000fc800078e00ff */
[----:B------:R-:W-:-:S04]  /*2140*/  IMAD.HI.U32 R12, R8, R61, RZ ;  /* 0x0000003d080c7227 */ /* 0x000fc800078e00ff */
[----:B------:R-:W-:Y:S02]  /*2150*/  IMAD.MOV.U32 R45, RZ, RZ, R7 ;  /* 0x000000ffff2d7224 */ /* 0x000fe400078e0007 */
[----:B------:R-:W-:Y:S01]  /*2160*/  @!P3 IMAD.IADD R35, R35, 0x1, -R4 ;  /* 0x000000012323b824 */ /* 0x000fe200078e0a04 */
[----:B------:R-:W-:Y:S01]  /*2170*/  ISETP.GE.AND P3, PT, R46, RZ, PT ;  /* 0x000000ff2e00720c */ /* 0x000fe20003f66270 */
[----:B------:R-:W-:Y:S02]  /*2180*/  IMAD.MOV R14, RZ, RZ, -R14 ;  /* 0x000000ffff0e7224 */ /* 0x000fe400078e0a0e */
[----:B------:R-:W-:Y:S02]  /*2190*/  IMAD.MOV R12, RZ, RZ, -R12 ;  /* 0x000000ffff0c7224 */ /* 0x000fe400078e0a0c */
[----:B------:R-:W-:Y:S01]  /*21a0*/  @!P0 IMAD.MOV R37, RZ, RZ, -R37 ;  /* 0x000000ffff258224 */ /* 0x000fe200078e0a25 */
[C---:B------:R-:W-:Y:S01]  /*21b0*/  ISETP.GT.U32.AND P0, PT, R4.reuse, R51, PT ;  /* 0x000000330400720c */ /* 0x040fe20003f04070 */
[----:B------:R-:W-:Y:S01]  /*21c0*/  @!P4 IMAD.MOV R45, RZ, RZ, -R45 ;  /* 0x000000ffff2dc224 */ /* 0x000fe200078e0a2d */
[C---:B------:R-:W-:Y:S01]  /*21d0*/  ISETP.GT.U32.AND P4, PT, R4.reuse, R57, PT ;  /* 0x000000390400720c */ /* 0x040fe20003f84070 */
[----:B------:R-:W-:-:S02]  /*21e0*/  IMAD R63, R4, R14, R63 ;  /* 0x0000000e043f7224 */ /* 0x000fc400078e023f */
[----:B------:R-:W-:-:S04]  /*21f0*/  IMAD.HI.U32 R6, R8, R65, RZ ;  /* 0x0000004108067227 */ /* 0x000fc800078e00ff */
[----:B------:R-:W-:Y:S02]  /*2200*/  IMAD R61, R4, R12, R61 ;  /* 0x0000000c043d7224 */ /* 0x000fe400078e023d */
[----:B------:R-:W-:-:S04]  /*2210*/  IMAD.HI.U32 R14, R8, R71, RZ ;  /* 0x00000047080e7227 */ /* 0x000fc800078e00ff */
[----:B------:R-:W-:Y:S02]  /*2220*/  IMAD.MOV R6, RZ, RZ, -R6 ;  /* 0x000000ffff067224 */ /* 0x000fe400078e0a06 */
[----:B------:R-:W-:Y:S02]  /*2230*/  IMAD.MOV R14, RZ, RZ, -R14 ;  /* 0x000000ffff0e7224 */ /* 0x000fe400078e0a0e */
[----:B------:R-:W-:Y:S02]  /*2240*/  @!P6 IMAD.IADD R59, R59, 0x1, -R4 ;  /* 0x000000013b3be824 */ /* 0x000fe400078e0a04 */
[----:B------:R-:W-:Y:S01]  /*2250*/  @!P5 IMAD.MOV R47, RZ, RZ, -R47 ;  /* 0x000000ffff2fd224 */ /* 0x000fe200078e0a2f */
[C---:B------:R-:W-:Y:S01]  /*2260*/  ISETP.GT.U32.AND P5, PT, R4.reuse, R61, PT ;  /* 0x0000003d0400720c */ /* 0x040fe20003fa4070 */
[----:B------:R-:W-:Y:S01]  /*2270*/  IMAD.MOV.U32 R43, RZ, RZ, R5 ;  /* 0x000000ffff2b7224 */ /* 0x000fe200078e0005 */
[C---:B------:R-:W-:Y:S01]  /*2280*/  ISETP.GT.U32.AND P6, PT, R4.reuse, R59, PT ;  /* 0x0000003b0400720c */ /* 0x040fe20003fc4070 */
[----:B------:R-:W-:-:S02]  /*2290*/  IMAD R65, R4, R6, R65 ;  /* 0x0000000604417224 */ /* 0x000fc400078e0241 */
[----:B------:R-:W-:Y:S01]  /*22a0*/  @!P1 IMAD.MOV R39, RZ, RZ, -R39 ;  /* 0x000000ffff279224 */ /* 0x000fe200078e0a27 */
[C---:B------:R-:W-:Y:S01]  /*22b0*/  ISETP.GT.U32.AND P1, PT, R4.reuse, R53, PT ;  /* 0x000000350400720c */ /* 0x040fe20003f24070 */
[----:B------:R-:W-:Y:S02]  /*22c0*/  IMAD R71, R4, R14, R71 ;  /* 0x0000000e04477224 */ /* 0x000fe400078e0247 */
[----:B------:R-:W-:-:S04]  /*22d0*/  IMAD.HI.U32 R10, R8, R67, RZ ;  /* 0x00000043080a7227 */ /* 0x000fc800078e00ff */
[----:B------:R-:W-:-:S04]  /*22e0*/  IMAD.HI.U32 R12, R8, R69, RZ ;  /* 0x00000045080c7227 */ /* 0x000fc800078e00ff */
[----:B------:R-:W-:Y:S01]  /*22f0*/  @!P2 IMAD.MOV R35, RZ, RZ, -R35 ;  /* 0x000000ffff23a224 */ /* 0x000fe200078e0a23 */
[C---:B------:R-:W-:Y:S01]  /*2300*/  ISETP.GT.U32.AND P2, PT, R4.reuse, R49, PT ;  /* 0x000000310400720c */ /* 0x040fe20003f44070 */
[----:B------:R-:W-:Y:S01]  /*2310*/  @!P3 IMAD.MOV R43, RZ, RZ, -R43 ;  /* 0x000000ffff2bb224 */ /* 0x000fe200078e0a2b */
[----:B------:R-:W-:Y:S01]  /*2320*/  ISETP.GT.U32.AND P3, PT, R4, R55, PT ;  /* 0x000000370400720c */ /* 0x000fe20003f64070 */
[----:B------:R-:W-:-:S04]  /*2330*/  IMAD.HI.U32 R8, R8, R73, RZ ;  /* 0x0000004908087227 */ /* 0x000fc800078e00ff */
[--C-:B------:R-:W-:Y:S01]  /*2340*/  @!P0 IMAD.IADD R51, R51, 0x1, -R4.reuse ;  /* 0x0000000133338824 */ /* 0x100fe200078e0a04 */
[C---:B------:R-:W-:Y:S01]  /*2350*/  ISETP.GT.U32.AND P0, PT, R4.reuse, R65, PT ;  /* 0x000000410400720c */ /* 0x040fe20003f04070 */
[----:B------:R-:W-:Y:S01]  /*2360*/  @!P4 IMAD.IADD R57, R57, 0x1, -R4 ;  /* 0x000000013939c824 */ /* 0x000fe200078e0a04 */
[C---:B------:R-:W-:Y:S01]  /*2370*/  ISETP.GT.U32.AND P4, PT, R4.reuse, R71, PT ;  /* 0x000000470400720c */ /* 0x040fe20003f84070 */
[----:B------:R-:W-:Y:S02]  /*2380*/  IMAD.MOV R10, RZ, RZ, -R10 ;  /* 0x000000ffff0a7224 */ /* 0x000fe400078e0a0a */
[----:B------:R-:W-:Y:S02]  /*2390*/  IMAD.MOV R8, RZ, RZ, -R8 ;  /* 0x000000ffff087224 */ /* 0x000fe400078e0a08 */
[----:B------:R-:W-:Y:S02]  /*23a0*/  IMAD.MOV R12, RZ, RZ, -R12 ;  /* 0x000000ffff0c7224 */ /* 0x000fe400078e0a0c */
[C---:B------:R-:W-:Y:S01]  /*23b0*/  IMAD R67, R4.reuse, R10, R67 ;  /* 0x0000000a04437224 */ /* 0x040fe200078e0243 */
[----:B------:R-:W-:Y:S01]  /*23c0*/  LOP3.LUT R10, RZ, R3, RZ, 0x33, !PT ;  /* 0x00000003ff0a7212 */ /* 0x000fe200078e33ff */
[----:B------:R-:W-:-:S02]  /*23d0*/  IMAD R73, R4, R8, R73 ;  /* 0x0000000804497224 */ /* 0x000fc400078e0249 */
[--C-:B------:R-:W-:Y:S01]  /*23e0*/  @!P5 IMAD.IADD R61, R61, 0x1, -R4.reuse ;  /* 0x000000013d3dd824 */ /* 0x100fe200078e0a04 */
[----:B------:R-:W-:Y:S01]  /*23f0*/  ISETP.GE.AND P5, PT, R32, RZ, PT ;  /* 0x000000ff2000720c */ /* 0x000fe20003fa6270 */
[C---:B------:R-:W-:Y:S02]  /*2400*/  IMAD R69, R4.reuse, R12, R69 ;  /* 0x0000000c04457224 */ /* 0x040fe400078e0245 */
[--C-:B------:R-:W-:Y:S01]  /*2410*/  @!P1 IMAD.IADD R53, R53, 0x1, -R4.reuse ;  /* 0x0000000135359824 */ /* 0x100fe200078e0a04 */
[C---:B------:R-:W-:Y:S01]  /*2420*/  ISETP.GT.U32.AND P1, PT, R4.reuse, R67, PT ;  /* 0x000000430400720c */ /* 0x040fe20003f24070 */
[--C-:B------:R-:W-:Y:S01]  /*2430*/  @!P6 IMAD.IADD R59, R59, 0x1, -R4.reuse ;  /* 0x000000013b3be824 */ /* 0x100fe200078e0a04 */
[C---:B------:R-:W-:Y:S01]  /*2440*/  ISETP.GT.U32.AND P6, PT, R4.reuse, R73, PT ;  /* 0x000000490400720c */ /* 0x040fe20003fc4070 */
[--C-:B------:R-:W-:Y:S01]  /*2450*/  @!P2 IMAD.IADD R49, R49, 0x1, -R4.reuse ;  /* 0x000000013131a824 */ /* 0x100fe200078e0a04 */
[C---:B------:R-:W-:Y:S01]  /*2460*/  ISETP.GT.U32.AND P2, PT, R4.reuse, R63, PT ;  /* 0x0000003f0400720c */ /* 0x040fe20003f44070 */
[--C-:B------:R-:W-:Y:S01]  /*2470*/  @!P3 IMAD.IADD R55, R55, 0x1, -R4.reuse ;  /* 0x000000013737b824 */ /* 0x100fe200078e0a04 */
[----:B------:R-:W-:Y:S01]  /*2480*/  ISETP.GT.U32.AND P3, PT, R4, R69, PT ;  /* 0x000000450400720c */ /* 0x000fe20003f64070 */
[--C-:B------:R-:W-:Y:S01]  /*2490*/  @!P0 IMAD.IADD R65, R65, 0x1, -R4.reuse ;  /* 0x0000000141418824 */ /* 0x100fe200078e0a04 */
[----:B------:R-:W-:Y:S01]  /*24a0*/  ISETP.GE.AND P0, PT, R36, RZ, PT ;  /* 0x000000ff2400720c */ /* 0x000fe20003f06270 */
[--C-:B------:R-:W-:Y:S01]  /*24b0*/  @!P4 IMAD.IADD R71, R71, 0x1, -R4.reuse ;  /* 0x000000014747c824 */ /* 0x100fe200078e0a04 */
[----:B------:R-:W-:Y:S01]  /*24c0*/  ISETP.GE.AND P4, PT, R30, RZ, PT ;  /* 0x000000ff1e00720c */ /* 0x000fe20003f86270 */
[----:B------:R-:W-:Y:S01]  /*24d0*/  @!P5 IMAD.MOV R49, RZ, RZ, -R49 ;  /* 0x000000ffff31d224 */ /* 0x000fe200078e0a31 */
[----:B------:R-:W-:Y:S01]  /*24e0*/  ISETP.GT.U32.AND P5, PT, R4, R61, PT ;  /* 0x0000003d0400720c */ /* 0x000fe20003fa4070 */
[--C-:B------:R-:W-:Y:S01]  /*24f0*/  @!P1 IMAD.IADD R67, R67, 0x1, -R4.reuse ;  /* 0x0000000143439824 */ /* 0x100fe200078e0a04 */
[----:B------:R-:W-:Y:S01]  /*2500*/  ISETP.GE.AND P1, PT, R38, RZ, PT ;  /* 0x000000ff2600720c */ /* 0x000fe20003f26270 */
[--C-:B------:R-:W-:Y:S01]  /*2510*/  @!P6 IMAD.IADD R73, R73, 0x1, -R4.reuse ;  /* 0x000000014949e824 */ /* 0x100fe200078e0a04 */
[----:B------:R-:W-:Y:S01]  /*2520*/  ISETP.GT.U32.AND P6, PT, R4, R71, PT ;  /* 0x000000470400720c */ /* 0x000fe20003fc4070 */
[--C-:B------:R-:W-:Y:S01]  /*2530*/  @!P2 IMAD.IADD R63, R63, 0x1, -R4.reuse ;  /* 0x000000013f3fa824 */ /* 0x100fe200078e0a04 */
[----:B------:R-:W-:Y:S01]  /*2540*/  ISETP.GE.AND P2, PT, R34, RZ, PT ;  /* 0x000000ff2200720c */ /* 0x000fe20003f46270 */
[--C-:B------:R-:W-:Y:S01]  /*2550*/  @!P3 IMAD.IADD R69, R69, 0x1, -R4.reuse ;  /* 0x000000014545b824 */ /* 0x100fe200078e0a04 */
[----:B------:R-:W-:Y:S01]  /*2560*/  ISETP.GE.AND P3, PT, R40, RZ, PT ;  /* 0x000000ff2800720c */ /* 0x000fe20003f66270 */
[----:B------:R-:W-:Y:S01]  /*2570*/  @!P0 IMAD.MOV R53, RZ, RZ, -R53 ;  /* 0x000000ffff358224 */ /* 0x000fe200078e0a35 */
[C---:B------:R-:W-:Y:S01]  /*2580*/  ISETP.GT.U32.AND P0, PT, R4.reuse, R65, PT ;  /* 0x000000410400720c */ /* 0x040fe20003f04070 */
[----:B------:R-:W-:Y:S01]  /*2590*/  @!P4 IMAD.MOV R59, RZ, RZ, -R59 ;  /* 0x000000ffff3bc224 */ /* 0x000fe200078e0a3b */
[----:B------:R-:W-:Y:S01]  /*25a0*/  ISETP.GT.U32.AND P4, PT, R4, R73, PT ;  /* 0x000000490400720c */ /* 0x000fe20003f84070 */
[----:B------:R-:W-:Y:S01]  /*25b0*/  @!P5 IMAD.IADD R61, R61, 0x1, -R4 ;  /* 0x000000013d3dd824 */ /* 0x000fe200078e0a04 */
[----:B------:R-:W-:Y:S01]  /*25c0*/  ISETP.GE.AND P5, PT, R20, RZ, PT ;  /* 0x000000ff1400720c */ /* 0x000fe20003fa6270 */
[----:B------:R-:W-:Y:S01]  /*25d0*/  @!P1 IMAD.MOV R55, RZ, RZ, -R55 ;  /* 0x000000ffff379224 */ /* 0x000fe200078e0a37 */
[----:B------:R-:W-:Y:S01]  /*25e0*/  ISETP.GT.U32.AND P1, PT, R4, R67, PT ;  /* 0x000000430400720c */ /* 0x000fe20003f24070 */
[----:B------:R-:W-:Y:S01]  /*25f0*/  IMAD R6, R2, UR20, RZ ;  /* 0x0000001402067c24 */ /* 0x000fe2000f8e02ff */
[----:B------:R-:W-:Y:S01]  /*2600*/  SHF.R.S32.HI R40, RZ, 0x1f, R88 ;  /* 0x0000001fff287819 */ /* 0x000fe20000011458 */
[----:B------:R-:W-:Y:S01]  /*2610*/  @!P2 IMAD.MOV R51, RZ, RZ, -R51 ;  /* 0x000000ffff33a224 */ /* 0x000fe200078e0a33 */
[C---:B------:R-:W-:Y:S01]  /*2620*/  ISETP.GT.U32.AND P2, PT, R4.reuse, R63, PT ;  /* 0x0000003f0400720c */ /* 0x040fe20003f44070 */
[----:B------:R-:W-:Y:S01]  /*2630*/  @!P3 IMAD.MOV R57, RZ, RZ, -R57 ;  /* 0x000000ffff39b224 */ /* 0x000fe200078e0a39 */
[----:B------:R-:W-:Y:S01]  /*2640*/  ISETP.GT.U32.AND P3, PT, R4, R69, PT ;  /* 0x000000450400720c */ /* 0x000fe20003f64070 */
[--C-:B------:R-:W-:Y:S01]  /*2650*/  @!P0 IMAD.IADD R65, R65, 0x1, -R4.reuse ;  /* 0x0000000141418824 */ /* 0x100fe200078e0a04 */
[----:B------:R-:W-:Y:S01]  /*2660*/  ISETP.GE.AND P0, PT, R24, RZ, PT ;  /* 0x000000ff1800720c */ /* 0x000fe20003f06270 */
[--C-:B------:R-:W-:Y:S01]  /*2670*/  @!P4 IMAD.IADD R73, R73, 0x1, -R4.reuse ;  /* 0x000000014949c824 */ /* 0x100fe200078e0a04 */
[----:B------:R-:W-:Y:S01]  /*2680*/  ISETP.NE.AND P4, PT, R3, RZ, PT ;  /* 0x000000ff0300720c */ /* 0x000fe20003f85270 */
[----:B------:R-:W-:Y:S01]  /*2690*/  IMAD R3, R16, UR20, RZ ;  /* 0x0000001410037c24 */ /* 0x000fe2000f8e02ff */
[----:B------:R-:W-:Y:S01]  /*26a0*/  ULDC.64 UR20, c[0x0][0x218] ;  /* 0x0000860000147ab9 */ /* 0x000fe20000000a00 */
[----:B------:R-:W-:Y:S01]  /*26b0*/  @!P5 IMAD.MOV R61, RZ, RZ, -R61 ;  /* 0x000000ffff3dd224 */ /* 0x000fe200078e0a3d */
[----:B------:R-:W-:Y:S01]  /*26c0*/  SEL R9, R10, R9, !P4 ;  /* 0x000000090a097207 */ /* 0x000fe20006000000 */
[--C-:B------:R-:W-:Y:S01]  /*26d0*/  @!P1 IMAD.IADD R67, R67, 0x1, -R4.reuse ;  /* 0x0000000143439824 */ /* 0x100fe200078e0a04 */
[----:B------:R-:W-:Y:S01]  /*26e0*/  IADD3 R5, P5, R3, UR18, RZ ;  /* 0x0000001203057c10 */ /* 0x000fe2000ffbe0ff */
[----:B------:R-:W-:Y:S01]  /*26f0*/  IMAD R8, R89, UR7, RZ ;  /* 0x0000000759087c24 */ /* 0x000fe2000f8e02ff */
[----:B------:R-:W-:Y:S01]  /*2700*/  ISETP.GE.AND P1, PT, R26, RZ, PT ;  /* 0x000000ff1a00720c */ /* 0x000fe20003f26270 */
[--C-:B------:R-:W-:Y:S01]  /*2710*/  @!P2 IMAD.IADD R63, R63, 0x1, -R4.reuse ;  /* 0x000000013f3fa824 */ /* 0x100fe200078e0a04 */
[----:B------:R-:W-:Y:S01]  /*2720*/  LEA.HI.X.SX32 R2, R3, UR19, 0x1, P5 ;  /* 0x0000001303027c11 */ /* 0x000fe2000a8f0eff */
[--C-:B------:R-:W-:Y:S01]  /*2730*/  @!P3 IMAD.IADD R69, R69, 0x1, -R4.reuse ;  /* 0x000000014545b824 */ /* 0x100fe200078e0a04 */
[----:B------:R-:W-:Y:S01]  /*2740*/  ISETP.GE.AND P2, PT, R22, RZ, PT ;  /* 0x000000ff1600720c */ /* 0x000fe20003f46270 */
[----:B------:R-:W-:Y:S01]  /*2750*/  @!P6 IMAD.IADD R71, R71, 0x1, -R4 ;  /* 0x000000014747e824 */ /* 0x000fe200078e0a04 */
[----:B------:R-:W-:Y:S01]  /*2760*/  IADD3 R4, P5, R6, UR18, RZ ;  /* 0x0000001206047c10 */ /* 0x000fe2000ffbe0ff */
[----:B------:R-:W-:Y:S01]  /*2770*/  UIMAD UR18, UR6, 0x7f, URZ ;  /* 0x0000007f061278a4 */ /* 0x000fe2000f8e023f */
[----:B------:R-:W-:Y:S01]  /*2780*/  @!P0 IMAD.MOV R65, RZ, RZ, -R65 ;  /* 0x000000ffff418224 */ /* 0x000fe200078e0a41 */
[----:B------:R-:W-:Y:S01]  /*2790*/  IADD3 R7, P0, R8, UR20, RZ ;  /* 0x0000001408077c10 */ /* 0x000fe2000ff1e0ff */
[----:B------:R-:W-:Y:S01]  /*27a0*/  USHF.L.U32 UR7, UR7, 0x7, URZ ;  /* 0x0000000707077899 */ /* 0x000fe2000800063f */
[----:B------:R-:W-:Y:S01]  /*27b0*/  LEA.HI.X.SX32 R3, R6, UR19, 0x1, P5 ;  /* 0x0000001306037c11 */ /* 0x000fe2000a8f0eff */
[----:B------:R-:W-:Y:S01]  /*27c0*/  USHF.R.S32.HI UR20, URZ, 0x1f, UR18 ;  /* 0x0000001f3f147899 */ /* 0x000fe20008011412 */
[----:B------:R-:W-:Y:S01]  /*27d0*/  LEA.HI.X.SX32 R6, R8, UR21, 0x1, P0 ;  /* 0x0000001508067c11 */ /* 0x000fe200080f0eff */
[----:B------:R-:W-:Y:S01]  /*27e0*/  @!P1 IMAD.MOV R67, RZ, RZ, -R67 ;  /* 0x000000ffff439224 */ /* 0x000fe200078e0a43 */
[----:B------:R-:W-:Y:S01]  /*27f0*/  IADD3 R90, P0, R4, UR18, RZ ;  /* 0x00000012045a7c10 */ /* 0x000fe2000ff1e0ff */
[----:B------:R-:W-:Y:S01]  /*2800*/  UIMAD UR19, UR6, 0x7e, URZ ;  /* 0x0000007e061378a4 */ /* 0x000fe2000f8e023f */
[----:B------:R-:W-:Y:S01]  /*2810*/  IADD3 R91, P1, R5, UR18, RZ ;  /* 0x00000012055b7c10 */ /* 0x000fe2000ff3e0ff */
[----:B------:R-:W-:Y:S01]  /*2820*/  UIMAD UR21, UR6, 0x7d, URZ ;  /* 0x0000007d061578a4 */ /* 0x000fe2000f8e023f */
[----:B------:R-:W-:Y:S01]  /*2830*/  @!P2 IMAD.MOV R63, RZ, RZ, -R63 ;  /* 0x000000ffff3fa224 */ /* 0x000fe200078e0a3f */
[----:B------:R0:W-:Y:S01]  /*2840*/  STL [R1+0x210], R90 ;  /* 0x0002105a01007387 */ /* 0x0001e20000100800 */
[----:B------:R-:W-:Y:S01]  /*2850*/  USHF.R.S32.HI UR18, URZ, 0x1f, UR19 ;  /* 0x0000001f3f127899 */ /* 0x000fe20008011413 */
[----:B------:R-:W-:Y:S01]  /*2860*/  ISETP.GE.AND P3, PT, R28, RZ, PT ;  /* 0x000000ff1c00720c */ /* 0x000fe20003f66270 */
[----:B------:R-:W-:Y:S01]  /*2870*/  IMAD R8, R9, UR43, RZ ;  /* 0x0000002b09087c24 */ /* 0x000fe2000f8e02ff */
[----:B------:R1:W-:Y:S01]  /*2880*/  STL [R1+0x218], R91 ;  /* 0x0002185b01007387 */ /* 0x0003e20000100800 */
[----:B------:R-:W-:-:S02]  /*2890*/  ISETP.GE.AND P6, PT, R18, RZ, PT ;  /* 0x000000ff1200720c */ /* 0x000fc40003fc6270 */
[----:B------:R-:W-:Y:S02]  /*28a0*/  ISETP.GE.AND P2, PT, R0, RZ, PT ;  /* 0x000000ff0000720c */ /* 0x000fe40003f46270 */
[C---:B------:R-:W-:Y:S02]  /*28b0*/  SEL R11, R10.reuse, R11, !P4 ;  /* 0x0000000b0a0b7207 */ /* 0x040fe40006000000 */
[----:B0-----:R-:W-:Y:S02]  /*28c0*/  IADD3.X R90, R3, UR20, RZ, P0, !PT ;  /* 0x00000014035a7c10 */ /* 0x001fe400087fe4ff */
[----:B------:R-:W-:Y:S01]  /*28d0*/  SEL R13, R10, R13, !P4 ;  /* 0x0000000d0a0d7207 */ /* 0x000fe20006000000 */
[----:B------:R-:W-:Y:S01]  /*28e0*/  IMAD R9, R11, UR43, RZ ;  /* 0x0000002b0b097c24 */ /* 0x000fe2000f8e02ff */
[----:B-1----:R-:W-:Y:S01]  /*28f0*/  IADD3.X R91, R2, UR20, RZ, P1, !PT ;  /* 0x00000014025b7c10 */ /* 0x002fe20008ffe4ff */
[----:B------:R0:W-:Y:S01]  /*2900*/  STL [R1+0x20c], R90 ;  /* 0x00020c5a01007387 */ /* 0x0001e20000100800 */
[----:B------:R-:W-:Y:S01]  /*2910*/  UIMAD UR20, UR6, 0x7c, URZ ;  /* 0x0000007c061478a4 */ /* 0x000fe2000f8e023f */
[----:B------:R-:W-:Y:S01]  /*2920*/  @!P3 IMAD.MOV R69, RZ, RZ, -R69 ;  /* 0x000000ffff45b224 */ /* 0x000fe200078e0a45 */
[C---:B------:R-:W-:Y:S01]  /*2930*/  SEL R15, R10.reuse, R15, !P4 ;  /* 0x0000000f0a0f7207 */ /* 0x040fe20006000000 */
[----:B------:R1:W-:Y:S01]  /*2940*/  STL [R1+0x214], R91 ;  /* 0x0002145b01007387 */ /* 0x0003e20000100800 */
[----:B------:R-:W-:Y:S01]  /*2950*/  @!P6 IMAD.MOV R71, RZ, RZ, -R71 ;  /* 0x000000ffff47e224 */ /* 0x000fe200078e0a47 */
[C---:B------:R-:W-:Y:S01]  /*2960*/  SEL R12, R10.reuse, R17, !P4 ;  /* 0x000000110a0c7207 */ /* 0x040fe20006000000 */
[----:B------:R-:W-:Y:S01]  /*2970*/  @!P2 IMAD.MOV R73, RZ, RZ, -R73 ;  /* 0x000000ffff49a224 */ /* 0x000fe200078e0a49 */
[----:B------:R-:W-:Y:S01]  /*2980*/  SEL R19, R10, R19, !P4 ;  /* 0x000000130a137207 */ /* 0x000fe20006000000 */
[----:B------:R-:W-:Y:S01]  /*2990*/  IMAD R11, R15, UR43, RZ ;  /* 0x0000002b0f0b7c24 */ /* 0x000fe2000f8e02ff */
[----:B0-----:R-:W-:Y:S01]  /*29a0*/  IADD3 R90, P0, R4, UR19, RZ ;  /* 0x00000013045a7c10 */ /* 0x001fe2000ff1e0ff */
[----:B------:R-:W-:Y:S01]  /*29b0*/  IMAD R12, R12, UR43, RZ ;  /* 0x0000002b0c0c7c24 */ /* 0x000fe2000f8e02ff */
[----:B------:R-:W-:-:S02]  /*29c0*/  SEL R14, R10, R21, !P4 ;  /* 0x000000150a0e7207 */ /* 0x000fc40006000000 */
[----:B-1----:R-:W-:Y:S01]  /*29d0*/  IADD3 R91, P1, R5, UR19, RZ ;  /* 0x00000013055b7c10 */ /* 0x002fe2000ff3e0ff */
[----:B------:R0:W-:Y:S01]  /*29e0*/  STL [R1+0x220], R90 ;  /* 0x0002205a01007387 */ /* 0x0001e20000100800 */
[----:B------:R-:W-:Y:S01]  /*29f0*/  USHF.R.S32.HI UR19, URZ, 0x1f, UR21 ;  /* 0x0000001f3f137899 */ /* 0x000fe20008011415 */
[----:B------:R-:W-:Y:S01]  /*2a00*/  SEL R23, R10, R23, !P4 ;  /* 0x000000170a177207 */ /* 0x000fe20006000000 */
[----:B------:R-:W-:Y:S01]  /*2a10*/  IMAD R14, R14, UR43, RZ ;  /* 0x0000002b0e0e7c24 */ /* 0x000fe2000f8e02ff */
[----:B------:R1:W-:Y:S01]  /*2a20*/  STL [R1+0x228], R91 ;  /* 0x0002285b01007387 */ /* 0x0003e20000100800 */
[C---:B------:R-:W-:Y:S02]  /*2a30*/  SEL R16, R10.reuse, R25, !P4 ;  /* 0x000000190a107207 */ /* 0x040fe40006000000 */
[C---:B------:R-:W-:Y:S01]  /*2a40*/  SEL R17, R10.reuse, R27, !P4 ;  /* 0x0000001b0a117207 */ /* 0x040fe20006000000 */
[----:B------:R-:W-:Y:S01]  /*2a50*/  IMAD R15, R23, UR43, RZ ;  /* 0x0000002b170f7c24 */ /* 0x000fe2000f8e02ff */
[----:B------:R-:W-:Y:S01]  /*2a60*/  SEL R18, R10, R29, !P4 ;  /* 0x0000001d0a127207 */ /* 0x000fe20006000000 */
[----:B------:R-:W-:Y:S01]  /*2a70*/  IMAD R16, R16, UR43, RZ ;  /* 0x0000002b10107c24 */ /* 0x000fe2000f8e02ff */
[----:B0-----:R-:W-:Y:S01]  /*2a80*/  IADD3.X R90, R3, UR18, RZ, P0, !PT ;  /* 0x00000012035a7c10 */ /* 0x001fe200087fe4ff */
[----:B------:R-:W-:Y:S01]  /*2a90*/  IMAD R17, R17, UR43, RZ ;  /* 0x0000002b11117c24 */ /* 0x000fe2000f8e02ff */
[----:B------:R-:W-:Y:S01]  /*2aa0*/  SEL R31, R10, R31, !P4 ;  /* 0x0000001f0a1f7207 */ /* 0x000fe20006000000 */
[----:B------:R-:W-:Y:S01]  /*2ab0*/  IMAD R18, R18, UR43, RZ ;  /* 0x0000002b12127c24 */ /* 0x000fe2000f8e02ff */
[----:B-1----:R-:W-:Y:S01]  /*2ac0*/  IADD3.X R91, R2, UR18, RZ, P1, !PT ;  /* 0x00000012025b7c10 */ /* 0x002fe20008ffe4ff */
[----:B------:R0:W-:Y:S01]  /*2ad0*/  STL [R1+0x21c], R90 ;  /* 0x00021c5a01007387 */ /* 0x0001e20000100800 */
[----:B------:R-:W-:Y:S01]  /*2ae0*/  UIMAD UR18, UR6, 0x7b, URZ ;  /* 0x0000007b061278a4 */ /* 0x000fe2000f8e023f */
[----:B------:R-:W-:-:S02]  /*2af0*/  SEL R20, R10, R33, !P4 ;  /* 0x000000210a147207 */ /* 0x000fc40006000000 */
[----:B------:R1:W-:Y:S01]  /*2b00*/  STL [R1+0x224], R91 ;  /* 0x0002245b01007387 */ /* 0x0003e20000100800 */
[C---:B------:R-:W-:Y:S02]  /*2b10*/  SEL R21, R10.reuse, R35, !P4 ;  /* 0x000000230a157207 */ /* 0x040fe40006000000 */
[----:B------:R-:W-:Y:S01]  /*2b20*/  SEL R22, R10, R37, !P4 ;  /* 0x000000250a167207 */ /* 0x000fe20006000000 */
[----:B------:R-:W-:Y:S01]  /*2b30*/  IMAD R20, R20, UR43, RZ ;  /* 0x0000002b14147c24 */ /* 0x000fe2000f8e02ff */
[----:B------:R-:W-:Y:S01]  /*2b40*/  SEL R39, R10, R39, !P4 ;  /* 0x000000270a277207 */ /* 0x000fe20006000000 */
[----:B------:R-:W-:Y:S01]  /*2b50*/  IMAD R21, R21, UR43, RZ ;  /* 0x0000002b15157c24 */ /* 0x000fe2000f8e02ff */
[----:B0-----:R-:W-:Y:S01]  /*2b60*/  IADD3 R90, P0, R4, UR21, RZ ;  /* 0x00000015045a7c10 */ /* 0x001fe2000ff1e0ff */
[----:B------:R-:W-:Y:S01]  /*2b70*/  IMAD R22, R22, UR43, RZ ;  /* 0x0000002b16167c24 */ /* 0x000fe2000f8e02ff */
[C---:B------:R-:W-:Y:S01]  /*2b80*/  SEL R24, R10.reuse, R43, !P4 ;  /* 0x0000002b0a187207 */ /* 0x040fe20006000000 */
[----:B------:R-:W-:Y:S01]  /*2b90*/  IMAD R23, R39, UR43, RZ ;  /* 0x0000002b27177c24 */ /* 0x000fe2000f8e02ff */
[----:B-1----:R-:W-:Y:S01]  /*2ba0*/  IADD3 R91, P1, R5, UR21, RZ ;  /* 0x00000015055b7c10 */ /* 0x002fe2000ff3e0ff */
[----:B------:R0:W-:Y:S01]  /*2bb0*/  STL [R1+0x230], R90 ;  /* 0x0002305a01007387 */ /* 0x0001e20000100800 */
[----:B------:R-:W-:Y:S01]  /*2bc0*/  USHF.R.S32.HI UR21, URZ, 0x1f, UR20 ;  /* 0x0000001f3f157899 */ /* 0x000fe20008011414 */
[----:B------:R-:W-:Y:S01]  /*2bd0*/  SEL R25, R10, R45, !P4 ;  /* 0x0000002d0a197207 */ /* 0x000fe20006000000 */
[----:B------:R-:W-:Y:S01]  /*2be0*/  IMAD R24, R24, UR43, RZ ;  /* 0x0000002b18187c24 */ /* 0x000fe2000f8e02ff */
[----:B------:R1:W-:Y:S01]  /*2bf0*/  STL [R1+0x238], R91 ;  /* 0x0002385b01007387 */ /* 0x0003e20000100800 */
[----:B------:R-:W-:-:S02]  /*2c00*/  SEL R26, R10, R47, !P4 ;  /* 0x0000002f0a1a7207 */ /* 0x000fc40006000000 */
[----:B------:R-:W-:Y:S02]  /*2c10*/  CS2R R42, SRZ ;  /* 0x00000000002a7805 */ /* 0x000fe4000001ff00 */
        /* <DEDUP_REMOVED lines=11> */
[C---:B------:R-:W-:Y:S01]  /*2cd0*/  SEL R30, R10.reuse, R55, !P4 ;  /* 0x000000370a1e7207 */ /* 0x040fe20006000000 */
[----:B------:R-:W-:Y:S01]  /*2ce0*/  IMAD R29, R29, UR43, RZ ;  /* 0x0000002b1d1d7c24 */ /* 0x000fe2000f8e02ff */
[----:B------:R1:W-:Y:S01]  /*2cf0*/  STL [R1+0x234], R91 ;  /* 0x0002345b01007387 */ /* 0x0003e20000100800 */
[----:B------:R-:W-:-:S02]  /*2d00*/  SEL R57, R10, R57, !P4 ;  /* 0x000000390a397207 */ /* 0x000fc40006000000 */
[----:B------:R-:W-:Y:S02]  /*2d10*/  CS2R R44, SRZ ;  /* 0x00000000002c7805 */ /* 0x000fe4000001ff00 */
[----:B------:R-:W-:Y:S01]  /*2d20*/  SEL R32, R10, R59, !P4 ;  /* 0x0000003b0a207207 */ /* 0x000fe20006000000 */
[----:B------:R-:W-:Y:S01]  /*2d30*/  IMAD R30, R30, UR43, RZ ;  /* 0x0000002b1e1e7c24 */ /* 0x000fe2000f8e02ff */
[----:B------:R-:W-:Y:S02]  /*2d40*/  SEL R33, R10, R61, !P4 ;  /* 0x0000003d0a217207 */ /* 0x000fe40006000000 */
[----:B------:R-:W-:Y:S02]  /*2d50*/  CS2R R58, SRZ ;  /* 0x00000000003a7805 */ /* 0x000fe4000001ff00 */
        /* <DEDUP_REMOVED lines=23> */
[----:B------:R-:W-:Y:S01]  /*2ed0*/  IMAD R13, R19, UR43, RZ ;  /* 0x0000002b130d7c24 */ /* 0x000fe2000f8e02ff */
[----:B------:R-:W-:Y:S01]  /*2ee0*/  LEA.HI R88, R40, R88, RZ, 0x7 ;  /* 0x0000005828587211 */ /* 0x000fe200078f38ff */
[----:B------:R1:W-:Y:S01]  /*2ef0*/  STL [R1+0x244], R91 ;  /* 0x0002445b01007387 */ /* 0x0003e20000100800 */
[----:B------:R-:W-:Y:S01]  /*2f00*/  IMAD R19, R31, UR43, RZ ;  /* 0x0000002b1f137c24 */ /* 0x000fe2000f8e02ff */
[----:B------:R-:W-:Y:S01]  /*2f10*/  CS2R R62, SRZ ;  /* 0x00000000003e7805 */ /* 0x000fe2000001ff00 */
[----:B------:R-:W-:Y:S01]  /*2f20*/  IMAD R31, R57, UR43, RZ ;  /* 0x0000002b391f7c24 */ /* 0x000fe2000f8e02ff */
[----:B------:R-:W-:Y:S01]  /*2f30*/  CS2R R56, SRZ ;  /* 0x0000000000387805 */ /* 0x000fe2000001ff00 */
[----:B------:R-:W-:Y:S01]  /*2f40*/  IMAD R38, R38, UR43, RZ ;  /* 0x0000002b26267c24 */ /* 0x000fe2000f8e02ff */
[----:B0-----:R-:W-:Y:S01]  /*2f50*/  IADD3 R90, P0, R4, UR18, RZ ;  /* 0x00000012045a7c10 */ /* 0x001fe2000ff1e0ff */
[----:B------:R-:W-:Y:S01]  /*2f60*/  IMAD R39, R73, UR43, RZ ;  /* 0x0000002b49277c24 */ /* 0x000fe2000f8e02ff */
[----:B------:R-:W-:-:S02]  /*2f70*/  CS2R R72, SRZ ;  /* 0x0000000000487805 */ /* 0x000fc4000001ff00 */
[----:B------:R-:W-:Y:S02]  /*2f80*/  CS2R R64, SRZ ;  /* 0x0000000000407805 */ /* 0x000fe4000001ff00 */
[----:B-1----:R-:W-:Y:S01]  /*2f90*/  IADD3 R91, P1, R5, UR18, RZ ;  /* 0x00000012055b7c10 */ /* 0x002fe2000ff3e0ff */
[----:B------:R0:W-:Y:S01]  /*2fa0*/  STL [R1+0x250], R90 ;  /* 0x0002505a01007387 */ /* 0x0001e20000100800 */
[----:B------:R-:W-:Y:S01]  /*2fb0*/  USHF.R.S32.HI UR18, URZ, 0x1f, UR19 ;  /* 0x0000001f3f127899 */ /* 0x000fe20008011413 */
        /* <DEDUP_REMOVED lines=8> */
[----:B0-----:R-:W-:Y:S02]  /*3040*/  IADD3.X R90, R3, UR20, RZ, P0, !PT ;  /* 0x00000014035a7c10 */ /* 0x001fe400087fe4ff */
[----:B------:R-:W-:Y:S02]  /*3050*/  CS2R R54, SRZ ;  /* 0x0000000000367805 */ /* 0x000fe4000001ff00 */
[----:B-1----:R-:W-:Y:S01]  /*3060*/  IADD3.X R91, R2, UR20, RZ, P1, !PT ;  /* 0x00000014025b7c10 */ /* 0x002fe20008ffe4ff */
[----:B------:R0:W-:Y:S01]  /*3070*/  STL [R1+0x24c], R90 ;  /* 0x00024c5a01007387 */ /* 0x0001e20000100800 */
[----:B------:R-:W-:-:S03]  /*3080*/  UIMAD UR20, UR6, 0x78, URZ ;  /* 0x00000078061478a4 */ /* 0x000fc6000f8e023f */
[----:B------:R1:W-:Y:S01]  /*3090*/  STL [R1+0x254], R91 ;  /* 0x0002545b01007387 */ /* 0x0003e20000100800 */
[----:B0-----:R-:W-:Y:S02]  /*30a0*/  IADD3 R90, P0, R4, UR19, RZ ;  /* 0x00000013045a7c10 */ /* 0x001fe4000ff1e0ff */
[----:B-1----:R-:W-:-:S03]  /*30b0*/  IADD3 R91, P1, R5, UR19, RZ ;  /* 0x00000013055b7c10 */ /* 0x002fc6000ff3e0ff */
[----:B------:R0:W-:Y:S01]  /*30c0*/  STL [R1+0x260], R90 ;  /* 0x0002605a01007387 */ /* 0x0001e20000100800 */
[----:B------:R-:W-:-:S03]  /*30d0*/  USHF.R.S32.HI UR19, URZ, 0x1f, UR21 ;  /* 0x0000001f3f137899 */ /* 0x000fc60008011415 */
[----:B------:R1:W-:Y:S01]  /*30e0*/  STL [R1+0x268], R91 ;  /* 0x0002685b01007387 */ /* 0x0003e20000100800 */
[----:B0-----:R-:W-:Y:S02]  /*30f0*/  IADD3.X R90, R3, UR18, RZ, P0, !PT ;  /* 0x00000012035a7c10 */ /* 0x001fe400087fe4ff */
[----:B-1----:R-:W-:-:S03]  /*3100*/  IADD3.X R91, R2, UR18, RZ, P1, !PT ;  /* 0x00000012025b7c10 */ /* 0x002fc60008ffe4ff */
        /* <DEDUP_REMOVED lines=551> */
[----:B------:R-:W-:-:S03]  /*5380*/  USHF.L.U32 UR20, UR6, 0x6, URZ ;  /* 0x0000000606147899 */ /* 0x000fc6000800063f */
        /* <DEDUP_REMOVED lines=31> */
[----:B------:R-:W-:Y:S01]  /*5580*/  USHF.R.S32.HI UR43, URZ, 0x1f, UR21 ;  /* 0x0000001f3f2b7899 */ /* 0x000fe20008011415 */
        /* <DEDUP_REMOVED lines=9> */
[----:B------:R1:W-:Y:S03]  /*5620*/  STL [R1+0x908], R91 ;  /* 0x0009085b01007387 */ /* 0x0003e60000100800 */
[C---:B------:R-:W-:Y:S02]  /*5630*/  IADD3 R92, P3, R5.reuse, UR20, RZ ;  /* 0x00000014055c7c10 */ /* 0x040fe4000ff7e0ff */
[----:B0-----:R-:W-:Y:S02]  /*5640*/  IADD3 R90, P0, R4, UR19, RZ ;  /* 0x00000013045a7c10 */ /* 0x001fe4000ff1e0ff */
[----:B-1----:R-:W-:-:S03]  /*5650*/  IADD3 R91, P1, R5, UR19, RZ ;  /* 0x00000013055b7c10 */ /* 0x002fc6000ff3e0ff */
[----:B------:R0:W-:Y:S01]  /*5660*/  STL [R1+0x914], R90 ;  /* 0x0009145a01007387 */ /* 0x0001e20000100800 */
[----:B------:R-:W-:Y:S02]  /*5670*/  UIMAD UR19, UR6, 0x3b, URZ ;  /* 0x0000003b061378a4 */ /* 0x000fe4000f8e023f */
[----:B------:R-:W-:Y:S01]  /*5680*/  USHF.L.U32 UR6, UR6, 0x7, URZ ;  /* 0x0000000706067899 */ /* 0x000fe2000800063f */
[----:B------:R1:W-:Y:S01]  /*5690*/  STL [R1+0x91c], R91 ;  /* 0x00091c5b01007387 */ /* 0x0003e20000100800 */
[----:B0-----:R-:W-:Y:S02]  /*56a0*/  IADD3.X R90, R3, UR18, RZ, P0, !PT ;  /* 0x00000012035a7c10 */ /* 0x001fe400087fe4ff */
[----:B-1----:R-:W-:-:S03]  /*56b0*/  IADD3.X R91, R2, UR18, RZ, P1, !PT ;  /* 0x00000012025b7c10 */ /* 0x002fc60008ffe4ff */
[----:B------:R0:W-:Y:S01]  /*56c0*/  STL [R1+0x910], R90 ;  /* 0x0009105a01007387 */ /* 0x0001e20000100800 */
[----:B------:R-:W-:-:S03]  /*56d0*/  USHF.R.S32.HI UR18, URZ, 0x1f, UR20 ;  /* 0x0000001f3f127899 */ /* 0x000fc60008011414 */
[----:B------:R1:W-:Y:S01]  /*56e0*/  STL [R1+0x918], R91 ;  /* 0x0009185b01007387 */ /* 0x0003e20000100800 */
[----:B0-----:R-:W-:Y:S02]  /*56f0*/  IADD3 R90, P0, R4, UR21, RZ ;  /* 0x00000015045a7c10 */ /* 0x001fe4000ff1e0ff */
[----:B-1----:R-:W-:-:S03]  /*5700*/  IADD3 R91, P1, R5, UR21, RZ ;  /* 0x00000015055b7c10 */ /* 0x002fc6000ff3e0ff */
[----:B------:R0:W-:Y:S01]  /*5710*/  STL [R1+0x924], R90 ;  /* 0x0009245a01007387 */ /* 0x0001e20000100800 */
[----:B------:R-:W-:Y:S02]  /*5720*/  ULDC UR21, c[0x0][0x238] ;  /* 0x00008e0000157ab9 */ /* 0x000fe40000000800 */
[----:B------:R-:W-:Y:S01]  /*5730*/  UIMAD UR21, UR21, 0x5, URZ ;  /* 0x00000005151578a4 */ /* 0x000fe2000f8e023f */
[----:B------:R1:W-:Y:S01]  /*5740*/  STL [R1+0x92c], R91 ;  /* 0x00092c5b01007387 */ /* 0x0003e20000100800 */
[----:B0-----:R-:W-:Y:S01]  /*5750*/  IADD3 R90, P2, R4, UR20, RZ ;  /* 0x00000014045a7c10 */ /* 0x001fe2000ff5e0ff */
[----:B------:R-:W-:Y:S01]  /*5760*/  USHF.R.S32.HI UR20, URZ, 0x1f, UR23 ;  /* 0x0000001f3f147899 */ /* 0x000fe20008011417 */
[----:B-1----:R-:W-:-:S03]  /*5770*/  IADD3.X R91, R3, UR43, RZ, P0, !PT ;  /* 0x0000002b035b7c10 */ /* 0x002fc600087fe4ff */
[----:B------:R0:W-:Y:S04]  /*5780*/  STL [R1+0x934], R90 ;  /* 0x0009345a01007387 */ /* 0x0001e80000100800 */
[----:B------:R-:W-:Y:S04]  /*5790*/  STL [R1+0x93c], R92 ;  /* 0x00093c5c01007387 */ /* 0x000fe80000100800 */
[----:B------:R1:W-:Y:S01]  /*57a0*/  STL [R1+0x920], R91 ;  /* 0x0009205b01007387 */ /* 0x0003e20000100800 */
[----:B0-----:R-:W-:Y:S01]  /*57b0*/  IADD3.X R90, R2, UR43, RZ, P1, !PT ;  /* 0x0000002b025a7c10 */ /* 0x001fe20008ffe4ff */
[----:B------:R-:W-:-:S02]  /*57c0*/  ULDC UR43, c[0x0][0x238] ;  /* 0x00008e00002b7ab9 */ /* 0x000fc40000000800 */
[----:B------:R-:W-:Y:S02]  /*57d0*/  USHF.L.U32 UR43, UR43, 0x3, URZ ;  /* 0x000000032b2b7899 */ /* 0x000fe4000800063f */
[----:B------:R0:W-:Y:S01]  /*57e0*/  STL [R1+0x928], R90 ;  /* 0x0009285a01007387 */ /* 0x0001e20000100800 */
[----:B-1----:R-:W-:-:S05]  /*57f0*/  IADD3.X R91, R3, UR18, RZ, P2, !PT ;  /* 0x00000012035b7c10 */ /* 0x002fca00097fe4ff */
[----:B------:R1:W-:Y:S01]  /*5800*/  STL [R1+0x930], R91 ;  /* 0x0009305b01007387 */ /* 0x0003e20000100800 */
[----:B0-----:R-:W-:Y:S01]  /*5810*/  IADD3.X R90, R2, UR18, RZ, P3, !PT ;  /* 0x00000012025a7c10 */ /* 0x001fe20009ffe4ff */
[----:B------:R-:W-:Y:S01]  /*5820*/  USHF.R.S32.HI UR18, URZ, 0x1f, UR19 ;  /* 0x0000001f3f127899 */ /* 0x000fe20008011413 */
[----:B------:R-:W-:-:S03]  /*5830*/  IADD3 R92, P3, R5, UR60, RZ ;  /* 0x0000003c055c7c10 */ /* 0x000fc6000ff7e0ff */
[----:B------:R0:W-:Y:S01]  /*5840*/  STL [R1+0x938], R90 ;  /* 0x0009385a01007387 */ /* 0x0001e20000100800 */
[----:B-1----:R-:W-:-:S05]  /*5850*/  IADD3 R91, P0, R4, UR19, RZ ;  /* 0x00000013045b7c10 */ /* 0x002fca000ff1e0ff */
[----:B------:R1:W-:Y:S01]  /*5860*/  STL [R1+0x944], R91 ;  /* 0x0009445b01007387 */ /* 0x0003e20000100800 */
[----:B0-----:R-:W-:Y:S01]  /*5870*/  IADD3 R90, P1, R5, UR19, RZ ;  /* 0x00000013055a7c10 */ /* 0x001fe2000ff3e0ff */
[----:B------:R-:W-:-:S04]  /*5880*/  USHF.R.S32.HI UR19, URZ, 0x1f, UR60 ;  /* 0x0000001f3f137899 */ /* 0x000fc8000801143c */
[----:B------:R0:W-:Y:S01]  /*5890*/  STL [R1+0x94c], R90 ;  /* 0x00094c5a01007387 */ /* 0x0001e20000100800 */
[----:B-1----:R-:W-:Y:S02]  /*58a0*/  IADD3.X R91, R2, UR18, RZ, P1, !PT ;  /* 0x00000012025b7c10 */ /* 0x002fe40008ffe4ff */
[----:B0-----:R-:W-:Y:S01]  /*58b0*/  IADD3.X R90, R3, UR18, RZ, P0, !PT ;  /* 0x00000012035a7c10 */ /* 0x001fe200087fe4ff */
[----:B------:R-:W-:-:S04]  /*58c0*/  USHF.R.S32.HI UR18, URZ, 0x1f, UR61 ;  /* 0x0000001f3f127899 */ /* 0x000fc8000801143d */
[----:B------:R0:W-:Y:S04]  /*58d0*/  STL [R1+0x940], R90 ;  /* 0x0009405a01007387 */ /* 0x0001e80000100800 */
[----:B------:R1:W-:Y:S01]  /*58e0*/  STL [R1+0x948], R91 ;  /* 0x0009485b01007387 */ /* 0x0003e20000100800 */
[----:B0-----:R-:W-:Y:S02]  /*58f0*/  IADD3 R90, P0, R4, UR61, RZ ;  /* 0x0000003d045a7c10 */ /* 0x001fe4000ff1e0ff */
[----:B-1----:R-:W-:-:S03]  /*5900*/  IADD3 R91, P1, R5, UR61, RZ ;  /* 0x0000003d055b7c10 */ /* 0x002fc6000ff3e0ff */
[----:B------:R0:W-:Y:S01]  /*5910*/  STL [R1+0x954], R90 ;  /* 0x0009545a01007387 */ /* 0x0001e20000100800 */
[----:B------:R-:W-:-:S03]  /*5920*/  UMOV UR61, URZ ;  /* 0x0000003f003d7c82 */ /* 0x000fc60008000000 */
[----:B------:R1:W-:Y:S01]  /*5930*/  STL [R1+0x95c], R91 ;  /* 0x00095c5b01007387 */ /* 0x0003e20000100800 */
[----:B0-----:R-:W-:Y:S01]  /*5940*/  IADD3 R90, P2, R4, UR60, RZ ;  /* 0x0000003c045a7c10 */ /* 0x001fe2000ff5e0ff */
[----:B------:R-:W-:Y:S01]  /*5950*/  ULDC UR60, c[0x0][0x238] ;  /* 0x00008e00003c7ab9 */ /* 0x000fe20000000800 */
[----:B-1----:R-:W-:-:S03]  /*5960*/  IADD3.X R91, R3, UR18, RZ, P0, !PT ;  /* 0x00000012035b7c10 */ /* 0x002fc600087fe4ff */
[----:B------:R0:W-:Y:S04]  /*5970*/  STL [R1+0x964], R90 ;  /* 0x0009645a01007387 */ /* 0x0001e80000100800 */
[----:B------:R-:W-:Y:S04]  /*5980*/  STL [R1+0x96c], R92 ;  /* 0x00096c5c01007387 */ /* 0x000fe80000100800 */
[----:B------:R1:W-:Y:S01]  /*5990*/  STL [R1+0x950], R91 ;  /* 0x0009505b01007387 */ /* 0x0003e20000100800 */
[----:B0-----:R-:W-:Y:S01]  /*59a0*/  IADD3.X R90, R2, UR18, RZ, P1, !PT ;  /* 0x00000012025a7c10 */ /* 0x001fe20008ffe4ff */
[----:B------:R-:W-:-:S02]  /*59b0*/  ULDC UR18, c[0x0][0x238] ;  /* 0x00008e0000127ab9 */ /* 0x000fc40000000800 */
[----:B------:R-:W-:Y:S02]  /*59c0*/  UIMAD UR18, UR18, 0x6, URZ ;  /* 0x00000006121278a4 */ /* 0x000fe4000f8e023f */
        /* <DEDUP_REMOVED lines=10> */
[----:B------:R-:W-:Y:S02]  /*5a70*/  ULDC UR22, c[0x0][0x238] ;  /* 0x00008e0000167ab9 */ /* 0x000fe40000000800 */
[----:B------:R-:W-:Y:S02]  /*5a80*/  USHF.L.U32 UR22, UR22, 0x2, URZ ;  /* 0x0000000216167899 */ /* 0x000fe4000800063f */
        /* <DEDUP_REMOVED lines=13> */
[----:B------:R-:W-:Y:S02]  /*5b60*/  ULDC UR26, c[0x0][0x238] ;  /* 0x00008e00001a7ab9 */ /* 0x000fe40000000800 */
[----:B------:R-:W-:Y:S01]  /*5b70*/  USHF.L.U32 UR26, UR26, 0x1, URZ ;  /* 0x000000011a1a7899 */ /* 0x000fe2000800063f */
[----:B-1----:R-:W-:Y:S01]  /*5b80*/  IADD3.X R91, R3, UR20, RZ, P0, !PT ;  /* 0x00000014035b7c10 */ /* 0x002fe200087fe4ff */
[----:B------:R0:W-:Y:S04]  /*5b90*/  STL [R1+0x994], R90 ;  /* 0x0009945a01007387 */ /* 0x0001e80000100800 */
[----:B------:R-:W-:Y:S04]  /*5ba0*/  STL [R1+0x99c], R92 ;  /* 0x00099c5c01007387 */ /* 0x000fe80000100800 */
[----:B------:R1:W-:Y:S01]  /*5bb0*/  STL [R1+0x980], R91 ;  /* 0x0009805b01007387 */ /* 0x0003e20000100800 */
[----:B0-----:R-:W-:Y:S01]  /*5bc0*/  IADD3.X R90, R2, UR20, RZ, P1, !PT ;  /* 0x00000014025a7c10 */ /* 0x001fe20008ffe4ff */
[----:B------:R-:W-:-:S04]  /*5bd0*/  USHF.R.S32.HI UR20, URZ, 0x1f, UR44 ;  /* 0x0000001f3f147899 */ /* 0x000fc8000801142c */
[----:B------:R0:W-:Y:S01]  /*5be0*/  STL [R1+0x988], R90 ;  /* 0x0009885a01007387 */ /* 0x0001e20000100800 */
[----:B-1----:R-:W-:Y:S02]  /*5bf0*/  IADD3.X R91, R3, UR19, RZ, P2, !PT ;  /* 0x00000013035b7c10 */ /* 0x002fe400097fe4ff */
[----:B------:R-:W-:-:S03]  /*5c00*/  IADD3 R92, P2, R4, UR54, RZ ;  /* 0x00000036045c7c10 */ /* 0x000fc6000ff5e0ff */
[----:B------:R1:W-:Y:S01]  /*5c10*/  STL [R1+0x990], R91 ;  /* 0x0009905b01007387 */ /* 0x0003e20000100800 */
[----:B0-----:R-:W-:Y:S01]  /*5c20*/  IADD3.X R90, R2, UR19, RZ, P3, !PT ;  /* 0x00000013025a7c10 */ /* 0x001fe20009ffe4ff */
[----:B------:R-:W-:-:S04]  /*5c30*/  USHF.R.S32.HI UR19, URZ, 0x1f, UR27 ;  /* 0x0000001f3f137899 */ /* 0x000fc8000801141b */
[----:B------:R0:W-:Y:S01]  /*5c40*/  STL [R1+0x998], R90 ;  /* 0x0009985a01007387 */ /* 0x0001e20000100800 */
[----:B-1----:R-:W-:-:S05]  /*5c50*/  IADD3 R91, P0, R4, UR27, RZ ;  /* 0x0000001b045b7c10 */ /* 0x002fca000ff1e0ff */
[----:B------:R1:W-:Y:S01]  /*5c60*/  STL [R1+0x9a4], R91 ;  /* 0x0009a45b01007387 */ /* 0x0003e20000100800 */
[----:B0-----:R-:W-:Y:S01]  /*5c70*/  IADD3 R90, P1, R5, UR27, RZ ;  /* 0x0000001b055a7c10 */ /* 0x001fe2000ff3e0ff */
[----:B------:R-:W-:Y:S02]  /*5c80*/  ULDC UR27, c[0x0][0x238] ;  /* 0x00008e00001b7ab9 */ /* 0x000fe40000000800 */
[----:B------:R-:W-:Y:S02]  /*5c90*/  USHF.R.S32.HI UR27, URZ, 0x1f, UR27 ;  /* 0x0000001f3f1b7899 */ /* 0x000fe4000801141b */
[----:B------:R0:W-:Y:S01]  /*5ca0*/  STL [R1+0x9ac], R90 ;  /* 0x0009ac5a01007387 */ /* 0x0001e20000100800 */
[----:B-1----:R-:W-:-:S05]  /*5cb0*/  IADD3.X R91, R3, UR19, RZ, P0, !PT ;  /* 0x00000013035b7c10 */ /* 0x002fca00087fe4ff */
[----:B------:R1:W-:Y:S01]  /*5cc0*/  STL [R1+0x9a0], R91 ;  /* 0x0009a05b01007387 */ /* 0x0003e20000100800 */
[----:B0-----:R-:W-:Y:S01]  /*5cd0*/  IADD3.X R90, R2, UR19, RZ, P1, !PT ;  /* 0x00000013025a7c10 */ /* 0x001fe20008ffe4ff */
[----:B------:R-:W-:-:S04]  /*5ce0*/  USHF.R.S32.HI UR19, URZ, 0x1f, UR54 ;  /* 0x0000001f3f137899 */ /* 0x000fc80008011436 */
[----:B------:R0:W-:Y:S01]  /*5cf0*/  STL [R1+0x9a8], R90 ;  /* 0x0009a85a01007387 */ /* 0x0001e20000100800 */
[----:B-1----:R-:W-:-:S05]  /*5d00*/  IADD3 R91, P0, R4, UR44, RZ ;  /* 0x0000002c045b7c10 */ /* 0x002fca000ff1e0ff */
[----:B------:R1:W-:Y:S01]  /*5d10*/  STL [R1+0x9b4], R91 ;  /* 0x0009b45b01007387 */ /* 0x0003e20000100800 */
[----:B0-----:R-:W-:Y:S01]  /*5d20*/  IADD3 R90, P1, R5, UR44, RZ ;  /* 0x0000002c055a7c10 */ /* 0x001fe2000ff3e0ff */
[----:B------:R-:W-:-:S04]  /*5d30*/  USHF.R.S32.HI UR44, URZ, 0x1f, UR40 ;  /* 0x0000001f3f2c7899 */ /* 0x000fc80008011428 */
[----:B------:R0:W-:Y:S01]  /*5d40*/  STL [R1+0x9bc], R90 ;  /* 0x0009bc5a01007387 */ /* 0x0001e20000100800 */
[----:B-1----:R-:W-:-:S03]  /*5d50*/  IADD3 R91, P3, R5, UR54, RZ ;  /* 0x00000036055b7c10 */ /* 0x002fc6000ff7e0ff */
[----:B------:R1:W-:Y:S01]  /*5d60*/  STL [R1+0x9c4], R92 ;  /* 0x0009c45c01007387 */ /* 0x0003e20000100800 */
[----:B------:R-:W-:-:S03]  /*5d70*/  ULDC UR54, c[0x0][0x238] ;  /* 0x00008e0000367ab9 */ /* 0x000fc60000000800 */
[----:B------:R2:W-:Y:S01]  /*5d80*/  STL [R1+0x9cc], R91 ;  /* 0x0009cc5b01007387 */ /* 0x0005e20000100800 */
[----:B0-----:R-:W-:Y:S02]  /*5d90*/  IADD3.X R90, R3, UR20, RZ, P0, !PT ;  /* 0x00000014035a7c10 */ /* 0x001fe400087fe4ff */
[----:B-1----:R-:W-:-:S03]  /*5da0*/  IADD3.X R92, R2, UR20, RZ, P1, !PT ;  /* 0x00000014025c7c10 */ /* 0x002fc60008ffe4ff */
[----:B------:R0:W-:Y:S01]  /*5db0*/  STL [R1+0x9b0], R90 ;  /* 0x0009b05a01007387 */ /* 0x0001e20000100800 */
[----:B------:R-:W-:Y:S01]  /*5dc0*/  USHF.R.U32.HI UR20, URZ, 0x4, UR58 ;  /* 0x000000043f147899 */ /* 0x000fe2000801163a */
[----:B--2---:R-:W-:Y:S02]  /*5dd0*/  IADD3.X R91, R3, UR19, RZ, P2, !PT ;  /* 0x00000013035b7c10 */ /* 0x004fe400097fe4ff */
[----:B------:R1:W-:Y:S01]  /*5de0*/  STL [R1+0x9b8], R92 ;  /* 0x0009b85c01007387 */ /* 0x0003e20000100800 */
[----:B------:R-:W-:-:S03]  /*5df0*/  USGXT.U32 UR20, UR20, 0xe ;  /* 0x0000000e1414789a */ /* 0x000fc60008000000 */
[----:B------:R2:W-:Y:S01]  /*5e00*/  STL [R1+0x9c0], R91 ;  /* 0x0009c05b01007387 */ /* 0x0005e20000100800 */
[----:B0-----:R-:W-:Y:S01]  /*5e10*/  IADD3.X R90, R2, UR19, RZ, P3, !PT ;  /* 0x00000013025a7c10 */ /* 0x001fe20009ffe4ff */
[----:B------:R-:W-:Y:S01]  /*5e20*/  USHF.R.S32.HI UR19, URZ, 0x1f, UR59 ;  /* 0x0000001f3f137899 */ /* 0x000fe2000801143b */
[----:B-1----:R-:W-:-:S03]  /*5e30*/  IADD3 R92, P3, R5, UR42, RZ ;  /* 0x0000002a055c7c10 */ /* 0x002fc6000ff7e0ff */
[----:B------:R0:W-:Y:S01]  /*5e40*/  STL [R1+0x9c8], R90 ;  /* 0x0009c85a01007387 */ /* 0x0001e20000100800 */
[----:B--2---:R-:W-:-:S05]  /*5e50*/  IADD3 R91, P0, R4, UR59, RZ ;  /* 0x0000003b045b7c10 */ /* 0x004fca000ff1e0ff */
        /* <DEDUP_REMOVED lines=12> */
[----:B------:R-:W-:Y:S02]  /*5f20*/  UIMAD UR40, UR54, 0xb, URZ ;  /* 0x0000000b362878a4 */ /* 0x000fe4000f8e023f */
[----:B------:R-:W-:Y:S01]  /*5f30*/  USHF.R.S32.HI UR54, URZ, 0x1f, UR45 ;  /* 0x0000001f3f367899 */ /* 0x000fe2000801142d */
[----:B------:R1:W-:Y:S01]  /*5f40*/  STL [R1+0x9ec], R91 ;  /* 0x0009ec5b01007387 */ /* 0x0003e20000100800 */
[----:B0-----:R-:W-:Y:S01]  /*5f50*/  IADD3 R90, P2, R4, UR42, RZ ;  /* 0x0000002a045a7c10 */ /* 0x001fe2000ff5e0ff */
[----:B------:R-:W-:Y:S01]  /*5f60*/  UIADD3 UR42, UR58, 0x8000, URZ ;  /* 0x000080003a2a7890 */ /* 0x000fe2000fffe03f */
[----:B-1----:R-:W-:-:S03]  /*5f70*/  IADD3.X R91, R3, UR44, RZ, P0, !PT ;  /* 0x0000002c035b7c10 */ /* 0x002fc600087fe4ff */
[----:B------:R0:W-:Y:S01]  /*5f80*/  STL [R1+0x9f4], R90 ;  /* 0x0009f45a01007387 */ /* 0x0001e20000100800 */
[----:B------:R-:W-:-:S03]  /*5f90*/  USHF.R.U32.HI UR42, URZ, 0x4, UR42 ;  /* 0x000000043f2a7899 */ /* 0x000fc6000801162a */
[----:B------:R1:W-:Y:S01]  /*5fa0*/  STL [R1+0x9fc], R92 ;  /* 0x0009fc5c01007387 */ /* 0x0003e20000100800 */
[----:B------:R-:W-:-:S03]  /*5fb0*/  USGXT.U32 UR42, UR42, 0xe ;  /* 0x0000000e2a2a789a */ /* 0x000fc60008000000 */
[----:B------:R2:W-:Y:S01]  /*5fc0*/  STL [R1+0x9e0], R91 ;  /* 0x0009e05b01007387 */ /* 0x0005e20000100800 */
[----:B0-----:R-:W-:Y:S01]  /*5fd0*/  IADD3.X R90, R2, UR44, RZ, P1, !PT ;  /* 0x0000002c025a7c10 */ /* 0x001fe20008ffe4ff */
[----:B------:R-:W-:Y:S01]  /*5fe0*/  UIMAD UR44, UR60, 0xa, URZ ;  /* 0x0000000a3c2c78a4 */ /* 0x000fe2000f8e023f */
[----:B-1----:R-:W-:-:S03]  /*5ff0*/  IADD3 R92, P6, R9, R7, RZ ;  /* 0x00000007095c7210 */ /* 0x002fc60007fde0ff */
[----:B------:R0:W-:Y:S01]  /*6000*/  STL [R1+0x9e8], R90 ;  /* 0x0009e85a01007387 */ /* 0x0001e20000100800 */
[----:B------:R-:W-:Y:S01]  /*6010*/  ULDC UR60, c[0x0][0x238] ;  /* 0x00008e00003c7ab9 */ /* 0x000fe20000000800 */
[----:B--2---:R-:W-:-:S05]  /*6020*/  IADD3.X R91, R3, UR19, RZ, P2, !PT ;  /* 0x00000013035b7c10 */ /* 0x004fca00097fe4ff */
[----:B------:R1:W-:Y:S01]  /*6030*/  STL [R1+0x9f0], R91 ;  /* 0x0009f05b01007387 */ /* 0x0003e20000100800 */
[----:B0-----:R-:W-:Y:S01]  /*6040*/  IADD3.X R90, R2, UR19, RZ, P3, !PT ;  /* 0x00000013025a7c10 */ /* 0x001fe20009ffe4ff */
[----:B------:R-:W-:Y:S02]  /*6050*/  UIMAD UR19, UR14, 0x2e, URZ ;  /* 0x0000002e0e1378a4 */ /* 0x000fe4000f8e023f */
[----:B------:R-:W-:Y:S02]  /*6060*/  UIMAD UR14, UR60, 0x7, URZ ;  /* 0x000000073c0e78a4 */ /* 0x000fe4000f8e023f */
[----:B------:R0:W-:Y:S01]  /*6070*/  STL [R1+0x9f8], R90 ;  /* 0x0009f85a01007387 */ /* 0x0001e20000100800 */
[----:B------:R-:W-:Y:S01]  /*6080*/  UIADD3 UR60, UP0, UR20, 0x2, URZ ;  /* 0x00000002143c7890 */ /* 0x000fe2000ff1e03f */
[----:B-1----:R-:W-:-:S05]  /*6090*/  IADD3 R91, P4, R8, R7, RZ ;  /* 0x00000007085b7210 */ /* 0x002fca0007f9e0ff */
[----:B------:R1:W-:Y:S01]  /*60a0*/  STL [R1+0x110], R91 ;  /* 0x0001105b01007387 */ /* 0x0003e20000100800 */
[----:B0-----:R-:W-:-:S03]  /*60b0*/  IADD3 R90, P3, R10, R7, RZ ;  /* 0x000000070a5a7210 */ /* 0x001fc60007f7e0ff */
[----:B------:R0:W-:Y:S04]  /*60c0*/  STL [R1+0x118], R92 ;  /* 0x0001185c01007387 */ /* 0x0001e80000100800 */
[----:B------:R2:W-:Y:S01]  /*60d0*/  STL [R1+0x120], R90 ;  /* 0x0001205a01007387 */ /* 0x0005e20000100800 */
[-C--:B-1----:R-:W-:Y:S02]  /*60e0*/  IADD3 R91, P1, R11, R7.reuse, RZ ;  /* 0x000000070b5b7210 */ /* 0x082fe40007f3e0ff */
[----:B0-----:R-:W-:-:S03]  /*60f0*/  IADD3 R92, P0, R12, R7, RZ ;  /* 0x000000070c5c7210 */ /* 0x001fc60007f1e0ff */
[----:B------:R0:W-:Y:S01]  /*6100*/  STL [R1+0x128], R91 ;  /* 0x0001285b01007387 */ /* 0x0001e20000100800 */
[----:B--2---:R-:W-:-:S03]  /*6110*/  IADD3 R90, P2, R13, R7, RZ ;  /* 0x000000070d5a7210 */ /* 0x004fc60007f5e0ff */
[----:B------:R-:W-:Y:S04]  /*6120*/  STL [R1+0x130], R92 ;  /* 0x0001305c01007387 */ /* 0x000fe80000100800 */
[----:B------:R1:W-:Y:S01]  /*6130*/  STL [R1+0x138], R90 ;  /* 0x0001385a01007387 */ /* 0x0003e20000100800 */
[----:B0-----:R-:W-:Y:S02]  /*6140*/  LEA.HI.X.SX32 R91, R8, R6, 0x1, P4 ;  /* 0x00000006085b7211 */ /* 0x001fe400020f0eff */
[----:B------:R-:W-:-:S03]  /*6150*/  IADD3 R8, P5, R14, R7, RZ ;  /* 0x000000070e087210 */ /* 0x000fc60007fbe0ff */
[----:B------:R-:W-:Y:S01]  /*6160*/  STL [R1+0x10c], R91 ;  /* 0x00010c5b01007387 */ /* 0x000fe20000100800 */
[----:B-1----:R-:W-:-:S03]  /*6170*/  LEA.HI.X.SX32 R90, R9, R6, 0x1, P6 ;  /* 0x00000006095a7211 */ /* 0x002fc600030f0eff */
[----:B------:R0:W-:Y:S01]  /*6180*/  STL [R1+0x140], R8 ;  /* 0x0001400801007387 */ /* 0x0001e20000100800 */
[----:B------:R-:W-:-:S03]  /*6190*/  IADD3 R9, P4, R15, R7, RZ ;  /* 0x000000070f097210 */ /* 0x000fc60007f9e0ff */
[----:B------:R-:W-:Y:S04]  /*61a0*/  STL [R1+0x114], R90 ;  /* 0x0001145a01007387 */ /* 0x000fe80000100800 */
[----:B------:R1:W-:Y:S01]  /*61b0*/  STL [R1+0x148], R9 ;  /* 0x0001480901007387 */ /* 0x0003e20000100800 */
[----:B0-----:R-:W-:Y:S02]  /*61c0*/  LEA.HI.X.SX32 R8, R10, R6, 0x1, P3 ;  /* 0x000000060a087211 */ /* 0x001fe400018f0eff */
[----:B------:R-:W-:-:S03]  /*61d0*/  IADD3 R10, P3, R16, R7, RZ ;  /* 0x00000007100a7210 */ /* 0x000fc60007f7e0ff */
[----:B------:R0:W-:Y:S01]  /*61e0*/  STL [R1+0x11c], R8 ;  /* 0x00011c0801007387 */ /* 0x0001e20000100800 */
[----:B-1----:R-:W-:-:S03]  /*61f0*/  LEA.HI.X.SX32 R9, R11, R6, 0x1, P1 ;  /* 0x000000060b097211 */ /* 0x002fc600008f0eff */
[----:B------:R1:W-:Y:S04]  /*6200*/  STL [R1+0x150], R10 ;  /* 0x0001500a01007387 */ /* 0x0003e80000100800 */
[----:B------:R2:W-:Y:S01]  /*6210*/  STL [R1+0x124], R9 ;  /* 0x0001240901007387 */ /* 0x0005e20000100800 */
[----:B0-----:R-:W-:Y:S02]  /*6220*/  IADD3 R8, P1, R17, R7, RZ ;  /* 0x0000000711087210 */ /* 0x001fe40007f3e0ff */
[----:B-1----:R-:W-:-:S03]  /*6230*/  LEA.HI.X.SX32 R10, R12, R6, 0x1, P0 ;  /* 0x000000060c0a7211 */ /* 0x002fc600000f0eff */
[----:B------:R0:W-:Y:S01]  /*6240*/  STL [R1+0x158], R8 ;  /* 0x0001580801007387 */ /* 0x0001e20000100800 */
[----:B--2---:R-:W-:-:S03]  /*6250*/  IADD3 R9, P0, R18, R7, RZ ;  /* 0x0000000712097210 */ /* 0x004fc60007f1e0ff */
[----:B------:R1:W-:Y:S04]  /*6260*/  STL [R1+0x12c], R10 ;  /* 0x00012c0a01007387 */ /* 0x0003e80000100800 */
[----:B------:R2:W-:Y:S01]  /*6270*/  STL [R1+0x160], R9 ;  /* 0x0001600901007387 */ /* 0x0005e20000100800 */
[----:B0-----:R-:W-:Y:S02]  /*6280*/  LEA.HI.X.SX32 R8, R13, R6, 0x1, P2 ;  /* 0x000000060d087211 */ /* 0x001fe400010f0eff */
[----:B-1----:R-:W-:-:S03]  /*6290*/  IADD3 R10, P2, R19, R7, RZ ;  /* 0x00000007130a7210 */ /* 0x002fc60007f5e0ff */
[----:B------:R0:W-:Y:S01]  /*62a0*/  STL [R1+0x134], R8 ;  /* 0x0001340801007387 */ /* 0x0001e20000100800 */
[----:B--2---:R-:W-:-:S03]  /*62b0*/  LEA.HI.X.SX32 R9, R14, R6, 0x1, P5 ;  /* 0x000000060e097211 */ /* 0x004fc600028f0eff */
        /* <DEDUP_REMOVED lines=44> */
[-C--:B0-----:R-:W-:Y:S02]  /*6580*/  LEA.HI.X.SX32 R8, R25, R6.reuse, 0x1, P2 ;  /* 0x0000000619087211 */ /* 0x081fe400010f0eff */
[----:B------:R-:W-:Y:S02]  /*6590*/  CS2R R24, SRZ ;  /* 0x0000000000187805 */ /* 0x000fe4000001ff00 */
[----:B-1----:R-:W-:Y:S01]  /*65a0*/  IADD3 R10, P2, R31, R7, RZ ;  /* 0x000000071f0a7210 */ /* 0x002fe20007f5e0ff */
[----:B------:R0:W-:Y:S01]  /*65b0*/  STL [R1+0x194], R8 ;  /* 0x0001940801007387 */ /* 0x0001e20000100800 */
[----:B--2---:R-:W-:-:S03]  /*65c0*/  LEA.HI.X.SX32 R9, R26, R6, 0x1, P5 ;  /* 0x000000061a097211 */ /* 0x004fc600028f0eff */
[----:B------:R1:W-:Y:S04]  /*65d0*/  STL [R1+0x1c8], R10 ;  /* 0x0001c80a01007387 */ /* 0x0003e80000100800 */
[----:B------:R2:W-:Y:S01]  /*65e0*/  STL [R1+0x19c], R9 ;  /* 0x00019c0901007387 */ /* 0x0005e20000100800 */
[----:B0-----:R-:W-:Y:S02]  /*65f0*/  IADD3 R8, P5, R32, R7, RZ ;  /* 0x0000000720087210 */ /* 0x001fe40007fbe0ff */
[----:B-1----:R-:W-:-:S03]  /*6600*/  LEA.HI.X.SX32 R10, R27, R6, 0x1, P4 ;  /* 0x000000061b0a7211 */ /* 0x002fc600020f0eff */
[----:B------:R0:W-:Y:S01]  /*6610*/  STL [R1+0x1d0], R8 ;  /* 0x0001d00801007387 */ /* 0x0001e20000100800 */
[----:B------:R-:W-:Y:S02]  /*6620*/  CS2R R26, SRZ ;  /* 0x00000000001a7805 */ /* 0x000fe4000001ff00 */
[-C--:B--2---:R-:W-:Y:S01]  /*6630*/  IADD3 R9, P4, R33, R7.reuse, RZ ;  /* 0x0000000721097210 */ /* 0x084fe20007f9e0ff */
[----:B------:R1:W-:Y:S04]  /*6640*/  STL [R1+0x1a4], R10 ;  /* 0x0001a40a01007387 */ /* 0x0003e80000100800 */
[----:B------:R2:W-:Y:S01]  /*6650*/  STL [R1+0x1d8], R9 ;  /* 0x0001d80901007387 */ /* 0x0005e20000100800 */
[----:B0-----:R-:W-:Y:S02]  /*6660*/  LEA.HI.X.SX32 R8, R28, R6, 0x1, P3 ;  /* 0x000000061c087211 */ /* 0x001fe400018f0eff */
[----:B-1----:R-:W-:-:S03]  /*6670*/  IADD3 R10, P3, R34, R7, RZ ;  /* 0x00000007220a7210 */ /* 0x002fc60007f7e0ff */
[----:B------:R0:W-:Y:S01]  /*6680*/  STL [R1+0x1ac], R8 ;  /* 0x0001ac0801007387 */ /* 0x0001e20000100800 */
[----:B--2---:R-:W-:-:S03]  /*6690*/  LEA.HI.X.SX32 R9, R29, R6, 0x1, P1 ;  /* 0x000000061d097211 */ /* 0x004fc600008f0eff */
[----:B------:R1:W-:Y:S01]  /*66a0*/  STL [R1+0x1e0], R10 ;  /* 0x0001e00a01007387 */ /* 0x0003e20000100800 */
[----:B------:R-:W-:-:S03]  /*66b0*/  CS2R R28, SRZ ;  /* 0x00000000001c7805 */ /* 0x000fc6000001ff00 */
        /* <DEDUP_REMOVED lines=18> */
[----:B--2---:R-:W-:Y:S01]  /*67e0*/  IADD3 R9, P4, R39, R7, RZ ;  /* 0x0000000727097210 */ /* 0x004fe20007f9e0ff */
[----:B------:R-:W-:Y:S01]  /*67f0*/  STL [R1+0x1d4], R10 ;  /* 0x0001d40a01007387 */ /* 0x000fe20000100800 */
[----:B------:R-:W-:-:S03]  /*6800*/  LEA.HI.X.SX32 R7, R35, R6, 0x1, P1 ;  /* 0x0000000623077211 */ /* 0x000fc600008f0eff */
[----:B------:R1:W-:Y:S01]  /*6810*/  STL [R1+0x208], R9 ;  /* 0x0002080901007387 */ /* 0x0003e20000100800 */
[----:B0-----:R-:W-:Y:S02]  /*6820*/  LEA.HI.X.SX32 R8, R34, R6, 0x1, P3 ;  /* 0x0000000622087211 */ /* 0x001fe400018f0eff */
[----:B------:R-:W-:-:S03]  /*6830*/  CS2R R34, SRZ ;  /* 0x0000000000227805 */ /* 0x000fc6000001ff00 */
[----:B------:R0:W-:Y:S01]  /*6840*/  STL [R1+0x1dc], R8 ;  /* 0x0001dc0801007387 */ /* 0x0001e20000100800 */
[----:B-1----:R-:W-:-:S03]  /*6850*/  LEA.HI.X.SX32 R9, R36, R6, 0x1, P0 ;  /* 0x0000000624097211 */ /* 0x002fc600000f0eff */
[----:B------:R1:W-:Y:S04]  /*6860*/  STL [R1+0x1e4], R7 ;  /* 0x0001e40701007387 */ /* 0x0003e80000100800 */
[----:B------:R2:W-:Y:S01]  /*6870*/  STL [R1+0x1ec], R9 ;  /* 0x0001ec0901007387 */ /* 0x0005e20000100800 */
[-C--:B0-----:R-:W-:Y:S02]  /*6880*/  LEA.HI.X.SX32 R8, R37, R6.reuse, 0x1, P2 ;  /* 0x0000000625087211 */ /* 0x081fe400010f0eff */
[----:B------:R-:W-:Y:S02]  /*6890*/  CS2R R36, SRZ ;  /* 0x0000000000247805 */ /* 0x000fe4000001ff00 */
[-C--:B-1----:R-:W-:Y:S01]  /*68a0*/  LEA.HI.X.SX32 R7, R38, R6.reuse, 0x1, P5 ;  /* 0x0000000626077211 */ /* 0x082fe200028f0eff */
[----:B------:R0:W-:Y:S01]  /*68b0*/  STL [R1+0x1f4], R8 ;  /* 0x0001f40801007387 */ /* 0x0001e20000100800 */
[----:B------:R-:W-:-:S02]  /*68c0*/  LEA.HI.X.SX32 R6, R39, R6, 0x1, P4 ;  /* 0x0000000627067211 */ /* 0x000fc400020f0eff */
[----:B------:R-:W-:Y:S02]  /*68d0*/  CS2R R38, SRZ ;  /* 0x0000000000267805 */ /* 0x000fe4000001ff00 */
[----:B--2---:R-:W-:Y:S01]  /*68e0*/  IADD3 R9, P0, R4, UR50, RZ ;  /* 0x0000003204097c10 */ /* 0x004fe2000ff1e0ff */
[----:B------:R1:W-:Y:S01]  /*68f0*/  STL [R1+0x1fc], R7 ;  /* 0x0001fc0701007387 */ /* 0x0003e20000100800 */
[----:B------:R-:W-:-:S03]  /*6900*/  IADD3 R10, P5, R5, UR12, RZ ;  /* 0x0000000c050a7c10 */ /* 0x000fc6000ffbe0ff */
[----:B------:R2:W-:Y:S01]  /*6910*/  STL [R1+0x204], R6 ;  /* 0x0002040601007387 */ /* 0x0005e20000100800 */
[----:B0-----:R-:W-:Y:S01]  /*6920*/  IADD3 R8, P1, R5, UR50, RZ ;  /* 0x0000003205087c10 */ /* 0x001fe2000ff3e0ff */
[----:B------:R-:W-:Y:S01]  /*6930*/  USHF.R.S32.HI UR50, URZ, 0x1f, UR50 ;  /* 0x0000001f3f327899 */ /* 0x000fe20008011432 */
[----:B-1----:R-:W-:Y:S01]  /*6940*/  IMAD.SHL.U32 R7, R41, 0x10, RZ ;  /* 0x0000001029077824 */ /* 0x002fe200078e00ff */
[----:B------:R-:W-:Y:S01]  /*6950*/  CS2R R40, SRZ ;  /* 0x0000000000287805 */ /* 0x000fe2000001ff00 */
[----:B--2---:R-:W-:-:S03]  /*6960*/  IMAD.MOV.U32 R6, RZ, RZ, RZ ;  /* 0x000000ffff067224 */ /* 0x004fc600078e00ff */
[----:B------:R0:W-:Y:S04]  /*6970*/  STL [R1+0xaf4], R7 ;  /* 0x000af40701007387 */ /* 0x0001e80000100800 */
[----:B------:R1:W-:Y:S04]  /*6980*/  STL [R1+0x4f0], R9 ;  /* 0x0004f00901007387 */ /* 0x0003e80000100800 */
[----:B------:R2:W-:Y:S01]  /*6990*/  STL [R1+0x4f8], R8 ;  /* 0x0004f80801007387 */ /* 0x0005e20000100800 */
[----:B0-----:R-:W-:Y:S02]  /*69a0*/  LOP3.LUT R7, R7, 0x70, RZ, 0xc0, !PT ;  /* 0x0000007007077812 */ /* 0x001fe400078ec0ff */
[----:B-1----:R-:W-:-:S03]  /*69b0*/  IADD3.X R9, R3, UR50, RZ, P0, !PT ;  /* 0x0000003203097c10 */ /* 0x002fc600087fe4ff */
[----:B------:R-:W-:Y:S01]  /*69c0*/  IMAD R7, R89, 0x80, R7 ;  /* 0x0000008059077824 */ /* 0x000fe200078e0207 */
[----:B--2---:R-:W-:Y:S01]  /*69d0*/  IADD3.X R8, R2, UR50, RZ, P1, !PT ;  /* 0x0000003202087c10 */ /* 0x004fe20008ffe4ff */
[----:B------:R0:W-:Y:S01]  /*69e0*/  STL [R1+0x4ec], R9 ;  /* 0x0004ec0901007387 */ /* 0x0001e20000100800 */
[----:B------:R-:W-:-:S03]  /*69f0*/  USHF.R.S32.HI UR50, URZ, 0x1f, UR19 ;  /* 0x0000001f3f327899 */ /* 0x000fc60008011413 */
        /* <DEDUP_REMOVED lines=214> */
[----:B------:R-:W-:-:S03]  /*7760*/  UMOV UR11, URZ ;  /* 0x0000003f000b7c82 */ /* 0x000fc60008000000 */
[----:B------:R1:W-:Y:S01]  /*7770*/  STL [R1+0x658], R8 ;  /* 0x0006580801007387 */ /* 0x0003e20000100800 */
[----:B0-----:R-:W-:Y:S02]  /*7780*/  IADD3.X R9, R3, UR10, RZ, P0, !PT ;  /* 0x0000000a03097c10 */ /* 0x001fe400087fe4ff */
[----:B-1----:R-:W-:-:S03]  /*7790*/  IADD3.X R8, R2, UR10, RZ, P1, !PT ;  /* 0x0000000a02087c10 */ /* 0x002fc60008ffe4ff */
[----:B------:R0:W-:Y:S01]  /*77a0*/  STL [R1+0x64c], R9 ;  /* 0x00064c0901007387 */ /* 0x0001e20000100800 */
[----:B------:R-:W-:-:S03]  /*77b0*/  UIADD3 UR10, UP1, UR42, 0x2, URZ ;  /* 0x000000022a0a7890 */ /* 0x000fc6000ff3e03f */
[----:B------:R1:W-:Y:S01]  /*77c0*/  STL [R1+0x654], R8 ;  /* 0x0006540801007387 */ /* 0x0003e20000100800 */
[----:B------:R-:W-:Y:S01]  /*77d0*/  UIADD3.X UR11, UR11, 0x40000040, URZ, UP1, !UPT ;  /* 0x400000400b0b7890 */ /* 0x000fe20008ffe43f */
        /* <DEDUP_REMOVED lines=8> */
[----:B------:R-:W-:-:S03]  /*7860*/  UIADD3.X UR9, UR61, 0x40000040, URZ, UP0, !UPT ;  /* 0x400000403d097890 */ /* 0x000fc600087fe43f */
[----:B------:R1:W-:Y:S01]  /*7870*/  STL [R1+0x664], R8 ;  /* 0x0006640801007387 */ /* 0x0003e20000100800 */
[----:B0-----:R-:W-:Y:S02]  /*7880*/  IADD3 R9, P2, R4, UR8, RZ ;  /* 0x0000000804097c10 */ /* 0x001fe4000ff5e0ff */
[----:B-1----:R-:W-:-:S05]  /*7890*/  SHF.R.S32.HI R8, RZ, 0x7, R88 ;  /* 0x00000007ff087819 */ /* 0x002fca0000011458 */
[----:B------:R0:W-:Y:S04]  /*78a0*/  STL [R1+0xad0], R8 ;  /* 0x000ad00801007387 */ /* 0x0001e80000100800 */
[----:B------:R-:W-:Y:S04]  /*78b0*/  STL [R1+0xa00], R7 ;  /* 0x000a000701007387 */ /* 0x000fe80000100800 */
[----:B------:R1:W-:Y:S01]  /*78c0*/  STL [R1+0x670], R9 ;  /* 0x0006700901007387 */ /* 0x0003e20000100800 */
[----:B0-----:R-:W-:Y:S01]  /*78d0*/  IADD3 R8, P3, R5, UR8, RZ ;  /* 0x0000000805087c10 */ /* 0x001fe2000ff7e0ff */
[----:B------:R-:W-:-:S02]  /*78e0*/  UMOV UR8, UR60 ;  /* 0x0000003c00087c82 */ /* 0x000fc40008000000 */
[----:B------:R-:W-:Y:S02]  /*78f0*/  UIADD3.64 UR60, UR8, 0x1fe, URZ ;  /* 0x000001fe083c7897 */ /* 0x000fe4000fffe03f */
[----:B------:R0:W-:Y:S01]  /*7900*/  STL [R1+0x678], R8 ;  /* 0x0006780801007387 */ /* 0x0001e20000100800 */
[----:B-1----:R-:W-:-:S04]  /*7910*/  IADD3 R9, P0, R4, UR4, RZ ;  /* 0x0000000404097c10 */ /* 0x002fc8000ff1e0ff */
[----:B------:R-:W-:Y:S01]  /*7920*/  ULDC UR60, c[0x0][0x238] ;  /* 0x00008e00003c7ab9 */ /* 0x000fe20000000800 */
[----:B------:R-:W-:Y:S01]  /*7930*/  ULDC UR61, c[0x0][0x238] ;  /* 0x00008e00003d7ab9 */ /* 0x000fe20000000800 */
[----:B------:R1:W-:Y:S01]  /*7940*/  STL [R1+0x680], R9 ;  /* 0x0006800901007387 */ /* 0x0003e20000100800 */
[----:B0-----:R-:W-:Y:S01]  /*7950*/  IADD3 R8, P1, R5, UR4, RZ ;  /* 0x0000000405087c10 */ /* 0x001fe2000ff3e0ff */
[----:B------:R-:W-:-:S04]  /*7960*/  USHF.R.S32.HI UR4, URZ, 0x1f, UR7 ;  /* 0x0000001f3f047899 */ /* 0x000fc80008011407 */
[----:B------:R0:W-:Y:S01]  /*7970*/  STL [R1+0x688], R8 ;  /* 0x0006880801007387 */ /* 0x0001e20000100800 */
[----:B-1----:R-:W-:-:S05]  /*7980*/  IADD3 R9, P4, R4, UR12, RZ ;  /* 0x0000000c04097c10 */ /* 0x002fca000ff9e0ff */
[----:B------:R1:W-:Y:S01]  /*7990*/  STL [R1+0x690], R9 ;  /* 0x0006900901007387 */ /* 0x0003e20000100800 */
[----:B0-----:R-:W-:-:S03]  /*79a0*/  IADD3.X R8, R3, UR13, RZ, P2, !PT ;  /* 0x0000000d03087c10 */ /* 0x001fc600097fe4ff */
[----:B------:R0:W-:Y:S04]  /*79b0*/  STL [R1+0x698], R10 ;  /* 0x0006980a01007387 */ /* 0x0001e80000100800 */
[----:B------:R2:W-:Y:S01]  /*79c0*/  STL [R1+0x66c], R8 ;  /* 0x00066c0801007387 */ /* 0x0005e20000100800 */
[----:B-1----:R-:W-:Y:S01]  /*79d0*/  IADD3.X R9, R2, UR13, RZ, P3, !PT ;  /* 0x0000000d02097c10 */ /* 0x002fe20009ffe4ff */
[----:B------:R-:W-:Y:S01]  /*79e0*/  UIADD3.64 UR12, UR8, 0x2, URZ ;  /* 0x00000002080c7897 */ /* 0x000fe2000fffe03f */
[----:B0-----:R-:W-:-:S03]  /*79f0*/  IADD3 R10, P3, R5, UR16, RZ ;  /* 0x00000010050a7c10 */ /* 0x001fc6000ff7e0ff */
[----:B------:R0:W-:Y:S01]  /*7a00*/  STL [R1+0x674], R9 ;  /* 0x0006740901007387 */ /* 0x0001e20000100800 */
[----:B--2---:R-:W-:-:S05]  /*7a10*/  IADD3 R8, P2, R4, UR16, RZ ;  /* 0x0000001004087c10 */ /* 0x004fca000ff5e0ff */
        /* <DEDUP_REMOVED lines=13> */
[----:B-1----:R-:W-:Y:S02]  /*7af0*/  IADD3.X R9, R2, UR59, RZ, P5, !PT ;  /* 0x0000003b02097c10 */ /* 0x002fe4000affe4ff */
        /* <DEDUP_REMOVED lines=17> */
[----:B------:R-:W-:Y:S02]  /*7c10*/  UIADD3.64 UR52, UR8, 0x202, URZ ;  /* 0x0000020208347897 */ /* 0x000fe4000fffe03f */
[----:B------:R-:W-:Y:S01]  /*7c20*/  UIADD3.64 UR52, UR8, 0x604, URZ ;  /* 0x0000060408347897 */ /* 0x000fe2000fffe03f */
[----:B0-----:R-:W-:Y:S01]  /*7c30*/  IADD3 R10, P1, R5, UR49, RZ ;  /* 0x00000031050a7c10 */ /* 0x001fe2000ff3e0ff */
        /* <DEDUP_REMOVED lines=97> */
[----:B0-----:R-:W-:-:S03]  /*8250*/  LOP3.LUT R10, R7, 0x30, RZ, 0x3c, !PT ;  /* 0x00000030070a7812 */ /* 0x001fc600078e3cff */
[----:B------:R0:W-:Y:S01]  /*8260*/  STL [R1+0x764], R8 ;  /* 0x0007640801007387 */ /* 0x0001e20000100800 */
[C---:B--2---:R-:W-:Y:S02]  /*8270*/  LOP3.LUT R9, R7.reuse, 0x20, RZ, 0x3c, !PT ;  /* 0x0000002007097812 */ /* 0x044fe400078e3cff */
[----:B0-----:R-:W-:-:S05]  /*8280*/  LOP3.LUT R8, R7, 0x10, RZ, 0x3c, !PT ;  /* 0x0000001007087812 */ /* 0x001fca00078e3cff */
[----:B------:R0:W-:Y:S04]  /*8290*/  STL [R1+0xa24], R8 ;  /* 0x000a240801007387 */ /* 0x0001e80000100800 */
[----:B------:R1:W-:Y:S04]  /*82a0*/  STL [R1+0xa20], R9 ;  /* 0x000a200901007387 */ /* 0x0003e80000100800 */
[----:B------:R2:W-:Y:S01]  /*82b0*/  STL [R1+0xa1c], R10 ;  /* 0x000a1c0a01007387 */ /* 0x0005e20000100800 */
[C---:B0-----:R-:W-:Y:S02]  /*82c0*/  LOP3.LUT R8, R7.reuse, 0x40, RZ, 0x3c, !PT ;  /* 0x0000004007087812 */ /* 0x041fe400078e3cff */
[----:B-1----:R-:W-:-:S03]  /*82d0*/  LOP3.LUT R9, R7, 0x50, RZ, 0x3c, !PT ;  /* 0x0000005007097812 */ /* 0x002fc600078e3cff */
[----:B------:R0:W-:Y:S01]  /*82e0*/  STL [R1+0xa18], R8 ;  /* 0x000a180801007387 */ /* 0x0001e20000100800 */
[----:B--2---:R-:W-:-:S03]  /*82f0*/  LOP3.LUT R10, R7, 0x60, RZ, 0x3c, !PT ;  /* 0x00000060070a7812 */ /* 0x004fc600078e3cff */
[----:B------:R1:W-:Y:S04]  /*8300*/  STL [R1+0xa14], R9 ;  /* 0x000a140901007387 */ /* 0x0003e80000100800 */
[----:B------:R-:W-:Y:S01]  /*8310*/  STL [R1+0xa10], R10 ;  /* 0x000a100a01007387 */ /* 0x000fe20000100800 */
[----:B0-----:R-:W-:Y:S02]  /*8320*/  LOP3.LUT R8, R7, 0x70, RZ, 0x3c, !PT ;  /* 0x0000007007087812 */ /* 0x001fe400078e3cff */
[----:B------:R-:W-:Y:S02]  /*8330*/  IADD3 R7, P3, R5, UR21, RZ ;  /* 0x0000001505077c10 */ /* 0x000fe4000ff7e0ff */
[C---:B-1----:R-:W-:Y:S01]  /*8340*/  IADD3 R9, P6, R4.reuse, UR21, RZ ;  /* 0x0000001504097c10 */ /* 0x042fe2000ffde0ff */
[----:B------:R0:W-:Y:S04]  /*8350*/  STL [R1+0xa0c], R8 ;  /* 0x000a0c0801007387 */ /* 0x0001e80000100800 */
[----:B------:R1:W-:Y:S04]  /*8360*/  STL [R1+0x790], R9 ;  /* 0x0007900901007387 */ /* 0x0003e80000100800 */
[----:B------:R2:W-:Y:S01]  /*8370*/  STL [R1+0x798], R7 ;  /* 0x0007980701007387 */ /* 0x0005e20000100800 */
[----:B0-----:R-:W-:-:S02]  /*8380*/  IADD3 R8, P2, R4, UR22, RZ ;  /* 0x0000001604087c10 */ /* 0x001fc4000ff5e0ff */
[----:B-1----:R-:W-:-:S03]  /*8390*/  IADD3.X R9, R3, UR30, RZ, P1, !PT ;  /* 0x0000001e03097c10 */ /* 0x002fc60008ffe4ff */
[----:B------:R0:W-:Y:S01]  /*83a0*/  STL [R1+0x7a0], R8 ;  /* 0x0007a00801007387 */ /* 0x0001e20000100800 */
[----:B--2---:R-:W-:-:S03]  /*83b0*/  IADD3 R7, P1, R5, UR22, RZ ;  /* 0x0000001605077c10 */ /* 0x004fc6000ff3e0ff */
[----:B------:R1:W-:Y:S01]  /*83c0*/  STL [R1+0x76c], R9 ;  /* 0x00076c0901007387 */ /* 0x0003e20000100800 */
[----:B------:R-:W-:-:S03]  /*83d0*/  UMOV UR22, UR42 ;  /* 0x0000002a00167c82 */ /* 0x000fc60008000000 */
[----:B------:R2:W-:Y:S01]  /*83e0*/  STL [R1+0x7a8], R7 ;  /* 0x0007a80701007387 */ /* 0x0005e20000100800 */
[----:B0-----:R-:W-:Y:S02]  /*83f0*/  IADD3.X R8, R2, UR30, RZ, P0, !PT ;  /* 0x0000001e02087c10 */ /* 0x001fe400087fe4ff */
[----:B-1----:R-:W-:-:S03]  /*8400*/  IADD3 R9, P0, R4, UR23, RZ ;  /* 0x0000001704097c10 */ /* 0x002fc6000ff1e0ff */
[----:B------:R0:W-:Y:S01]  /*8410*/  STL [R1+0x774], R8 ;  /* 0x0007740801007387 */ /* 0x0001e20000100800 */
[----:B--2---:R-:W-:-:S03]  /*8420*/  IADD3.X R7, R3, UR31, RZ, P5, !PT ;  /* 0x0000001f03077c10 */ /* 0x004fc6000affe4ff */
[----:B------:R1:W-:Y:S04]  /*8430*/  STL [R1+0x7b0], R9 ;  /* 0x0007b00901007387 */ /* 0x0003e80000100800 */
[----:B------:R2:W-:Y:S01]  /*8440*/  STL [R1+0x77c], R7 ;  /* 0x00077c0701007387 */ /* 0x0005e20000100800 */
[----:B0-----:R-:W-:Y:S01]  /*8450*/  IADD3 R8, P5, R5, UR23, RZ ;  /* 0x0000001705087c10 */ /* 0x001fe2000ffbe0ff */
[----:B------:R-:W-:Y:S01]  /*8460*/  UMOV UR23, 0x40000040 ;  /* 0x4000004000177882 */ /* 0x000fe20000000000 */
[----:B-1----:R-:W-:-:S03]  /*8470*/  IADD3.X R9, R2, UR31, RZ, P4, !PT ;  /* 0x0000001f02097c10 */ /* 0x002fc6000a7fe4ff */
[----:B------:R0:W-:Y:S01]  /*8480*/  STL [R1+0x7b8], R8 ;  /* 0x0007b80801007387 */ /* 0x0001e20000100800 */
[----:B--2---:R-:W-:-:S03]  /*8490*/  IADD3 R7, P4, R4, UR26, RZ ;  /* 0x0000001a04077c10 */ /* 0x004fc6000ff9e0ff */
[----:B------:R1:W-:Y:S04]  /*84a0*/  STL [R1+0x784], R9 ;  /* 0x0007840901007387 */ /* 0x0003e80000100800 */
[----:B------:R2:W-:Y:S01]  /*84b0*/  STL [R1+0x7c0], R7 ;  /* 0x0007c00701007387 */ /* 0x0005e20000100800 */
[C---:B0-----:R-:W-:Y:S02]  /*84c0*/  IADD3.X R8, R3.reuse, UR34, RZ, P6, !PT ;  /* 0x0000002203087c10 */ /* 0x041fe4000b7fe4ff */
[----:B-1----:R-:W-:-:S03]  /*84d0*/  IADD3.X R9, R3, UR35, RZ, P2, !PT ;  /* 0x0000002303097c10 */ /* 0x002fc600097fe4ff */
[----:B------:R0:W-:Y:S01]  /*84e0*/  STL [R1+0x78c], R8 ;  /* 0x00078c0801007387 */ /* 0x0001e20000100800 */
[----:B--2---:R-:W-:-:S05]  /*84f0*/  IADD3 R7, P6, R5, UR26, RZ ;  /* 0x0000001a05077c10 */ /* 0x004fca000ffde0ff */
[----:B------:R1:W-:Y:S01]  /*8500*/  STL [R1+0x7c8], R7 ;  /* 0x0007c80701007387 */ /* 0x0003e20000100800 */
[----:B0-----:R-:W-:-:S05]  /*8510*/  IADD3.X R8, R2, UR34, RZ, P3, !PT ;  /* 0x0000002202087c10 */ /* 0x001fca0009ffe4ff */
[----:B------:R0:W-:Y:S01]  /*8520*/  STL [R1+0x794], R8 ;  /* 0x0007940801007387 */ /* 0x0001e20000100800 */
[----:B-1----:R-:W-:-:S05]  /*8530*/  IADD3 R7, P3, R4, UR60, RZ ;  /* 0x0000003c04077c10 */ /* 0x002fca000ff7e0ff */
[----:B------:R1:W-:Y:S01]  /*8540*/  STL [R1+0x7d0], R7 ;  /* 0x0007d00701007387 */ /* 0x0003e20000100800 */
[----:B0-----:R-:W-:-:S03]  /*8550*/  IADD3 R8, P2, R5, UR61, RZ ;  /* 0x0000003d05087c10 */ /* 0x001fc6000ff5e0ff */
[----:B------:R0:W-:Y:S04]  /*8560*/  STL [R1+0x79c], R9 ;  /* 0x00079c0901007387 */ /* 0x0001e80000100800 */
[----:B------:R2:W-:Y:S01]  /*8570*/  STL [R1+0x7d8], R8 ;  /* 0x0007d80801007387 */ /* 0x0005e20000100800 */
[----:B-1----:R-:W-:Y:S02]  /*8580*/  IADD3.X R7, R2, UR35, RZ, P1, !PT ;  /* 0x0000002302077c10 */ /* 0x002fe40008ffe4ff */
[----:B0-----:R-:W-:-:S03]  /*8590*/  IADD3.X R9, R3, UR38, RZ, P0, !PT ;  /* 0x0000002603097c10 */ /* 0x001fc600087fe4ff */
[----:B------:R0:W-:Y:S01]  /*85a0*/  STL [R1+0x7a4], R7 ;  /* 0x0007a40701007387 */ /* 0x0001e20000100800 */
[----:B--2---:R-:W-:-:S03]  /*85b0*/  IADD3.X R8, R2, UR38, RZ, P5, !PT ;  /* 0x0000002602087c10 */ /* 0x004fc6000affe4ff */
[----:B------:R1:W-:Y:S04]  /*85c0*/  STL [R1+0x7ac], R9 ;  /* 0x0007ac0901007387 */ /* 0x0003e80000100800 */
[----:B------:R2:W-:Y:S01]  /*85d0*/  STL [R1+0x7b4], R8 ;  /* 0x0007b40801007387 */ /* 0x0005e20000100800 */
[----:B0-----:R-:W-:Y:S02]  /*85e0*/  IADD3.X R7, R3, UR39, RZ, P4, !PT ;  /* 0x0000002703077c10 */ /* 0x001fe4000a7fe4ff */
[----:B-1----:R-:W-:-:S03]  /*85f0*/  IADD3.X R9, R2, UR39, RZ, P6, !PT ;  /* 0x0000002702097c10 */ /* 0x002fc6000b7fe4ff */
[----:B------:R0:W-:Y:S01]  /*8600*/  STL [R1+0x7bc], R7 ;  /* 0x0007bc0701007387 */ /* 0x0001e20000100800 */
[----:B--2---:R-:W-:-:S03]  /*8610*/  IADD3.X R8, R3, UR27, RZ, P3, !PT ;  /* 0x0000001b03087c10 */ /* 0x004fc60009ffe4ff */
[----:B------:R1:W-:Y:S04]  /*8620*/  STL [R1+0x7c4], R9 ;  /* 0x0007c40901007387 */ /* 0x0003e80000100800 */
[----:B------:R1:W-:Y:S01]  /*8630*/  STL [R1+0x7cc], R8 ;  /* 0x0007cc0801007387 */ /* 0x0003e20000100800 */
[----:B0-----:R-:W-:-:S05]  /*8640*/  IADD3.X R7, R2, UR27, RZ, P2, !PT ;  /* 0x0000001b02077c10 */ /* 0x001fca00097fe4ff */
[----:B------:R1:W-:Y:S02]  /*8650*/  STL [R1+0x7d4], R7 ;  /* 0x0007d40701007387 */ /* 0x0003e40000100800 */
.L_x_2:
[----:B------:R-:W-:Y:S01]  /*8660*/  STL [R1+0xc38], R150 ;  /* 0x000c389601007387 */ /* 0x000fe20000100800 */
[----:B------:R-:W0:Y:S03]  /*8670*/  LDC R95, c[0x0][0x230] ;  /* 0x00008c00ff5f7b82 */ /* 0x000e260000000800 */
[----:B------:R-:W-:Y:S04]  /*8680*/  STL [R1+0xc34], R149 ;  /* 0x000c349501007387 */ /* 0x000fe80000100800 */
        /* <DEDUP_REMOVED lines=52> */
[----:B------:R-:W-:Y:S01]  /*89d0*/  STL [R1+0xb60], R199 ;  /* 0x000b60c701007387 */ /* 0x000fe20000100800 */
[----:B-1----:R-:W-:-:S03]  /*89e0*/  MOV R9, UR49 ;  /* 0x0000003100097c02 */ /* 0x002fc60008000f00 */
[----:B------:R-:W-:Y:S04]  /*89f0*/  STL [R1+0xb5c], R200 ;  /* 0x000b5cc801007387 */ /* 0x000fe80000100800 */
[----:B------:R-:W-:Y:S01]  /*8a00*/  STL [R1+0xb58], R201 ;  /* 0x000b58c901007387 */ /* 0x000fe20000100800 */
[----:B------:R-:W-:-:S03]  /*8a10*/  MOV R8, UR48 ;  /* 0x0000003000087c02 */ /* 0x000fc60008000f00 */
[----:B------:R-:W-:Y:S01]  /*8a20*/  STL [R1+0xb54], R202 ;  /* 0x000b54ca01007387 */ /* 0x000fe20000100800 */
[----:B0-----:R-:W-:-:S03]  /*8a30*/  IMAD R95, R6, -0x80, R95 ;  /* 0xffffff80065f7824 */ /* 0x001fc600078e025f */
[----:B------:R-:W-:Y:S01]  /*8a40*/  STL [R1+0xb50], R203 ;  /* 0x000b50cb01007387 */ /* 0x000fe20000100800 */
[----:B------:R-:W-:-:S03]  /*8a50*/  MOV R22, UR53 ;  /* 0x0000003500167c02 */ /* 0x000fc60008000f00 */
[----:B------:R-:W-:Y:S04]  /*8a60*/  STL [R1+0xb4c], R204 ;  /* 0x000b4ccc01007387 */ /* 0x000fe80000100800 */
[----:B------:R-:W-:Y:S04]  /*8a70*/  STL [R1+0xb48], R205 ;  /* 0x000b48cd01007387 */ /* 0x000fe80000100800 */
[----:B-----5:R0:W-:Y:S01]  /*8a80*/  STL [R1+0xaf8], R0 ;  /* 0x000af80001007387 */ /* 0x0201e20000100800 */
[----:B------:R-:W-:-:S03]  /*8a90*/  ISETP.GT.AND P0, PT, R95, RZ, PT ;  /* 0x000000ff5f00720c */ /* 0x000fc60003f04270 */
[----:B0-2---:R-:W2:Y:S04]  /*8aa0*/  LDL.LU R0, [R1+0x10c] ;  /* 0x00010c0001007983 */ /* 0x005ea80000300800 */
[----:B------:R0:W-:Y:S04]  /*8ab0*/  STL [R1+0xa44], R9 ;  /* 0x000a440901007387 */ /* 0x0001e80000100800 */
[----:B------:R1:W-:Y:S04]  /*8ac0*/  STL [R1+0xa40], R8 ;  /* 0x000a400801007387 */ /* 0x0003e80000100800 */
[----:B------:R3:W-:Y:S01]  /*8ad0*/  STL [R1+0xa3c], R22 ;  /* 0x000a3c1601007387 */ /* 0x0007e20000100800 */
[----:B0-----:R-:W-:-:S02]  /*8ae0*/  MOV R9, UR52 ;  /* 0x0000003400097c02 */ /* 0x001fc40008000f00 */
[----:B-1----:R-:W-:-:S03]  /*8af0*/  MOV R8, UR7 ;  /* 0x0000000700087c02 */ /* 0x002fc60008000f00 */
[----:B------:R0:W-:Y:S01]  /*8b00*/  STL [R1+0xa38], R9 ;  /* 0x000a380901007387 */ /* 0x0001e20000100800 */
[----:B---3--:R-:W-:-:S03]  /*8b10*/  MOV R22, UR6 ;  /* 0x0000000600167c02 */ /* 0x008fc60008000f00 */
[----:B------:R1:W-:Y:S04]  /*8b20*/  STL [R1+0xa34], R8 ;  /* 0x000a340801007387 */ /* 0x0003e80000100800 */
[----:B------:R3:W-:Y:S01]  /*8b30*/  STL [R1+0xa30], R22 ;  /* 0x000a301601007387 */ /* 0x0007e20000100800 */
[----:B0-----:R-:W-:-:S03]  /*8b40*/  MOV R9, UR5 ;  /* 0x0000000500097c02 */ /* 0x001fc60008000f00 */
[----:B------:R-:W4:Y:S01]  /*8b50*/  LDL R23, [R1+0x7cc] ;  /* 0x0007cc0001177983 */ /* 0x000f220000100800 */
[----:B-1----:R-:W-:-:S03]  /*8b60*/  MOV R8, UR4 ;  /* 0x0000000400087c02 */ /* 0x002fc60008000f00 */
[----:B------:R0:W-:Y:S01]  /*8b70*/  STL [R1+0xa2c], R9 ;  /* 0x000a2c0901007387 */ /* 0x0001e20000100800 */
[----:B------:R-:W-:-:S03]  /*8b80*/  PRMT R156, RZ, 0x7610, R156 ;  /* 0x00007610ff9c7816 */ /* 0x000fc6000000009c */
[----:B---3--:R-:W3:Y:S04]  /*8b90*/  LDL R22, [R1+0x7d0] ;  /* 0x0007d00001167983 */ /* 0x008ee80000100800 */
[----:B------:R1:W-:Y:S01]  /*8ba0*/  STL [R1+0xa28], R8 ;  /* 0x000a280801007387 */ /* 0x0003e20000100800 */
[----:B0-----:R-:W-:Y:S01]  /*8bb0*/  @P0 IMAD.MOV.U32 R9, RZ, RZ, R2 ;  /* 0x000000ffff090224 */ /* 0x001fe200078e0002 */
[----:B------:R-:W-:Y:S02]  /*8bc0*/  PRMT R88, RZ, 0x7610, R88 ;  /* 0x00007610ff587816 */ /* 0x000fe40000000058 */
[----:B------:R-:W2:Y:S04]  /*8bd0*/  LDL R93, [R1+0x7bc] ;  /* 0x0007bc00015d7983 */ /* 0x000ea80000100800 */
[----:B------:R-:W2:Y:S01]  /*8be0*/  LDL R92, [R1+0x7c0] ;  /* 0x0007c000015c7983 */ /* 0x000ea20000100800 */
[----:B-1----:R-:W-:-:S03]  /*8bf0*/  @P0 IMAD.MOV.U32 R8, RZ, RZ, R5 ;  /* 0x000000ffff080224 */ /* 0x002fc600078e0005 */
[----:B------:R-:W-:Y:S04]  /*8c00*/  STL [R1+0xafc], R6 ;  /* 0x000afc0601007387 */ /* 0x000fe80000100800 */
[----:B------:R0:W2:Y:S04]  /*8c10*/  @P0 LDG.E.U8 R156, desc[UR56][R8.64] ;  /* 0x00000038089c0981 */ /* 0x0000a8000c1e1100 */
[----:B------:R-:W-:Y:S01]  /*8c20*/  STL [R1+0xb04], R5 ;  /* 0x000b040501007387 */ /* 0x000fe20000100800 */
[----:B0-----:R-:W-:Y:S02]  /*8c30*/  @P0 IMAD.MOV.U32 R8, RZ, RZ, R4 ;  /* 0x000000ffff080224 */ /* 0x001fe400078e0004 */
[----:B------:R-:W-:Y:S01]  /*8c40*/  @P0 IMAD.MOV.U32 R9, RZ, RZ, R3 ;  /* 0x000000ffff090224 */ /* 0x000fe200078e0003 */
[----:B------:R-:W-:Y:S04]  /*8c50*/  STL [R1+0xb00], R2 ;  /* 0x000b000201007387 */ /* 0x000fe80000100800 */
[----:B------:R-:W-:Y:S04]  /*8c60*/  STL [R1+0xb0c], R4 ;  /* 0x000b0c0401007387 */ /* 0x000fe80000100800 */
[----:B------:R-:W-:Y:S04]  /*8c70*/  STL [R1+0xb08], R3 ;  /* 0x000b080301007387 */ /* 0x000fe80000100800 */
[----:B------:R0:W2:Y:S04]  /*8c80*/  @P0 LDG.E.U8 R88, desc[UR56][R8.64] ;  /* 0x0000003808580981 */ /* 0x0000a8000c1e1100 */
[----:B------:R-:W0:Y:S04]  /*8c90*/  LDL R8, [R1+0x7d4] ;  /* 0x0007d40001087983 */ /* 0x000e280000100800 */
[----:B------:R-:W0:Y:S01]  /*8ca0*/  LDL R9, [R1+0x7d8] ;  /* 0x0007d80001097983 */ /* 0x000e220000100800 */
[----:B------:R-:W-:-:S02]  /*8cb0*/  ISETP.GT.AND P1, PT, R95, 0x1, PT ;  /* 0x000000015f00780c */ /* 0x000fc40003f24270 */
[----:B------:R-:W-:Y:S02]  /*8cc0*/  PRMT R157, RZ, 0x7610, R157 ;  /* 0x00007610ff9d7816 */ /* 0x000fe4000000009d */
[----:B------:R-:W-:-:S09]  /*8cd0*/  PRMT R139, RZ, 0x7610, R139 ;  /* 0x00007610ff8b7816 */ /* 0x000fd2000000008b */
[----:B0-----:R-:W-:-:S04]  /*8ce0*/  @P1 LOP3.LUT R9, R9, R8, RZ, 0x3c, !PT ;  /* 0x0000000809091212 */ /* 0x001fc800078e3cff */
[----:B------:R-:W-:-:S04]  /*8cf0*/  @P1 LOP3.LUT R8, R9, R8, RZ, 0x3c, !PT ;  /* 0x0000000809081212 */ /* 0x000fc800078e3cff */
[----:B------:R-:W-:-:S05]  /*8d00*/  @P1 LOP3.LUT R9, R9, R8, RZ, 0x3c, !PT ;  /* 0x0000000809091212 */ /* 0x000fca00078e3cff */
[----:B------:R3:W2:Y:S02]  /*8d10*/  @P1 LDG.E.U8 R157, desc[UR56][R8.64] ;  /* 0x00000038089d1981 */ /* 0x0006a4000c1e1100 */
[----:B---3--:R-:W-:Y:S02]  /*8d20*/  @P1 IMAD.MOV.U32 R8, RZ, RZ, R22 ;  /* 0x000000ffff081224 */ /* 0x008fe400078e0016 */
[----:B----4-:R-:W-:Y:S01]  /*8d30*/  @P1 IMAD.MOV.U32 R9, RZ, RZ, R23 ;  /* 0x000000ffff091224 */ /* 0x010fe200078e0017 */
[----:B------:R-:W-:Y:S01]  /*8d40*/  ISETP.GT.AND P2, PT, R95, 0x2, PT ;  /* 0x000000025f00780c */ /* 0x000fe20003f44270 */
[----:B------:R-:W3:Y:S04]  /*8d50*/  LDL R23, [R1+0x7a4] ;  /* 0x0007a40001177983 */ /* 0x000ee80000100800 */
[----:B------:R0:W4:Y:S01]  /*8d60*/  @P1 LDG.E.U8 R139, desc[UR56][R8.64] ;  /* 0x00000038088b1981 */ /* 0x000122000c1e1100 */
[----:B------:R-:W-:-:S02]  /*8d70*/  PRMT R155, RZ, 0x7610, R155 ;  /* 0x00007610ff9b7816 */ /* 0x000fc4000000009b */
[----:B------:R-:W-:Y:S01]  /*8d80*/  PRMT R21, RZ, 0x7610, R21 ;  /* 0x00007610ff157816 */ /* 0x000fe20000000015 */
[----:B------:R-:W3:Y:S04]  /*8d90*/  LDL R22, [R1+0x7a8] ;  /* 0x0007a80001167983 */ /* 0x000ee80000100800 */
[----:B------:R-:W0:Y:S04]  /*8da0*/  LDL R8, [R1+0x7c4] ;  /* 0x0007c40001087983 */ /* 0x000e280000100800 */
[----:B------:R-:W0:Y:S02]  /*8db0*/  LDL R9, [R1+0x7c8] ;  /* 0x0007c80001097983 */ /* 0x000e240000100800 */
[----:B0-----:R-:W-:-:S04]  /*8dc0*/  @P2 LOP3.LUT R9, R9, R8, RZ, 0x3c, !PT ;  /* 0x0000000809092212 */ /* 0x001fc800078e3cff */
[----:B------:R-:W-:-:S04]  /*8dd0*/  @P2 LOP3.LUT R8, R9, R8, RZ, 0x3c, !PT ;  /* 0x0000000809082212 */ /* 0x000fc800078e3cff */
[----:B------:R-:W-:-:S05]  /*8de0*/  @P2 LOP3.LUT R9, R9, R8, RZ, 0x3c, !PT ;  /* 0x0000000809092212 */ /* 0x000fca00078e3cff */
[----:B------:R2:W4:Y:S02]  /*8df0*/  @P2 LDG.E.U8 R155, desc[UR56][R8.64] ;  /* 0x00000038089b2981 */ /* 0x000524000c1e1100 */
[----:B--2---:R-:W-:Y:S02]  /*8e00*/  @P2 IMAD.MOV.U32 R8, RZ, RZ, R92 ;  /* 0x000000ffff082224 */ /* 0x004fe400078e005c */
[----:B------:R-:W-:Y:S01]  /*8e10*/  @P2 IMAD.MOV.U32 R9, RZ, RZ, R93 ;  /* 0x000000ffff092224 */ /* 0x000fe200078e005d */
[----:B------:R-:W-:Y:S01]  /*8e20*/  ISETP.GT.AND P0, PT, R95, 0x3, PT ;  /* 0x000000035f00780c */ /* 0x000fe20003f04270 */
[----:B------:R-:W2:Y:S04]  /*8e30*/  LDL R93, [R1+0x794] ;  /* 0x00079400015d7983 */ /* 0x000ea80000100800 */
[----:B------:R0:W4:Y:S01]  /*8e40*/  @P2 LDG.E.U8 R21, desc[UR56][R8.64] ;  /* 0x0000003808152981 */ /* 0x000122000c1e1100 */
[----:B------:R-:W-:-:S02]  /*8e50*/  PRMT R154, RZ, 0x7610, R154 ;  /* 0x00007610ff9a7816 */ /* 0x000fc4000000009a */
[----:B------:R-:W-:Y:S01]  /*8e60*/  ISETP.GT.AND P1, PT, R95, 0x4, PT ;  /* 0x000000045f00780c */ /* 0x000fe20003f24270 */
[----:B------:R-:W2:Y:S04]  /*8e70*/  LDL R92, [R1+0x798] ;  /* 0x00079800015c7983 */ /* 0x000ea80000100800 */
[----:B------:R-:W0:Y:S04]  /*8e80*/  LDL R8, [R1+0x7b4] ;  /* 0x0007b40001087983 */ /* 0x000e280000100800 */
[----:B------:R-:W0:Y:S02]  /*8e90*/  LDL R9, [R1+0x7b8] ;  /* 0x0007b80001097983 */ /* 0x000e240000100800 */
[----:B0-----:R-:W-:-:S04]  /*8ea0*/  @P0 LOP3.LUT R9, R9, R8, RZ, 0x3c, !PT ;  /* 0x0000000809090212 */ /* 0x001fc800078e3cff */
[----:B------:R-:W-:-:S04]  /*8eb0*/  @P0 LOP3.LUT R8, R9, R8, RZ, 0x3c, !PT ;  /* 0x0000000809080212 */ /* 0x000fc800078e3cff */
[----:B------:R-:W-:-:S05]  /*8ec0*/  @P0 LOP3.LUT R9, R9, R8, RZ, 0x3c, !PT ;  /* 0x0000000809090212 */ /* 0x000fca00078e3cff */
[----:B------:R0:W4:Y:S04]  /*8ed0*/  @P0 LDG.E.U8 R154, desc[UR56][R8.64] ;  /* 0x00000038089a0981 */ /* 0x000128000c1e1100 */
[----:B------:R-:W0:Y:S04]  /*8ee0*/  LDL R8, [R1+0x7ac] ;  /* 0x0007ac0001087983 */ /* 0x000e280000100800 */
[----:B------:R-:W0:Y:S01]  /*8ef0*/  LDL R9, [R1+0x7b0] ;  /* 0x0007b00001097983 */ /* 0x000e220000100800 */
[----:B------:R-:W-:Y:S02]  /*8f00*/  PRMT R131, RZ, 0x7610, R131 ;  /* 0x00007610ff837816 */ /* 0x000fe40000000083 */
[----:B------:R-:W-:-:S02]  /*8f10*/  PRMT R96, RZ, 0x7610, R96 ;  /* 0x00007610ff607816 */ /* 0x000fc40000000060 */
[----:B0-----:R-:W-:-:S04]  /*8f20*/  @P0 LOP3.LUT R9, R9, R8, RZ, 0x3c, !PT ;  /* 0x0000000809090212 */ /* 0x001fc800078e3cff */
[----:B------:R-:W-:-:S04]  /*8f30*/  @P0 LOP3.LUT R8, R9, R8, RZ, 0x3c, !PT ;  /* 0x0000000809080212 */ /* 0x000fc800078e3cff */
[----:B------:R-:W-:-:S05]  /*8f40*/  @P0 LOP3.LUT R9, R9, R8, RZ, 0x3c, !PT ;  /* 0x0000000809090212 */ /* 0x000fca00078e3cff */
[----:B------:R3:W4:Y:S02]  /*8f50*/  @P0 LDG.E.U8 R131, desc[UR56][R8.64] ;  /* 0x0000003808830981 */ /* 0x000724000c1e1100 */
[----:B---3--:R-:W-:Y:S02]  /*8f60*/  @P1 IMAD.MOV.U32 R8, RZ, RZ, R22 ;  /* 0x000000ffff081224 */ /* 0x008fe400078e0016 */
[----:B------:R-:W-:Y:S01]  /*8f70*/  @P1 IMAD.MOV.U32 R9, RZ, RZ, R23 ;  /* 0x000000ffff091224 */ /* 0x000fe200078e0017 */
        /* <DEDUP_REMOVED lines=14> */
[----:B------:R-:W-:Y:S01]  /*9060*/  PRMT R132, RZ, 0x7610, R132 ;  /* 0x00007610ff847816 */ /* 0x000fe20000000084 */
[----:B------:R-:W2:Y:S04]  /*9070*/  LDL R93, [R1+0x774] ;  /* 0x00077400015d7983 */ /* 0x000ea80000100800 */
[----:B------:R0:W4:Y:S04]  /*9080*/  @P2 LDG.E.U8 R90, desc[UR56][R8.64] ;  /* 0x00000038085a2981 */ /* 0x000128000c1e1100 */
        /* <DEDUP_REMOVED lines=9> */
[C---:B------:R-:W-:Y:S02]  /*9120*/  ISETP.GT.AND P0, PT, R95.reuse, 0x6, PT ;  /* 0x000000065f00780c */ /* 0x040fe40003f04270 */
[----:B------:R-:W-:-:S02]  /*9130*/  ISETP.GT.AND P1, PT, R95, 0x7, PT ;  /* 0x000000075f00780c */ /* 0x000fc40003f24270 */
[----:B------:R-:W-:Y:S02]  /*9140*/  PRMT R137, RZ, 0x7610, R137 ;  /* 0x00007610ff897816 */ /* 0x000fe40000000089 */
[----:B------:R-:W-:Y:S02]  /*9150*/  PRMT R16, RZ, 0x7610, R16 ;  /* 0x00007610ff107816 */ /* 0x000fe40000000010 */
[----:B------:R-:W-:-:S05]  /*9160*/  PRMT R140, RZ, 0x7610, R140 ;  /* 0x00007610ff8c7816 */ /* 0x000fca000000008c */
[----:B0-----:R-:W-:-:S04]  /*9170*/  @P0 LOP3.LUT R9, R9, R8, RZ, 0x3c, !PT ;  /* 0x0000000809090212 */ /* 0x001fc800078e3cff */
[----:B------:R-:W-:-:S04]  /*9180*/  @P0 LOP3.LUT R8, R9, R8, RZ, 0x3c, !PT ;  /* 0x0000000809080212 */ /* 0x000fc800078e3cff */
[----:B------:R-:W-:-:S05]  /*9190*/  @P0 LOP3.LUT R9, R9, R8, RZ, 0x3c, !PT ;  /* 0x0000000809090212 */ /* 0x000fca00078e3cff */
[----:B------:R3:W4:Y:S02]  /*91a0*/  @P0 LDG.E.U8 R137, desc[UR56][R8.64] ;  /* 0x0000003808890981 */ /* 0x000724000c1e1100 */
[----:B---3--:R-:W-:Y:S02]  /*91b0*/  @P0 IMAD.MOV.U32 R8, RZ, RZ, R22 ;  /* 0x000000ffff080224 */ /* 0x008fe400078e0016 */
[----:B------:R-:W-:Y:S01]  /*91c0*/  @P0 IMAD.MOV.U32 R9, RZ, RZ, R23 ;  /* 0x000000ffff090224 */ /* 0x000fe200078e0017 */
[----:B------:R-:W-:Y:S01]  /*91d0*/  PRMT R130, RZ, 0x7610, R130 ;  /* 0x00007610ff827816 */ /* 0x000fe20000000082 */
[----:B------:R-:W3:Y:S04]  /*91e0*/  LDL R23, [R1+0x754] ;  /* 0x0007540001177983 */ /* 0x000ee80000100800 */
[----:B------:R2:W4:Y:S01]  /*91f0*/  @P0 LDG.E.U8 R16, desc[UR56][R8.64] ;  /* 0x0000003808100981 */ /* 0x000522000c1e1100 */
[----:B------:R-:W-:-:S02]  /*9200*/  ISETP.GT.AND P2, PT, R95, 0x8, PT ;  /* 0x000000085f00780c */ /* 0x000fc40003f44270 */
[----:B------:R-:W-:Y:S01]  /*9210*/  PRMT R136, RZ, 0x7610, R136 ;  /* 0x00007610ff887816 */ /* 0x000fe20000000088 */
[----:B------:R-:W3:Y:S01]  /*9220*/  LDL R22, [R1+0x758] ;  /* 0x0007580001167983 */ /* 0x000ee20000100800 */
[----:B--2---:R-:W-:Y:S02]  /*9230*/  @P1 IMAD.MOV.U32 R8, RZ, RZ, R92 ;  /* 0x000000ffff081224 */ /* 0x004fe400078e005c */
[----:B------:R-:W-:Y:S01]  /*9240*/  @P1 IMAD.MOV.U32 R9, RZ, RZ, R93 ;  /* 0x000000ffff091224 */ /* 0x000fe200078e005d */
[----:B------:R-:W2:Y:S04]  /*9250*/  LDL R92, [R1+0x750] ;  /* 0x00075000015c7983 */ /* 0x000ea80000100800 */
[----:B------:R0:W4:Y:S04]  /*9260*/  @P1 LDG.E.U8 R140, desc[UR56][R8.64] ;  /* 0x00000038088c1981 */ /* 0x000128000c1e1100 */
[----:B------:R-:W4:Y:S04]  /*9270*/  LDL R93, [R1+0x74c] ;  /* 0x00074c00015d7983 */ /* 0x000f280000100800 */
[----:B------:R-:W0:Y:S04]  /*9280*/  LDL R8, [R1+0x76c] ;  /* 0x00076c0001087983 */ /* 0x000e280000100800 */
[----:B------:R-:W0:Y:S02]  /*9290*/  LDL R9, [R1+0x770] ;  /* 0x0007700001097983 */ /* 0x000e240000100800 */
[----:B0-----:R-:W-:-:S04]  /*92a0*/  @P1 LOP3.LUT R9, R9, R8, RZ, 0x3c, !PT ;  /* 0x0000000809091212 */ /* 0x001fc800078e3cff */
[----:B------:R-:W-:-:S04]  /*92b0*/  @P1 LOP3.LUT R8, R9, R8, RZ, 0x3c, !PT ;  /* 0x0000000809081212 */ /* 0x000fc800078e3cff */
[----:B------:R-:W-:-:S05]  /*92c0*/  @P1 LOP3.LUT R9, R9, R8, RZ, 0x3c, !PT ;  /* 0x0000000809091212 */ /* 0x000fca00078e3cff */
[----:B------:R0:W4:Y:S04]  /*92d0*/  @P1 LDG.E.U8 R130, desc[UR56][R8.64] ;  /* 0x0000003808821981 */ /* 0x000128000c1e1100 */
        /* <DEDUP_REMOVED lines=8> */
[----:B------:R-:W-:Y:S02]  /*9360*/  ISETP.GT.AND P0, PT, R95, 0x9, PT ;  /* 0x000000095f00780c */ /* 0x000fe40003f04270 */
[----:B------:R-:W-:-:S02]  /*9370*/  PRMT R14, RZ, 0x7610, R14 ;  /* 0x00007610ff0e7816 */ /* 0x000fc4000000000e */
[----:B------:R-:W-:Y:S02]  /*9380*/  PRMT R133, RZ, 0x7610, R133 ;  /* 0x00007610ff857816 */ /* 0x000fe40000000085 */
[----:B------:R-:W-:Y:S02]  /*9390*/  PRMT R115, RZ, 0x7610, R115 ;  /* 0x00007610ff737816 */ /* 0x000fe40000000073 */
        /* <DEDUP_REMOVED lines=8> */
[----:B------:R2:W3:Y:S01]  /*9420*/  @P0 LDG.E.U8 R133, desc[UR56][R8.64] ;  /* 0x0000003808850981 */ /* 0x0004e2000c1e1100 */
[----:B------:R-:W-:-:S02]  /*9430*/  PRMT R12, RZ, 0x7610, R12 ;  /* 0x00007610ff0c7816 */ /* 0x000fc4000000000c */
[----:B------:R-:W-:Y:S01]  /*9440*/  PRMT R10, RZ, 0x7610, R10 ;  /* 0x00007610ff0a7816 */ /* 0x000fe2000000000a */
[----:B------:R-:W3:Y:S01]  /*9450*/  LDL R22, [R1+0x730] ;  /* 0x0007300001167983 */ /* 0x000ee20000100800 */
[----:B--2---:R-:W-:Y:S02]  /*9460*/  @P0 IMAD.MOV.U32 R8, RZ, RZ, R92 ;  /* 0x000000ffff080224 */ /* 0x004fe400078e005c */
[----:B----4-:R-:W-:Y:S01]  /*9470*/  @P0 IMAD.MOV.U32 R9, RZ, RZ, R93 ;  /* 0x000000ffff090224 */ /* 0x010fe200078e005d */
        /* <DEDUP_REMOVED lines=19> */
[----:B------:R-:W-:-:S09]  /*95b0*/  PRMT R129, RZ, 0x7610, R129 ;  /* 0x00007610ff817816 */ /* 0x000fd20000000081 */
[----:B0-----:R-:W-:-:S04]  /*95c0*/  @P2 LOP3.LUT R9, R9, R8, RZ, 0x3c, !PT ;  /* 0x0000000809092212 */ /* 0x001fc800078e3cff */
[----:B------:R-:W-:-:S04]  /*95d0*/  @P2 LOP3.LUT R8, R9, R8, RZ, 0x3c, !PT ;  /* 0x0000000809082212 */ /* 0x000fc800078e3cff */
[----:B------:R-:W-:-:S05]  /*95e0*/  @P2 LOP3.LUT R9, R9, R8, RZ, 0x3c, !PT ;  /* 0x0000000809092212 */ /* 0x000fca00078e3cff */
[----:B------:R0:W4:Y:S02]  /*95f0*/  @P2 LDG.E.U8 R129, desc[UR56][R8.64] ;  /* 0x0000003808812981 */ /* 0x000124000c1e1100 */
[----:B0-----:R-:W-:-:S06]  /*9600*/  PRMT R8, RZ, 0x7610, R8 ;  /* 0x00007610ff087816 */ /* 0x001fcc0000000008 */
[----:B--2---:R-:W2:Y:S04]  /*9610*/  @P0 LDG.E.U8 R8, desc[UR56][R92.64] ;  /* 0x000000385c080981 */ /* 0x004ea8000c1e1100 */
[----:B------:R-:W4:Y:S04]  /*9620*/  LDL R92, [R1+0x71c] ;  /* 0x00071c00015c7983 */ /* 0x000f280000100800 */
[----:B------:R-:W4:Y:S01]  /*9630*/  LDL R93, [R1+0x720] ;  /* 0x00072000015d7983 */ /* 0x000f220000100800 */
[----:B------:R-:W-:-:S06]  /*9640*/  PRMT R134, RZ, 0x7610, R134 ;  /* 0x00007610ff867816 */ /* 0x000fcc0000000086 */
[----:B---3--:R0:W3:Y:S02]  /*9650*/  @P2 LDG.E.U8 R134, desc[UR56][R22.64] ;  /* 0x0000003816862981 */ /* 0x0080e4000c1e1100 */
[----:B0-----:R-:W-:Y:S02]  /*9660*/  PRMT R23, RZ, 0x7610, R23 ;  /* 0x00007610ff177816 */ /* 0x001fe40000000017 */
[----:B----4-:R-:W-:-:S04]  /*9670*/  @P0 LOP3.LUT R93, R93, R92, RZ, 0x3c, !PT ;  /* 0x0000005c5d5d0212 */ /* 0x010fc800078e3cff */
[----:B------:R-:W-:-:S04]  /*9680*/  @P0 LOP3.LUT R92, R93, R92, RZ, 0x3c, !PT ;  /* 0x0000005c5d5c0212 */ /* 0x000fc800078e3cff */
[----:B------:R-:W-:-:S05]  /*9690*/  @P0 LOP3.LUT R93, R93, R92, RZ, 0x3c, !PT ;  /* 0x0000005c5d5d0212 */ /* 0x000fca00078e3cff */
[----:B------:R0:W4:Y:S04]  /*96a0*/  @P0 LDG.E.U8 R23, desc[UR56][R92.64] ;  /* 0x000000385c170981 */ /* 0x000128000c1e1100 */
[----:B------:R-:W0:Y:S04]  /*96b0*/  LDL R92, [R1+0x714] ;  /* 0x00071400015c7983 */ /* 0x000e280000100800 */
[----:B------:R-:W0:Y:S01]  /*96c0*/  LDL R93, [R1+0x718] ;  /* 0x00071800015d7983 */ /* 0x000e220000100800 */
[----:B------:R-:W-:Y:S02]  /*96d0*/  ISETP.GT.AND P1, PT, R95, 0xd, PT ;  /* 0x0000000d5f00780c */ /* 0x000fe40003f24270 */
[----:B------:R-:W-:-:S11]  /*96e0*/  PRMT R116, RZ, 0x7610, R116 ;  /* 0x00007610ff747816 */ /* 0x000fd60000000074 */
[----:B0-----:R-:W-:-:S04]  /*96f0*/  @P1 LOP3.LUT R93, R93, R92, RZ, 0x3c, !PT ;  /* 0x0000005c5d5d1212 */ /* 0x001fc800078e3cff */
[----:B------:R-:W-:-:S04]  /*9700*/  @P1 LOP3.LUT R92, R93, R92, RZ, 0x3c, !PT ;  /* 0x0000005c5d5c1212 */ /* 0x000fc800078e3cff */
[----:B------:R-:W-:-:S05]  /*9710*/  @P1 LOP3.LUT R93, R93, R92, RZ, 0x3c, !PT ;  /* 0x0000005c5d5d1212 */ /* 0x000fca00078e3cff */
[----:B------:R0:W3:Y:S04]  /*9720*/  @P1 LDG.E.U8 R116, desc[UR56][R92.64] ;  /* 0x000000385c741981 */ /* 0x0000e8000c1e1100 */
[----:B------:R-:W0:Y:S04]  /*9730*/  LDL R92, [R1+0x70c] ;  /* 0x00070c00015c7983 */ /* 0x000e280000100800 */
[----:B------:R-:W0:Y:S01]  /*9740*/  LDL R93, [R1+0x710] ;  /* 0x00071000015d7983 */ /* 0x000e220000100800 */
[----:B------:R-:W-:Y:S02]  /*9750*/  PRMT R138, RZ, 0x7610, R138 ;  /* 0x00007610ff8a7816 */ /* 0x000fe4000000008a */
[----:B0-----:R-:W-:-:S04]  /*9760*/  @P1 LOP3.LUT R93, R93, R92, RZ, 0x3c, !PT ;  /* 0x0000005c5d5d1212 */ /* 0x001fc800078e3cff */
        /* <DEDUP_REMOVED lines=10> */
[----:B------:R0:W4:Y:S04]  /*9810*/  @P2 LDG.E.U8 R20, desc[UR56][R92.64] ;  /* 0x000000385c142981 */ /* 0x000128000c1e1100 */
        /* <DEDUP_REMOVED lines=329> */
[----:B------:R-:W2:Y:S04]  /*acb0*/  @P0 LDG.E.U8 R150, desc[UR56][R92.64] ;  /* 0x000000385c960981 */ /* 0x000ea8000c1e1100 */
[----:B--2---:R0:W-:Y:S04]  /*acc0*/  STL [R1+0x8c], R150 ;  /* 0x00008c9601007387 */ /* 0x0041e80000100800 */
[----:B0-----:R-:W2:Y:S04]  /*acd0*/  LDL.LU R150, [R1+0xc38] ;  /* 0x000c380001967983 */ /* 0x001ea80000300800 */
[----:B------:R-:W3:Y:S04]  /*ace0*/  LDL R92, [R1+0x59c] ;  /* 0x00059c00015c7983 */ /* 0x000ee80000100800 */
[----:B------:R-:W3:Y:S01]  /*acf0*/  LDL R93, [R1+0x5a0] ;  /* 0x0005a000015d7983 */ /* 0x000ee20000100800 */
[----:B------:R-:W-:-:S02]  /*ad00*/  PRMT R149, RZ, 0x7610, R149 ;  /* 0x00007610ff957816 */ /* 0x000fc40000000095 */
[----:B---3--:R-:W-:-:S04]  /*ad10*/  @P0 LOP3.LUT R93, R93, R92, RZ, 0x3c, !PT ;  /* 0x0000005c5d5d0212 */ /* 0x008fc800078e3cff */
[----:B------:R-:W-:-:S04]  /*ad20*/  @P0 LOP3.LUT R92, R93, R92, RZ, 0x3c, !PT ;  /* 0x0000005c5d5c0212 */ /* 0x000fc800078e3cff */
[----:B------:R-:W-:-:S05]  /*ad30*/  @P0 LOP3.LUT R93, R93, R92, RZ, 0x3c, !PT ;  /* 0x0000005c5d5d0212 */ /* 0x000fca00078e3cff */
[----:B------:R-:W3:Y:S01]  /*ad40*/  @P0 LDG.E.U8 R149, desc[UR56][R92.64] ;  /* 0x000000385c950981 */ /* 0x000ee2000c1e1100 */
[----:B------:R-:W-:-:S03]  /*ad50*/  ISETP.GT.AND P1, PT, R95, 0x25, PT ;  /* 0x000000255f00780c */ /* 0x000fc60003f24270 */
[----:B---3--:R0:W-:Y:S04]  /*ad60*/  STL [R1+0x88], R149 ;  /* 0x0000889501007387 */ /* 0x0081e80000100800 */
[----:B0-----:R-:W3:Y:S04]  /*ad70*/  LDL.LU R149, [R1+0xc34] ;  /* 0x000c340001957983 */ /* 0x001ee80000300800 */
[----:B------:R-:W4:Y:S04]  /*ad80*/  LDL R92, [R1+0x594] ;  /* 0x00059400015c7983 */ /* 0x000f280000100800 */
[----:B------:R-:W4:Y:S01]  /*ad90*/  LDL R93, [R1+0x598] ;  /* 0x00059800015d7983 */ /* 0x000f220000100800 */
[----:B------:R-:W-:-:S02]  /*ada0*/  PRMT R5, RZ, 0x7610, R5 ;  /* 0x00007610ff057816 */ /* 0x000fc40000000005 */
[----:B----4-:R-:W-:-:S04]  /*adb0*/  @P1 LOP3.LUT R93, R93, R92, RZ, 0x3c, !PT ;  /* 0x0000005c5d5d1212 */ /* 0x010fc800078e3cff */
        /* <DEDUP_REMOVED lines=36> */
[----:B------:R-:W4:Y:S04]  /*b000*/  @P0 LDG.E.U8 R148, desc[UR56][R92.64] ;  /* 0x000000385c940981 */ /* 0x000f28000c1e1100 */
[----:B----4-:R0:W-:Y:S04]  /*b010*/  STL [R1+0x90], R148 ;  /* 0x0000909401007387 */ /* 0x0101e80000100800 */
[----:B0-----:R-:W4:Y:S04]  /*b020*/  LDL.LU R148, [R1+0xc28] ;  /* 0x000c280001947983 */ /* 0x001f280000300800 */
[----:B------:R-:W2:Y:S04]  /*b030*/  LDL R92, [R1+0x56c] ;  /* 0x00056c00015c7983 */ /* 0x000ea80000100800 */
[----:B------:R-:W2:Y:S01]  /*b040*/  LDL R93, [R1+0x570] ;  /* 0x00057000015d7983 */ /* 0x000ea20000100800 */
[----:B------:R-:W-:-:S02]  /*b050*/  PRMT R3, RZ, 0x7610, R3 ;  /* 0x00007610ff037816 */ /* 0x000fc40000000003 */
[----:B--2---:R-:W-:-:S04]  /*b060*/  @P0 LOP3.LUT R93, R93, R92, RZ, 0x3c, !PT ;  /* 0x0000005c5d5d0212 */ /* 0x004fc800078e3cff */
[----:B------:R-:W-:-:S04]  /*b070*/  @P0 LOP3.LUT R92, R93, R92, RZ, 0x3c, !PT ;  /* 0x0000005c5d5c0212 */ /* 0x000fc800078e3cff */
[----:B------:R-:W-:-:S05]  /*b080*/  @P0 LOP3.LUT R93, R93, R92, RZ, 0x3c, !PT ;  /* 0x0000005c5d5d0212 */ /* 0x000fca00078e3cff */
[----:B------:R0:W2:Y:S04]  /*b090*/  @P0 LDG.E.U8 R3, desc[UR56][R92.64] ;  /* 0x000000385c030981 */ /* 0x0000a8000c1e1100 */
[----:B------:R-:W0:Y:S04]  /*b0a0*/  LDL R92, [R1+0x564] ;  /* 0x00056400015c7983 */ /* 0x000e280000100800 */
[----:B------:R-:W0:Y:S01]  /*b0b0*/  LDL R93, [R1+0x568] ;  /* 0x00056800015d7983 */ /* 0x000e220000100800 */
[----:B------:R-:W-:Y:S02]  /*b0c0*/  ISETP.GT.AND P1, PT, R95, 0x28, PT ;  /* 0x000000285f00780c */ /* 0x000fe40003f24270 */
[----:B------:R-:W-:-:S11]  /*b0d0*/  PRMT R147, RZ, 0x7610, R147 ;  /* 0x00007610ff937816 */ /* 0x000fd60000000093 */
[----:B0-----:R-:W-:-:S04]  /*b0e0*/  @P1 LOP3.LUT R93, R93, R92, RZ, 0x3c, !PT ;  /* 0x0000005c5d5d1212 */ /* 0x001fc800078e3cff */
[----:B------:R-:W-:-:S04]  /*b0f0*/  @P1 LOP3.LUT R92, R93, R92, RZ, 0x3c, !PT ;  /* 0x0000005c5d5c1212 */ /* 0x000fc800078e3cff */
[----:B------:R-:W-:-:S05]  /*b100*/  @P1 LOP3.LUT R93, R93, R92, RZ, 0x3c, !PT ;  /* 0x0000005c5d5d1212 */ /* 0x000fca00078e3cff */
[----:B------:R-:W3:Y:S04]  /*b110*/  @P1 LDG.E.U8 R147, desc[UR56][R92.64] ;  /* 0x000000385c931981 */ /* 0x000ee8000c1e1100 */
        /* <DEDUP_REMOVED lines=8> */
[----:B------:R-:W4:Y:S01]  /*b1a0*/  @P1 LDG.E.U8 R100, desc[UR56][R92.64] ;  /* 0x000000385c641981 */ /* 0x000f22000c1e1100 */
[----:B------:R-:W-:-:S03]  /*b1b0*/  ISETP.GT.AND P2, PT, R95, 0x29, PT ;  /* 0x000000295f00780c */ /* 0x000fc60003f44270 */
        /* <DEDUP_REMOVED lines=11> */
[----:B------:R-:W-:Y:S02]  /*b270*/  PRMT R2, RZ, 0x7610, R2 ;  /* 0x00007610ff027816 */ /* 0x000fe40000000002 */
[----:B0-----:R-:W-:-:S04]  /*b280*/  @P2 LOP3.LUT R93, R93, R92, RZ, 0x3c, !PT ;  /* 0x0000005c5d5d2212 */ /* 0x001fc800078e3cff */
        /* <DEDUP_REMOVED lines=57> */
[----:B------:R-:W2:Y:S01]  /*b620*/  @P2 LDG.E.U8 R141, desc[UR56][R92.64] ;  /* 0x000000385c8d2981 */ /* 0x000ea2000c1e1100 */
[----:B------:R-:W-:-:S03]  /*b630*/  ISETP.GT.AND P0, PT, R95, 0x2d, PT ;  /* 0x0000002d5f00780c */ /* 0x000fc60003f04270 */
        /* <DEDUP_REMOVED lines=408> */
[----:B------:R-:W4:Y:S04]  /*cfc0*/  LDL R92, [R1+0x8d0] ;  /* 0x0008d000015c7983 */ /* 0x000f280000100800 */
[----:B------:R-:W4:Y:S01]  /*cfd0*/  LDL R93, [R1+0x8d4] ;  /* 0x0008d400015d7983 */ /* 0x000f220000100800 */
[----:B------:R-:W-:-:S03]  /*cfe0*/  PRMT R159, RZ, 0x7610, R159 ;  /* 0x00007610ff9f7816 */ /* 0x000fc6000000009f */
[----:B---3--:R0:W-:Y:S01]  /*cff0*/  STL [R1+0x2c], R143 ;  /* 0x00002c8f01007387 */ /* 0x0081e20000100800 */
[----:B------:R-:W-:Y:S02]  /*d000*/  ISETP.GT.AND P1, PT, R95, 0x43, PT ;  /* 0x000000435f00780c */ /* 0x000fe40003f24270 */
[----:B------:R-:W-:Y:S01]  /*d010*/  PRMT R200, RZ, 0x7610, R200 ;  /* 0x00007610ffc87816 */ /* 0x000fe200000000c8 */
[----:B0-----:R-:W3:Y:S01]  /*d020*/  LDL R143, [R1+0x8b4] ;  /* 0x0008b400018f7983 */ /* 0x001ee20000100800 */
[----:B----4-:R-:W-:-:S04]  /*d030*/  @P0 LOP3.LUT R93, R93, R92, RZ, 0x3c, !PT ;  /* 0x0000005c5d5d0212 */ /* 0x010fc800078e3cff */
        /* <DEDUP_REMOVED lines=8> */
[----:B------:R-:W2:Y:S04]  /*d0c0*/  @P1 LDG.E.U8 R200, desc[UR56][R92.64] ;  /* 0x000000385cc81981 */ /* 0x000ea8000c1e1100 */
[----:B----4-:R0:W-:Y:S04]  /*d0d0*/  STL [R1+0x28], R159 ;  /* 0x0000289f01007387 */ /* 0x0101e80000100800 */
[----:B0-----:R-:W4:Y:S04]  /*d0e0*/  LDL R159, [R1+0x8ac] ;  /* 0x0008ac00019f7983 */ /* 0x001f280000100800 */
        /* <DEDUP_REMOVED lines=19> */
[----:B------:R-:W-:-:S03]  /*d220*/  PRMT R203, RZ, 0x7610, R203 ;  /* 0x00007610ffcb7816 */ /* 0x000fc600000000cb */
[----:B----4-:R0:W-:Y:S04]  /*d230*/  STL [R1+0x1c], R202 ;  /* 0x00001cca01007387 */ /* 0x0101e80000100800 */
[----:B0-----:R-:W4:Y:S04]  /*d240*/  LDL.LU R202, [R1+0xb54] ;  /* 0x000b540001ca7983 */ /* 0x001f280000300800 */
[----:B------:R-:W2:Y:S01]  /*d250*/  LDL R93, [R1+0x8b0] ;  /* 0x0008b000015d7983 */ /* 0x000ea20000100800 */
[----:B------:R-:W-:-:S03]  /*d260*/  @P2 IMAD.MOV.U32 R92, RZ, RZ, R143 ;  /* 0x000000ffff5c2224 */ /* 0x000fc600078e008f */
[----:B------:R-:W3:Y:S04]  /*d270*/  LDL R143, [R1+0x894] ;  /* 0x00089400018f7983 */ /* 0x000ee80000100800 */
[----:B--2---:R-:W2:Y:S01]  /*d280*/  @P2 LDG.E.U8 R203, desc[UR56][R92.64] ;  /* 0x000000385ccb2981 */ /* 0x004ea2000c1e1100 */
[C---:B------:R-:W-:Y:S02]  /*d290*/  ISETP.GT.AND P0, PT, R95.reuse, 0x45, PT ;  /* 0x000000455f00780c */ /* 0x040fe40003f04270 */
[----:B------:R-:W-:Y:S01]  /*d2a0*/  PRMT R158, RZ, 0x7610, R158 ;  /* 0x00007610ff9e7816 */ /* 0x000fe2000000009e */
[----:B--2---:R0:W-:Y:S04]  /*d2b0*/  STL [R1+0x18], R203 ;  /* 0x000018cb01007387 */ /* 0x0041e80000100800 */
[----:B0-----:R-:W2:Y:S04]  /*d2c0*/  LDL.LU R203, [R1+0xb50] ;  /* 0x000b500001cb7983 */ /* 0x001ea80000300800 */
[----:B------:R-:W4:Y:S02]  /*d2d0*/  LDL R93, [R1+0x8a8] ;  /* 0x0008a800015d7983 */ /* 0x000f240000100800 */
[----:B------:R-:W-:Y:S01]  /*d2e0*/  @P0 IMAD.MOV.U32 R92, RZ, RZ, R159 ;  /* 0x000000ffff5c0224 */ /* 0x000fe200078e009f */
[----:B------:R-:W-:Y:S01]  /*d2f0*/  PRMT R99, RZ, 0x7610, R99 ;  /* 0x00007610ff637816 */ /* 0x000fe20000000063 */
[----:B------:R-:W2:Y:S04]  /*d300*/  LDL R159, [R1+0x888] ;  /* 0x00088800019f7983 */ /* 0x000ea80000100800 */
[----:B----4-:R-:W4:Y:S04]  /*d310*/  @P0 LDG.E.U8 R158, desc[UR56][R92.64] ;  /* 0x000000385c9e0981 */ /* 0x010f28000c1e1100 */
[----:B------:R-:W3:Y:S04]  /*d320*/  LDL R92, [R1+0x8a0] ;  /* 0x0008a000015c7983 */ /* 0x000ee80000100800 */
[----:B------:R-:W3:Y:S04]  /*d330*/  LDL R93, [R1+0x8a4] ;  /* 0x0008a400015d7983 */ /* 0x000ee80000100800 */
[----:B----4-:R0:W-:Y:S01]  /*d340*/  STL [R1+0x14], R158 ;  /* 0x0000149e01007387 */ /* 0x0101e20000100800 */
[----:B------:R-:W-:-:S02]  /*d350*/  ISETP.GT.AND P1, PT, R95, 0x46, PT ;  /* 0x000000465f00780c */ /* 0x000fc40003f24270 */
[----:B------:R-:W-:Y:S01]  /*d360*/  PRMT R204, RZ, 0x7610, R204 ;  /* 0x00007610ffcc7816 */ /* 0x000fe200000000cc */
[----:B0-----:R-:W4:Y:S01]  /*d370*/  LDL R158, [R1+0x88c] ;  /* 0x00088c00019e7983 */ /* 0x001f220000100800 */
[----:B---3--:R-:W-:-:S04]  /*d380*/  @P0 LOP3.LUT R93, R93, R92, RZ, 0x3c, !PT ;  /* 0x0000005c5d5d0212 */ /* 0x008fc800078e3cff */
[----:B------:R-:W-:-:S04]  /*d390*/  @P0 LOP3.LUT R92, R93, R92, RZ, 0x3c, !PT ;  /* 0x0000005c5d5c0212 */ /* 0x000fc800078e3cff */
[----:B------:R-:W-:-:S05]  /*d3a0*/  @P0 LOP3.LUT R93, R93, R92, RZ, 0x3c, !PT ;  /* 0x0000005c5d5d0212 */ /* 0x000fca00078e3cff */
[----:B------:R0:W3:Y:S04]  /*d3b0*/  @P0 LDG.E.U8 R99, desc[UR56][R92.64] ;  /* 0x000000385c630981 */ /* 0x0000e8000c1e1100 */
[----:B------:R-:W0:Y:S04]  /*d3c0*/  LDL R92, [R1+0x898] ;  /* 0x00089800015c7983 */ /* 0x000e280000100800 */
[----:B------:R-:W0:Y:S02]  /*d3d0*/  LDL R93, [R1+0x89c] ;  /* 0x00089c00015d7983 */ /* 0x000e240000100800 */
[----:B0-----:R-:W-:-:S04]  /*d3e0*/  @P1 LOP3.LUT R93, R93, R92, RZ, 0x3c, !PT ;  /* 0x0000005c5d5d1212 */ /* 0x001fc800078e3cff */
[----:B------:R-:W-:-:S04]  /*d3f0*/  @P1 LOP3.LUT R92, R93, R92, RZ, 0x3c, !PT ;  /* 0x0000005c5d5c1212 */ /* 0x000fc800078e3cff */
[----:B------:R-:W-:-:S05]  /*d400*/  @P1 LOP3.LUT R93, R93, R92, RZ, 0x3c, !PT ;  /* 0x0000005c5d5d1212 */ /* 0x000fca00078e3cff */
[----:B------:R-:W2:Y:S04]  /*d410*/  @P1 LDG.E.U8 R204, desc[UR56][R92.64] ;  /* 0x000000385ccc1981 */ /* 0x000ea8000c1e1100 */
[----:B---3--:R0:W-:Y:S04]  /*d420*/  STL [R1+0x10], R99 ;  /* 0x0000106301007387 */ /* 0x0081e80000100800 */
[----:B0-----:R-:W3:Y:S04]  /*d430*/  LDL R99, [R1+0x884] ;  /* 0x0008840001637983 */ /* 0x001ee80000100800 */
[----:B--2---:R0:W-:Y:S04]  /*d440*/  STL [R1+0xc], R204 ;  /* 0x00000ccc01007387 */ /* 0x0041e80000100800 */
[----:B0-----:R-:W2:Y:S04]  /*d450*/  LDL.LU R204, [R1+0xb4c] ;  /* 0x000b4c0001cc7983 */ /* 0x001ea80000300800 */
[----:B------:R-:W4:Y:S01]  /*d460*/  LDL R93, [R1+0x890] ;  /* 0x00089000015d7983 */ /* 0x000f220000100800 */
[----:B------:R-:W-:Y:S01]  /*d470*/  ISETP.GT.AND P2, PT, R95, 0x47, PT ;  /* 0x000000475f00780c */ /* 0x000fe20003f44270 */
[----:B------:R-:W-:Y:S01]  /*d480*/  @P1 IMAD.MOV.U32 R92, RZ, RZ, R143 ;  /* 0x000000ffff5c1224 */ /* 0x000fe200078e008f */
[----:B------:R-:W-:Y:S01]  /*d490*/  PRMT R142, RZ, 0x7610, R142 ;  /* 0x00007610ff8e7816 */ /* 0x000fe2000000008e */
[----:B------:R-:W2:Y:S01]  /*d4a0*/  LDL R143, [R1+0x870] ;  /* 0x00087000018f7983 */ /* 0x000ea20000100800 */
[----:B------:R-:W-:-:S04]  /*d4b0*/  PRMT R205, RZ, 0x7610, R205 ;  /* 0x00007610ffcd7816 */ /* 0x000fc800000000cd */
[----:B----4-:R0:W4:Y:S05]  /*d4c0*/  @P1 LDG.E.U8 R142, desc[UR56][R92.64] ;  /* 0x000000385c8e1981 */ /* 0x01012a000c1e1100 */
[----:B0-----:R-:W-:Y:S02]  /*d4d0*/  @P2 IMAD.MOV.U32 R92, RZ, RZ, R158 ;  /* 0x000000ffff5c2224 */ /* 0x001fe400078e009e */
[----:B------:R-:W-:-:S05]  /*d4e0*/  @P2 IMAD.MOV.U32 R93, RZ, RZ, R159 ;  /* 0x000000ffff5d2224 */ /* 0x000fca00078e009f */
[----:B------:R-:W3:Y:S04]  /*d4f0*/  @P2 LDG.E.U8 R205, desc[UR56][R92.64] ;  /* 0x000000385ccd2981 */ /* 0x000ee8000c1e1100 */
[----:B----4-:R0:W-:Y:S04]  /*d500*/  STL [R1+0x8], R142 ;  /* 0x0000088e01007387 */ /* 0x0101e80000100800 */
[----:B------:R-:W4:Y:S04]  /*d510*/  LDL R159, [R1+0x868] ;  /* 0x00086800019f7983 */ /* 0x000f280000100800 */
[----:B------:R-:W4:Y:S04]  /*d520*/  LDL R158, [R1+0x86c] ;  /* 0x00086c00019e7983 */ /* 0x000f280000100800 */
[----:B0-----:R-:W2:Y:S04]  /*d530*/  LDL R142, [R1+0x874] ;  /* 0x00087400018e7983 */ /* 0x001ea80000100800 */
[----:B---3--:R0:W-:Y:S04]  /*d540*/  STL [R1+0x4], R205 ;  /* 0x000004cd01007387 */ /* 0x0081e80000100800 */
[----:B0-----:R-:W3:Y:S04]  /*d550*/  LDL.LU R205, [R1+0xb48] ;  /* 0x000b480001cd7983 */ /* 0x001ee80000300800 */
[----:B------:R-:W4:Y:S01]  /*d560*/  LDL R93, [R1+0x880] ;  /* 0x00088000015d7983 */ /* 0x000f220000100800 */
[----:B------:R-:W-:Y:S01]  /*d570*/  PRMT R98, RZ, 0x7610, R98 ;  /* 0x00007610ff627816 */ /* 0x000fe20000000062 */
[----:B------:R-:W-:-:S02]  /*d580*/  @P2 IMAD.MOV.U32 R92, RZ, RZ, R99 ;  /* 0x000000ffff5c2224 */ /* 0x000fc400078e0063 */
[----:B------:R-:W3:Y:S04]  /*d590*/  LDL R99, [R1+0x860] ;  /* 0x0008600001637983 */ /* 0x000ee80000100800 */
[----:B----4-:R-:W4:Y:S04]  /*d5a0*/  @P2 LDG.E.U8 R98, desc[UR56][R92.64] ;  /* 0x000000385c622981 */ /* 0x010f28000c1e1100 */
[----:B------:R-:W2:Y:S04]  /*d5b0*/  LDL R92, [R1+0x878] ;  /* 0x00087800015c7983 */ /* 0x000ea80000100800 */
[----:B------:R-:W2:Y:S01]  /*d5c0*/  LDL R93, [R1+0x87c] ;  /* 0x00087c00015d7983 */ /* 0x000ea20000100800 */
[----:B------:R-:W-:-:S02]  /*d5d0*/  ISETP.GT.AND P0, PT, R95, 0x48, PT ;  /* 0x000000485f00780c */ /* 0x000fc40003f04270 */
[----:B------:R-:W-:Y:S01]  /*d5e0*/  ISETP.GT.AND P1, PT, R95, 0x49, PT ;  /* 0x000000495f00780c */ /* 0x000fe20003f24270 */
[----:B----4-:R0:W-:Y:S04]  /*d5f0*/  STL [R1], R98 ;  /* 0x0000006201007387 */ /* 0x0101e80000100800 */
[----:B0-----:R-:W4:Y:S06]  /*d600*/  LDL R98, [R1+0x864] ;  /* 0x0008640001627983 */ /* 0x001f2c0000100800 */
[----:B--2---:R-:W-:-:S04]  /*d610*/  @P0 LOP3.LUT R93, R93, R92, RZ, 0x3c, !PT ;  /* 0x0000005c5d5d0212 */ /* 0x004fc800078e3cff */
[C---:B------:R-:W-:Y:S02]  /*d620*/  @P0 LOP3.LUT R92, R93.reuse, R92, RZ, 0x3c, !PT ;  /* 0x0000005c5d5c0212 */ /* 0x040fe400078e3cff */
[----:B------:R-:W-:Y:S02]  /*d630*/  PRMT R252, RZ, 0x7610, R252 ;  /* 0x00007610fffc7816 */ /* 0x000fe400000000fc */
[----:B------:R-:W-:Y:S02]  /*d640*/  @P0 LOP3.LUT R93, R93, R92, RZ, 0x3c, !PT ;  /* 0x0000005c5d5d0212 */ /* 0x000fe400078e3cff */
[----:B------:R-:W-:-:S03]  /*d650*/  PRMT R251, RZ, 0x7610, R251 ;  /* 0x00007610fffb7816 */ /* 0x000fc600000000fb */
[----:B------:R0:W2:Y:S01]  /*d660*/  @P0 LDG.E.U8 R252, desc[UR56][R92.64] ;  /* 0x000000385cfc0981 */ /* 0x0000a2000c1e1100 */
[----:B------:R-:W-:Y:S01]  /*d670*/  PRMT R250, RZ, 0x7610, R250 ;  /* 0x00007610fffa7816 */ /* 0x000fe200000000fa */
[----:B0-----:R-:W-:Y:S02]  /*d680*/  @P0 IMAD.MOV.U32 R92, RZ, RZ, R142 ;  /* 0x000000ffff5c0224 */ /* 0x001fe400078e008e */
[----:B------:R-:W-:Y:S01]  /*d690*/  @P0 IMAD.MOV.U32 R93, RZ, RZ, R143 ;  /* 0x000000ffff5d0224 */ /* 0x000fe200078e008f */
[----:B------:R-:W-:Y:S01]  /*d6a0*/  PRMT R249, RZ, 0x7610, R249 ;  /* 0x00007610fff97816 */ /* 0x000fe200000000f9 */
[----:B------:R-:W2:Y:S04]  /*d6b0*/  LDL R143, [R1+0x850] ;  /* 0x00085000018f7983 */ /* 0x000ea80000100800 */
[----:B------:R0:W2:Y:S04]  /*d6c0*/  @P0 LDG.E.U8 R251, desc[UR56][R92.64] ;  /* 0x000000385cfb0981 */ /* 0x0000a8000c1e1100 */
[----:B------:R-:W2:Y:S01]  /*d6d0*/  LDL R142, [R1+0x854] ;  /* 0x00085400018e7983 */ /* 0x000ea20000100800 */
[----:B0-----:R-:W-:-:S02]  /*d6e0*/  @P1 IMAD.MOV.U32 R92, RZ, RZ, R158 ;  /* 0x000000ffff5c1224 */ /* 0x001fc400078e009e */
[----:B------:R-:W-:Y:S01]  /*d6f0*/  @P1 IMAD.MOV.U32 R93, RZ, RZ, R159 ;  /* 0x000000ffff5d1224 */ /* 0x000fe200078e009f */
[----:B------:R-:W2:Y:S04]  /*d700*/  LDL R158, [R1+0x84c] ;  /* 0x00084c00019e7983 */ /* 0x000ea80000100800 */
[----:B------:R3:W2:Y:S04]  /*d710*/  @P1 LDG.E.U8 R250, desc[UR56][R92.64] ;  /* 0x000000385cfa1981 */ /* 0x0006a8000c1e1100 */
[----:B------:R-:W2:Y:S01]  /*d720*/  LDL R159, [R1+0x848] ;  /* 0x00084800019f7983 */ /* 0x000ea20000100800 */
[----:B---3--:R-:W-:-:S03]  /*d730*/  @P1 IMAD.MOV.U32 R93, RZ, RZ, R99 ;  /* 0x000000ffff5d1224 */ /* 0x008fc600078e0063 */
[----:B------:R-:W3:Y:S01]  /*d740*/  LDL R99, [R1+0x840] ;  /* 0x0008400001637983 */ /* 0x000ee20000100800 */
[----:B----4-:R-:W-:-:S03]  /*d750*/  @P1 IMAD.MOV.U32 R92, RZ, RZ, R98 ;  /* 0x000000ffff5c1224 */ /* 0x010fc600078e0062 */
[----:B------:R-:W4:Y:S04]  /*d760*/  LDL R98, [R1+0x844] ;  /* 0x0008440001627983 */ /* 0x000f280000100800 */
[----:B------:R0:W3:Y:S04]  /*d770*/  @P1 LDG.E.U8 R249, desc[UR56][R92.64] ;  /* 0x000000385cf91981 */ /* 0x0000e8000c1e1100 */
[----:B------:R-:W0:Y:S04]  /*d780*/  LDL R92, [R1+0x858] ;  /* 0x00085800015c7983 */ /* 0x000e280000100800 */
[----:B------:R-:W0:Y:S01]  /*d790*/  LDL R93, [R1+0x85c] ;  /* 0x00085c00015d7983 */ /* 0x000e220000100800 */
[----:B------:R-:W-:-:S02]  /*d7a0*/  ISETP.GT.AND P2, PT, R95, 0x4a, PT ;  /* 0x0000004a5f00780c */ /* 0x000fc40003f44270 */
[----:B------:R-:W-:Y:S02]  /*d7b0*/  ISETP.GT.AND P0, PT, R95, 0x4b, PT ;  /* 0x0000004b5f00780c */ /* 0x000fe40003f04270 */
[----:B------:R-:W-:Y:S02]  /*d7c0*/  PRMT R248, RZ, 0x7610, R248 ;  /* 0x00007610fff87816 */ /* 0x000fe400000000f8 */
[----:B------:R-:W-:Y:S02]  /*d7d0*/  PRMT R247, RZ, 0x7610, R247 ;  /* 0x00007610fff77816 */ /* 0x000fe400000000f7 */
[----:B------:R-:W-:Y:S02]  /*d7e0*/  PRMT R246, RZ, 0x7610, R246 ;  /* 0x00007610fff67816 */ /* 0x000fe400000000f6 */
[----:B------:R-:W-:-:S03]  /*d7f0*/  PRMT R245, RZ, 0x7610, R245 ;  /* 0x00007610fff57816 */ /* 0x000fc600000000f5 */
[----:B0-----:R-:W-:-:S04]  /*d800*/  @P2 LOP3.LUT R93, R93, R92, RZ, 0x3c, !PT ;  /* 0x0000005c5d5d2212 */ /* 0x001fc800078e3cff */
[----:B------:R-:W-:-:S04]  /*d810*/  @P2 LOP3.LUT R92, R93, R92, RZ, 0x3c, !PT ;  /* 0x0000005c5d5c2212 */ /* 0x000fc800078e3cff */
[----:B------:R-:W-:-:S05]  /*d820*/  @P2 LOP3.LUT R93, R93, R92, RZ, 0x3c, !PT ;  /* 0x0000005c5d5d2212 */ /* 0x000fca00078e3cff */
[----:B------:R2:W3:Y:S02]  /*d830*/  @P2 LDG.E.U8 R248, desc[UR56][R92.64] ;  /* 0x000000385cf82981 */ /* 0x0004e4000c1e1100 */
[----:B--2---:R-:W-:Y:S02]  /*d840*/  @P2 IMAD.MOV.U32 R92, RZ, RZ, R142 ;  /* 0x000000ffff5c2224 */ /* 0x004fe400078e008e */
[----:B------:R-:W-:Y:S01]  /*d850*/  @P2 IMAD.MOV.U32 R93, RZ, RZ, R143 ;  /* 0x000000ffff5d2224 */ /* 0x000fe200078e008f */
        /* <DEDUP_REMOVED lines=8> */
[----:B----4-:R-:W-:-:S02]  /*d8e0*/  @P0 IMAD.MOV.U32 R92, RZ, RZ, R98 ;  /* 0x000000ffff5c0224 */ /* 0x010fc400078e0062 */
[----:B---3--:R-:W-:Y:S01]  /*d8f0*/  @P0 IMAD.MOV.U32 R93, RZ, RZ, R99 ;  /* 0x000000ffff5d0224 */ /* 0x008fe200078e0063 */
[----:B------:R-:W3:Y:S04]  /*d900*/  LDL R98, [R1+0x824] ;  /* 0x0008240001627983 */ /* 0x000ee80000100800 */
[----:B------:R0:W4:Y:S04]  /*d910*/  @P0 LDG.E.U8 R245, desc[UR56][R92.64] ;  /* 0x000000385cf50981 */ /* 0x000128000c1e1100 */
[----:B------:R-:W4:Y:S04]  /*d920*/  LDL R99, [R1+0x820] ;  /* 0x0008200001637983 */ /* 0x000f280000100800 */
        /* <DEDUP_REMOVED lines=11> */
[----:B------:R2:W4:Y:S02]  /*d9e0*/  @P1 LDG.E.U8 R244, desc[UR56][R92.64] ;  /* 0x000000385cf41981 */ /* 0x000524000c1e1100 */
        /* <DEDUP_REMOVED lines=10> */
[----:B---3--:R-:W-:-:S02]  /*da90*/  @P2 IMAD.MOV.U32 R92, RZ, RZ, R98 ;  /* 0x000000ffff5c2224 */ /* 0x008fc400078e0062 */
[----:B----4-:R-:W-:Y:S01]  /*daa0*/  @P2 IMAD.MOV.U32 R93, RZ, RZ, R99 ;  /* 0x000000ffff5d2224 */ /* 0x010fe200078e0063 */
        /* <DEDUP_REMOVED lines=144> */
[----:B------:R-:W-:-:S05]  /*e3b0*/  PRMT R153, RZ, 0x7610, R153 ;  /* 0x00007610ff997816 */ /* 0x000fca0000000099 */
        /* <DEDUP_REMOVED lines=8> */
[----:B------:R0:W2:Y:S01]  /*e440*/  @P1 LDG.E.U8 R219, desc[UR56][R92.64] ;  /* 0x000000385cdb1981 */ /* 0x0000a2000c1e1100 */
[----:B------:R-:W-:-:S03]  /*e450*/  PRMT R102, RZ, 0x7610, R102 ;  /* 0x00007610ff667816 */ /* 0x000fc60000000066 */
[----:B------:R-:W2:Y:S01]  /*e460*/  LDL R142, [R1+0x464] ;  /* 0x00046400018e7983 */ /* 0x000ea20000100800 */
[----:B0-----:R-:W-:Y:S02]  /*e470*/  @P2 IMAD.MOV.U32 R92, RZ, RZ, R158 ;  /* 0x000000ffff5c2224 */ /* 0x001fe400078e009e */
[----:B------:R-:W-:Y:S01]  /*e480*/  @P2 IMAD.MOV.U32 R93, RZ, RZ, R159 ;  /* 0x000000ffff5d2224 */ /* 0x000fe200078e009f */
[----:B------:R-:W-:Y:S01]  /*e490*/  ISETP.GT.AND P1, PT, R95, 0x5b, PT ;  /* 0x0000005b5f00780c */ /* 0x000fe20003f24270 */
[----:B------:R-:W2:Y:S04]  /*e4a0*/  LDL R159, [R1+0x458] ;  /* 0x00045800019f7983 */ /* 0x000ea80000100800 */
[----:B------:R3:W2:Y:S04]  /*e4b0*/  @P2 LDG.E.U8 R153, desc[UR56][R92.64] ;  /* 0x000000385c992981 */ /* 0x0006a8000c1e1100 */
[----:B------:R-:W2:Y:S01]  /*e4c0*/  LDL R158, [R1+0x45c] ;  /* 0x00045c00019e7983 */ /* 0x000ea20000100800 */
[----:B---3--:R-:W-:-:S02]  /*e4d0*/  @P2 IMAD.MOV.U32 R92, RZ, RZ, R98 ;  /* 0x000000ffff5c2224 */ /* 0x008fc400078e0062 */
[----:B----4-:R-:W-:Y:S01]  /*e4e0*/  @P2 IMAD.MOV.U32 R93, RZ, RZ, R99 ;  /* 0x000000ffff5d2224 */ /* 0x010fe200078e0063 */
[----:B------:R-:W3:Y:S04]  /*e4f0*/  LDL R98, [R1+0x454] ;  /* 0x0004540001627983 */ /* 0x000ee80000100800 */
[----:B------:R-:W3:Y:S04]  /*e500*/  LDL R99, [R1+0x450] ;  /* 0x0004500001637983 */ /* 0x000ee80000100800 */
[----:B------:R0:W4:Y:S04]  /*e510*/  @P2 LDG.E.U8 R105, desc[UR56][R92.64] ;  /* 0x000000385c692981 */ /* 0x000128000c1e1100 */
[----:B------:R-:W0:Y:S04]  /*e520*/  LDL R92, [R1+0x468] ;  /* 0x00046800015c7983 */ /* 0x000e280000100800 */
[----:B------:R-:W0:Y:S01]  /*e530*/  LDL R93, [R1+0x46c] ;  /* 0x00046c00015d7983 */ /* 0x000e220000100800 */
[----:B------:R-:W-:-:S03]  /*e540*/  ISETP.GT.AND P0, PT, R95, 0x5a, PT ;  /* 0x0000005a5f00780c */ /* 0x000fc60003f04270 */
[----:B---3--:R-:W3:Y:S04]  /*e550*/  @P1 LDG.E.U8 R102, desc[UR56][R98.64] ;  /* 0x0000003862661981 */ /* 0x008ee8000c1e1100 */
[----:B------:R-:W4:Y:S04]  /*e560*/  LDL R98, [R1+0x448] ;  /* 0x0004480001627983 */ /* 0x000f280000100800 */
[----:B------:R-:W4:Y:S02]  /*e570*/  LDL R99, [R1+0x44c] ;  /* 0x00044c0001637983 */ /* 0x000f240000100800 */
[----:B0-----:R-:W-:-:S02]  /*e580*/  @P0 LOP3.LUT R93, R93, R92, RZ, 0x3c, !PT ;  /* 0x0000005c5d5d0212 */ /* 0x001fc400078e3cff */
[----:B------:R-:W-:Y:S02]  /*e590*/  ISETP.GT.AND P2, PT, R95, 0x5c, PT ;  /* 0x0000005c5f00780c */ /* 0x000fe40003f44270 */
[C---:B------:R-:W-:Y:S02]  /*e5a0*/  @P0 LOP3.LUT R92, R93.reuse, R92, RZ, 0x3c, !PT ;  /* 0x0000005c5d5c0212 */ /* 0x040fe400078e3cff */
[----:B------:R-:W-:Y:S02]  /*e5b0*/  PRMT R101, RZ, 0x7610, R101 ;  /* 0x00007610ff657816 */ /* 0x000fe40000000065 */
[----:B------:R-:W-:Y:S02]  /*e5c0*/  @P0 LOP3.LUT R93, R93, R92, RZ, 0x3c, !PT ;  /* 0x0000005c5d5d0212 */ /* 0x000fe400078e3cff */
[----:B------:R-:W-:-:S03]  /*e5d0*/  PRMT R152, RZ, 0x7610, R152 ;  /* 0x00007610ff987816 */ /* 0x000fc60000000098 */
[----:B------:R2:W3:Y:S01]  /*e5e0*/  @P0 LDG.E.U8 R101, desc[UR56][R92.64] ;  /* 0x000000385c650981 */ /* 0x0004e2000c1e1100 */
[----:B------:R-:W-:Y:S01]  /*e5f0*/  PRMT R151, RZ, 0x7610, R151 ;  /* 0x00007610ff977816 */ /* 0x000fe20000000097 */
[----:B--2---:R-:W-:Y:S02]  /*e600*/  @P0 IMAD.MOV.U32 R92, RZ, RZ, R142 ;  /* 0x000000ffff5c0224 */ /* 0x004fe400078e008e */
[----:B------:R-:W-:Y:S01]  /*e610*/  @P0 IMAD.MOV.U32 R93, RZ, RZ, R143 ;  /* 0x000000ffff5d0224 */ /* 0x000fe200078e008f */
[----:B------:R-:W2:Y:S04]  /*e620*/  LDL R142, [R1+0x43c] ;  /* 0x00043c00018e7983 */ /* 0x000ea80000100800 */
[----:B------:R0:W3:Y:S04]  /*e630*/  @P0 LDG.E.U8 R152, desc[UR56][R92.64] ;  /* 0x000000385c980981 */ /* 0x0000e8000c1e1100 */
[----:B------:R-:W3:Y:S01]  /*e640*/  LDL R143, [R1+0x438] ;  /* 0x00043800018f7983 */ /* 0x000ee20000100800 */
[----:B0-----:R-:W-:-:S02]  /*e650*/  @P1 IMAD.MOV.U32 R92, RZ, RZ, R158 ;  /* 0x000000ffff5c1224 */ /* 0x001fc400078e009e */
[----:B------:R-:W-:Y:S01]  /*e660*/  @P1 IMAD.MOV.U32 R93, RZ, RZ, R159 ;  /* 0x000000ffff5d1224 */ /* 0x000fe200078e009f */
[----:B------:R-:W3:Y:S04]  /*e670*/  LDL R158, [R1+0x434] ;  /* 0x00043400019e7983 */ /* 0x000ee80000100800 */
[----:B------:R0:W3:Y:S04]  /*e680*/  @P1 LDG.E.U8 R151, desc[UR56][R92.64] ;  /* 0x000000385c971981 */ /* 0x0000e8000c1e1100 */
[----:B------:R-:W3:Y:S01]  /*e690*/  LDL R159, [R1+0x430] ;  /* 0x00043000019f7983 */ /* 0x000ee20000100800 */
[----:B0-----:R-:W-:-:S02]  /*e6a0*/  PRMT R93, RZ, 0x7610, R93 ;  /* 0x00007610ff5d7816 */ /* 0x001fc4000000005d */
[----:B----4-:R-:W-:-:S04]  /*e6b0*/  @P2 LOP3.LUT R99, R99, R98, RZ, 0x3c, !PT ;  /* 0x0000006263632212 */ /* 0x010fc800078e3cff */
        /* <DEDUP_REMOVED lines=13> */
[----:B--2---:R-:W-:Y:S02]  /*e790*/  @P0 IMAD.MOV.U32 R98, RZ, RZ, R142 ;  /* 0x000000ffff620224 */ /* 0x004fe400078e008e */
[----:B---3--:R-:W-:Y:S01]  /*e7a0*/  @P0 IMAD.MOV.U32 R99, RZ, RZ, R143 ;  /* 0x000000ffff630224 */ /* 0x008fe200078e008f */
[----:B------:R-:W-:Y:S01]  /*e7b0*/  ISETP.GT.AND P1, PT, R95, 0x5e, PT ;  /* 0x0000005e5f00780c */ /* 0x000fe20003f24270 */
[----:B------:R-:W2:Y:S04]  /*e7c0*/  LDL R143, [R1+0x410] ;  /* 0x00041000018f7983 */ /* 0x000ea80000100800 */
[----:B------:R0:W3:Y:S01]  /*e7d0*/  @P0 LDG.E.U8 R149, desc[UR56][R98.64] ;  /* 0x0000003862950981 */ /* 0x0000e2000c1e1100 */
[----:B------:R-:W-:-:S02]  /*e7e0*/  PRMT R104, RZ, 0x7610, R104 ;  /* 0x00007610ff687816 */ /* 0x000fc40000000068 */
[----:B------:R-:W-:Y:S01]  /*e7f0*/  PRMT R148, RZ, 0x7610, R148 ;  /* 0x00007610ff947816 */ /* 0x000fe20000000094 */
[----:B------:R-:W4:Y:S01]  /*e800*/  LDL R142, [R1+0x414] ;  /* 0x00041400018e7983 */ /* 0x000f220000100800 */
[----:B0-----:R-:W-:Y:S02]  /*e810*/  @P0 IMAD.MOV.U32 R98, RZ, RZ, R158 ;  /* 0x000000ffff620224 */ /* 0x001fe400078e009e */
[----:B------:R-:W-:Y:S01]  /*e820*/  @P0 IMAD.MOV.U32 R99, RZ, RZ, R159 ;  /* 0x000000ffff630224 */ /* 0x000fe200078e009f */
[----:B------:R-:W3:Y:S04]  /*e830*/  LDL R158, [R1+0x40c] ;  /* 0x00040c00019e7983 */ /* 0x000ee80000100800 */
[----:B------:R0:W3:Y:S04]  /*e840*/  @P0 LDG.E.U8 R103, desc[UR56][R98.64] ;  /* 0x0000003862670981 */ /* 0x0000e8000c1e1100 */
[----:B------:R-:W3:Y:S04]  /*e850*/  LDL R159, [R1+0x408] ;  /* 0x00040800019f7983 */ /* 0x000ee80000100800 */
[----:B------:R-:W0:Y:S04]  /*e860*/  LDL R98, [R1+0x428] ;  /* 0x0004280001627983 */ /* 0x000e280000100800 */
[----:B------:R-:W0:Y:S02]  /*e870*/  LDL R99, [R1+0x42c] ;  /* 0x00042c0001637983 */ /* 0x000e240000100800 */
[----:B0-----:R-:W-:-:S04]  /*e880*/  @P1 LOP3.LUT R99, R99, R98, RZ, 0x3c, !PT ;  /* 0x0000006263631212 */ /* 0x001fc800078e3cff */
        /* <DEDUP_REMOVED lines=8> */
[----:B------:R0:W3:Y:S04]  /*e910*/  @P1 LDG.E.U8 R148, desc[UR56][R98.64] ;  /* 0x0000003862941981 */ /* 0x0000e8000c1e1100 */
        /* <DEDUP_REMOVED lines=10> */
[----:B------:R4:W3:Y:S02]  /*e9c0*/  @P2 LDG.E.U8 R147, desc[UR56][R98.64] ;  /* 0x0000003862932981 */ /* 0x0008e4000c1e1100 */
[----:B----4-:R-:W-:Y:S02]  /*e9d0*/  @P2 IMAD.MOV.U32 R98, RZ, RZ, R142 ;  /* 0x000000ffff622224 */ /* 0x010fe400078e008e */
[----:B--2---:R-:W-:Y:S01]  /*e9e0*/  @P2 IMAD.MOV.U32 R99, RZ, RZ, R143 ;  /* 0x000000ffff632224 */ /* 0x004fe200078e008f */
[----:B------:R-:W-:Y:S01]  /*e9f0*/  PRMT R146, RZ, 0x7610, R146 ;  /* 0x00007610ff927816 */ /* 0x000fe20000000092 */
[----:B------:R-:W2:Y:S04]  /*ea00*/  LDL R143, [R1+0x3e4] ;  /* 0x0003e400018f7983 */ /* 0x000ea80000100800 */
[----:B------:R3:W4:Y:S01]  /*ea10*/  @P2 LDG.E.U8 R100, desc[UR56][R98.64] ;  /* 0x0000003862642981 */ /* 0x000722000c1e1100 */
[----:B------:R-:W-:-:S02]  /*ea20*/  ISETP.GT.AND P1, PT, R95, 0x61, PT ;  /* 0x000000615f00780c */ /* 0x000fc40003f24270 */
[----:B------:R-:W-:Y:S01]  /*ea30*/  PRMT R145, RZ, 0x7610, R145 ;  /* 0x00007610ff917816 */ /* 0x000fe20000000091 */
[----:B------:R-:W2:Y:S01]  /*ea40*/  LDL R142, [R1+0x3e8] ;  /* 0x0003e800018e7983 */ /* 0x000ea20000100800 */
[----:B---3--:R-:W-:Y:S02]  /*ea50*/  @P0 IMAD.MOV.U32 R98, RZ, RZ, R158 ;  /* 0x000000ffff620224 */ /* 0x008fe400078e009e */
[----:B------:R-:W-:Y:S01]  /*ea60*/  @P0 IMAD.MOV.U32 R99, RZ, RZ, R159 ;  /* 0x000000ffff630224 */ /* 0x000fe200078e009f */
[----:B------:R-:W-:Y:S01]  /*ea70*/  PRMT R89, RZ, 0x7610, R89 ;  /* 0x00007610ff597816 */ /* 0x000fe20000000059 */
[----:B------:R-:W3:Y:S04]  /*ea80*/  LDL R159, [R1+0x3d4] ;  /* 0x0003d400019f7983 */ /* 0x000ee80000100800 */
[----:B------:R0:W4:Y:S04]  /*ea90*/  @P0 LDG.E.U8 R94, desc[UR56][R98.64] ;  /* 0x00000038625e0981 */ /* 0x000128000c1e1100 */
[----:B------:R-:W3:Y:S04]  /*eaa0*/  LDL R158, [R1+0x3d8] ;  /* 0x0003d800019e7983 */ /* 0x000ee80000100800 */
        /* <DEDUP_REMOVED lines=15> */
[----:B0-----:R-:W-:-:S04]  /*eba0*/  @P1 LOP3.LUT R99, R99, R98, RZ, 0x3c, !PT ;  /* 0x0000006263631212 */ /* 0x001fc800078e3cff */
[----:B------:R-:W-:-:S04]  /*ebb0*/  @P1 LOP3.LUT R98, R99, R98, RZ, 0x3c, !PT ;  /* 0x0000006263621212 */ /* 0x000fc800078e3cff */
[----:B------:R-:W-:-:S05]  /*ebc0*/  @P1 LOP3.LUT R99, R99, R98, RZ, 0x3c, !PT ;  /* 0x0000006263631212 */ /* 0x000fca00078e3cff */
[----:B------:R0:W4:Y:S02]  /*ebd0*/  @P1 LDG.E.U8 R89, desc[UR56][R98.64] ;  /* 0x0000003862591981 */ /* 0x000124000c1e1100 */
[----:B0-----:R-:W-:-:S06]  /*ebe0*/  PRMT R99, RZ, 0x7610, R99 ;  /* 0x00007610ff637816 */ /* 0x001fcc0000000063 */
[----:B--2---:R0:W2:Y:S04]  /*ebf0*/  @P0 LDG.E.U8 R99, desc[UR56][R142.64] ;  /* 0x000000388e630981 */ /* 0x0040a8000c1e1100 */
[----:B------:R-:W0:Y:S04]  /*ec00*/  LDL R142, [R1+0x3dc] ;  /* 0x0003dc00018e7983 */ /* 0x000e280000100800 */
[----:B------:R-:W0:Y:S01]  /*ec10*/  LDL R143, [R1+0x3e0] ;  /* 0x0003e000018f7983 */ /* 0x000e220000100800 */
[----:B------:R-:W-:Y:S02]  /*ec20*/  ISETP.GT.AND P1, PT, R95, 0x63, PT ;  /* 0x000000635f00780c */ /* 0x000fe40003f24270 */
[----:B------:R-:W-:-:S02]  /*ec30*/  PRMT R144, RZ, 0x7610, R144 ;  /* 0x00007610ff907816 */ /* 0x000fc40000000090 */
[----:B0-----:R-:W-:-:S04]  /*ec40*/  @P0 LOP3.LUT R143, R143, R142, RZ, 0x3c, !PT ;  /* 0x0000008e8f8f0212 */ /* 0x001fc800078e3cff */
[----:B------:R-:W-:-:S04]  /*ec50*/  @P0 LOP3.LUT R142, R143, R142, RZ, 0x3c, !PT ;  /* 0x0000008e8f8e0212 */ /* 0x000fc800078e3cff */
[----:B------:R-:W-:-:S05]  /*ec60*/  @P0 LOP3.LUT R143, R143, R142, RZ, 0x3c, !PT ;  /* 0x0000008e8f8f0212 */ /* 0x000fca00078e3cff */
[----:B------:R0:W2:Y:S02]  /*ec70*/  @P0 LDG.E.U8 R144, desc[UR56][R142.64] ;  /* 0x000000388e900981 */ /* 0x0000a4000c1e1100 */
[----:B0-----:R-:W-:-:S06]  /*ec80*/  PRMT R143, RZ, 0x7610, R143 ;  /* 0x00007610ff8f7816 */ /* 0x001fcc000000008f */
[----:B---3--:R0:W3:Y:S04]  /*ec90*/  @P1 LDG.E.U8 R143, desc[UR56][R158.64] ;  /* 0x000000389e8f1981 */ /* 0x0080e8000c1e1100 */
[----:B------:R-:W0:Y:S04]  /*eca0*/  LDL R158, [R1+0x3cc] ;  /* 0x0003cc00019e7983 */ /* 0x000e280000100800 */
[----:B------:R-:W0:Y:S01]  /*ecb0*/  LDL R159, [R1+0x3d0] ;  /* 0x0003d000019f7983 */ /* 0x000e220000100800 */
[----:B------:R-:W-:Y:S02]  /*ecc0*/  PRMT R98, RZ, 0x7610, R98 ;  /* 0x00007610ff627816 */ /* 0x000fe40000000062 */
[----:B0-----:R-:W-:-:S04]  /*ecd0*/  @P1 LOP3.LUT R159, R159, R158, RZ, 0x3c, !PT ;  /* 0x0000009e9f9f1212 */ /* 0x001fc800078e3cff */
[----:B------:R-:W-:-:S04]  /*ece0*/  @P1 LOP3.LUT R158, R159, R158, RZ, 0x3c, !PT ;  /* 0x0000009e9f9e1212 */ /* 0x000fc800078e3cff */
[----:B------:R-:W-:-:S05]  /*ecf0*/  @P1 LOP3.LUT R159, R159, R158, RZ, 0x3c, !PT ;  /* 0x0000009e9f9f1212 */ /* 0x000fca00078e3cff */
[----:B------:R0:W3:Y:S04]  /*ed00*/  @P1 LDG.E.U8 R98, desc[UR56][R158.64] ;  /* 0x000000389e621981 */ /* 0x0000e8000c1e1100 */
[----:B------:R-:W0:Y:S04]  /*ed10*/  LDL R158, [R1+0x3c4] ;  /* 0x0003c400019e7983 */ /* 0x000e280000100800 */
[----:B------:R-:W0:Y:S01]  /*ed20*/  LDL R159, [R1+0x3c8] ;  /* 0x0003c800019f7983 */ /* 0x000e220000100800 */
[----:B------:R-:W-:Y:S02]  /*ed30*/  ISETP.GT.AND P0, PT, R95, 0x64, PT ;  /* 0x000000645f00780c */ /* 0x000fe40003f04270 */
[----:B------:R-:W-:-:S11]  /*ed40*/  PRMT R92, RZ, 0x7610, R92 ;  /* 0x00007610ff5c7816 */ /* 0x000fd6000000005c */
[----:B0-----:R-:W-:-:S04]  /*ed50*/  @P0 LOP3.LUT R159, R159, R158, RZ, 0x3c, !PT ;  /* 0x0000009e9f9f0212 */ /* 0x001fc800078e3cff */
        /* <DEDUP_REMOVED lines=373> */
[----:B------:R-:W-:-:S02]  /*104b0*/  PRMT R205, RZ, 0x7610, R205 ;  /* 0x00007610ffcd7816 */ /* 0x000fc400000000cd */
[----:B------:R-:W-:Y:S02]  /*104c0*/  LOP3.LUT R157, R157, 0xffff, RZ, 0xc0, !PT ;  /* 0x0000ffff9d9d7812 */ /* 0x000fe400078ec0ff */
[----:B------:R-:W-:-:S04]  /*104d0*/  LOP3.LUT R156, R156, 0xffff, RZ, 0xc0, !PT ;  /* 0x0000ffff9c9c7812 */ /* 0x000fc800078ec0ff */
[----:B------:R-:W-:Y:S02]  /*104e0*/  PRMT R156, R156, 0x3340, R157 ;  /* 0x000033409c9c7816 */ /* 0x000fe4000000009d */
[----:B------:R-:W4:Y:S01]  /*104f0*/  LDL R157, [R1+0x22c] ;  /* 0x00022c00019d7983 */ /* 0x000f220000100800 */
[----:B0-----:R-:W-:-:S04]  /*10500*/  @P1 LOP3.LUT R159, R159, R158, RZ, 0x3c, !PT ;  /* 0x0000009e9f9f1212 */ /* 0x001fc800078e3cff */
[----:B------:R-:W-:-:S04]  /*10510*/  @P1 LOP3.LUT R158, R159, R158, RZ, 0x3c, !PT ;  /* 0x0000009e9f9e1212 */ /* 0x000fc800078e3cff */
[----:B------:R-:W-:-:S05]  /*10520*/  @P1 LOP3.LUT R159, R159, R158, RZ, 0x3c, !PT ;  /* 0x0000009e9f9f1212 */ /* 0x000fca00078e3cff */
[----:B------:R0:W3:Y:S04]  /*10530*/  @P1 LDG.E.U8 R205, desc[UR56][R158.64] ;  /* 0x000000389ecd1981 */ /* 0x0000e8000c1e1100 */
[----:B------:R-:W2:Y:S01]  /*10540*/  LDL R159, [R1+0x230] ;  /* 0x00023000019f7983 */ /* 0x000ea20000100800 */
[----:B0-----:R-:W-:Y:S02]  /*10550*/  PRMT R158, RZ, 0x7610, R158 ;  /* 0x00007610ff9e7816 */ /* 0x001fe4000000009e */
[----:B------:R-:W-:Y:S01]  /*10560*/  LOP3.LUT R154, R154, 0xffff, RZ, 0xc0, !PT ;  /* 0x0000ffff9a9a7812 */ /* 0x000fe200078ec0ff */
[----:B------:R2:W-:Y:S01]  /*10570*/  STL [R1+0xacc], R156 ;  /* 0x000acc9c01007387 */ /* 0x0005e20000100800 */
[----:B------:R-:W-:-:S04]  /*10580*/  LOP3.LUT R155, R155, 0xffff, RZ, 0xc0, !PT ;  /* 0x0000ffff9b9b7812 */ /* 0x000fc800078ec0ff */
[----:B------:R-:W-:Y:S02]  /*10590*/  PRMT R155, R155, 0x3340, R154 ;  /* 0x000033409b9b7816 */ /* 0x000fe4000000009a */
[----:B------:R-:W3:Y:S01]  /*105a0*/  LDL R154, [R1+0x224] ;  /* 0x00022400019a7983 */ /* 0x000ee20000100800 */
[----:B--2---:R-:W-:Y:S01]  /*105b0*/  @P1 IMAD.MOV.U32 R156, RZ, RZ, R159 ;  /* 0x000000ffff9c1224 */ /* 0x004fe200078e009f */
[----:B------:R-:W-:Y:S02]  /*105c0*/  ISETP.GT.AND P0, PT, R95, 0x7e, PT ;  /* 0x0000007e5f00780c */ /* 0x000fe40003f04270 */
[----:B------:R-:W2:Y:S04]  /*105d0*/  LDL R159, [R1+0x218] ;  /* 0x00021800019f7983 */ /* 0x000ea80000100800 */
[----:B----4-:R0:W4:Y:S04]  /*105e0*/  @P1 LDG.E.U8 R158, desc[UR56][R156.64] ;  /* 0x000000389c9e1981 */ /* 0x010128000c1e1100 */
[----:B------:R-:W2:Y:S01]  /*105f0*/  LDL R157, [R1+0x228] ;  /* 0x00022800019d7983 */ /* 0x000ea20000100800 */
[----:B0-----:R-:W-:-:S03]  /*10600*/  PRMT R156, RZ, 0x7610, R156 ;  /* 0x00007610ff9c7816 */ /* 0x001fc6000000009c */
[----:B------:R3:W-:Y:S02]  /*10610*/  STL [R1+0xac8], R155 ;  /* 0x000ac89b01007387 */ /* 0x0007e40000100800 */
[----:B---3--:R-:W-:Y:S02]  /*10620*/  @P0 IMAD.MOV.U32 R155, RZ, RZ, R154 ;  /* 0x000000ffff9b0224 */ /* 0x008fe400078e009a */
[----:B--2---:R-:W-:-:S05]  /*10630*/  @P0 IMAD.MOV.U32 R154, RZ, RZ, R157 ;  /* 0x000000ffff9a0224 */ /* 0x004fca00078e009d */
[----:B------:R0:W2:Y:S04]  /*10640*/  @P0 LDG.E.U8 R156, desc[UR56][R154.64] ;  /* 0x000000389a9c0981 */ /* 0x0000a8000c1e1100 */
[----:B------:R-:W0:Y:S04]  /*10650*/  LDL R154, [R1+0x21c] ;  /* 0x00021c00019a7983 */ /* 0x000e280000100800 */
[----:B------:R-:W0:Y:S01]  /*10660*/  LDL R155, [R1+0x220] ;  /* 0x00022000019b7983 */ /* 0x000e220000100800 */
[----:B------:R-:W-:Y:S02]  /*10670*/  LOP3.LUT R96, R96, 0xffff, RZ, 0xc0, !PT ;  /* 0x0000ffff60607812 */ /* 0x000fe400078ec0ff */
[----:B------:R-:W-:-:S04]  /*10680*/  LOP3.LUT R90, R90, 0xffff, RZ, 0xc0, !PT ;  /* 0x0000ffff5a5a7812 */ /* 0x000fc800078ec0ff */
[--C-:B------:R-:W-:Y:S02]  /*10690*/  PRMT R157, R96, 0x3340, R90.reuse ;  /* 0x00003340609d7816 */ /* 0x100fe4000000005a */
[----:B------:R-:W-:Y:S02]  /*106a0*/  PRMT R90, RZ, 0x7610, R90 ;  /* 0x00007610ff5a7816 */ /* 0x000fe4000000005a */
[----:B------:R-:W-:Y:S01]  /*106b0*/  LOP3.LUT R137, R137, 0xffff, RZ, 0xc0, !PT ;  /* 0x0000ffff89897812 */ /* 0x000fe200078ec0ff */
[----:B------:R1:W-:Y:S01]  /*106c0*/  STL [R1+0xac4], R157 ;  /* 0x000ac49d01007387 */ /* 0x0003e20000100800 */
[----:B------:R-:W-:-:S03]  /*106d0*/  LOP3.LUT R140, R140, 0xffff, RZ, 0xc0, !PT ;  /* 0x0000ffff8c8c7812 */ /* 0x000fc600078ec0ff */
[----:B-1----:R-:W3:Y:S01]  /*106e0*/  LDL R157, [R1+0x210] ;  /* 0x00021000019d7983 */ /* 0x002ee20000100800 */
[----:B0-----:R-:W-:-:S04]  /*106f0*/  @P0 LOP3.LUT R155, R155, R154, RZ, 0x3c, !PT ;  /* 0x0000009a9b9b0212 */ /* 0x001fc800078e3cff */
[----:B------:R-:W-:-:S04]  /*10700*/  @P0 LOP3.LUT R154, R155, R154, RZ, 0x3c, !PT ;  /* 0x0000009a9b9a0212 */ /* 0x000fc800078e3cff */
[----:B------:R-:W-:-:S05]  /*10710*/  @P0 LOP3.LUT R155, R155, R154, RZ, 0x3c, !PT ;  /* 0x0000009a9b9b0212 */ /* 0x000fca00078e3cff */
[----:B------:R0:W4:Y:S04]  /*10720*/  @P0 LDG.E.U8 R90, desc[UR56][R154.64] ;  /* 0x000000389a5a0981 */ /* 0x000128000c1e1100 */
[----:B------:R-:W2:Y:S01]  /*10730*/  LDL R155, [R1+0x214] ;  /* 0x00021400019b7983 */ /* 0x000ea20000100800 */
[----:B0-----:R-:W-:-:S03]  /*10740*/  PRMT R154, R137, 0x3340, R140 ;  /* 0x00003340899a7816 */ /* 0x001fc6000000008c */
[----:B------:R-:W4:Y:S01]  /*10750*/  LDL R137, [R1+0x20c] ;  /* 0x00020c0001897983 */ /* 0x000f220000100800 */
[----:B------:R-:W-:Y:S02]  /*10760*/  ISETP.GT.AND P0, PT, R95, 0x7f, PT ;  /* 0x0000007f5f00780c */ /* 0x000fe40003f04270 */
[----:B------:R-:W-:Y:S02]  /*10770*/  LOP3.LUT R136, R136, 0xffff, RZ, 0xc0, !PT ;  /* 0x0000ffff88887812 */ /* 0x000fe400078ec0ff */
[----:B------:R-:W-:Y:S01]  /*10780*/  LOP3.LUT R133, R133, 0xffff, RZ, 0xc0, !PT ;  /* 0x0000ffff85857812 */ /* 0x000fe200078ec0ff */
[----:B------:R0:W-:Y:S01]  /*10790*/  STL [R1+0xac0], R154 ;  /* 0x000ac09a01007387 */ /* 0x0001e20000100800 */
[----:B------:R-:W-:Y:S02]  /*107a0*/  PRMT R96, RZ, 0x7610, R96 ;  /* 0x00007610ff607816 */ /* 0x000fe40000000060 */
[----:B------:R-:W-:Y:S02]  /*107b0*/  PRMT R133, R136, 0x3340, R133 ;  /* 0x0000334088857816 */ /* 0x000fe40000000085 */
[----:B------:R-:W-:-:S03]  /*107c0*/  PRMT R140, RZ, 0x7610, R140 ;  /* 0x00007610ff8c7816 */ /* 0x000fc6000000008c */
[----:B---3--:R-:W-:Y:S02]  /*107d0*/  @P0 IMAD.MOV.U32 R136, RZ, RZ, R157 ;  /* 0x000000ffff880224 */ /* 0x008fe400078e009d */
[----:B0-----:R-:W-:Y:S02]  /*107e0*/  @P0 IMAD.MOV.U32 R154, RZ, RZ, R159 ;  /* 0x000000ffff9a0224 */ /* 0x001fe400078e009f */
[----:B------:R-:W3:Y:S04]  /*107f0*/  LDL R159, [R1+0x1fc] ;  /* 0x0001fc00019f7983 */ /* 0x000ee80000100800 */
[----:B--2---:R-:W2:Y:S04]  /*10800*/  @P0 LDG.E.U8 R96, desc[UR56][R154.64] ;  /* 0x000000389a600981 */ /* 0x004ea8000c1e1100 */
[----:B----4-:R0:W4:Y:S04]  /*10810*/  @P0 LDG.E.U8 R140, desc[UR56][R136.64] ;  /* 0x00000038888c0981 */ /* 0x010128000c1e1100 */
[----:B------:R-:W3:Y:S04]  /*10820*/  LDL R155, [R1+0x200] ;  /* 0x00020000019b7983 */ /* 0x000ee80000100800 */
[----:B------:R1:W-:Y:S04]  /*10830*/  STL [R1+0xab8], R133 ;  /* 0x000ab88501007387 */ /* 0x0003e80000100800 */
[----:B------:R-:W0:Y:S04]  /*10840*/  LDL R136, [R1+0x204] ;  /* 0x0002040001887983 */ /* 0x000e280000100800 */
[----:B------:R-:W0:Y:S01]  /*10850*/  LDL R137, [R1+0x208] ;  /* 0x0002080001897983 */ /* 0x000e220000100800 */
[----:B-1----:R-:W1:Y:S01]  /*10860*/  S2R R133, SR_TID.X ;  /* 0x0000000000857919 */ /* 0x002e620000002100 */
[----:B------:R-:W-:-:S02]  /*10870*/  LOP3.LUT R88, R88, 0xffff, RZ, 0xc0, !PT ;  /* 0x0000ffff58587812 */ /* 0x000fc400078ec0ff */
[----:B------:R-:W-:Y:S01]  /*10880*/  LOP3.LUT R139, R139, 0xffff, RZ, 0xc0, !PT ;  /* 0x0000ffff8b8b7812 */ /* 0x000fe200078ec0ff */
[----:B------:R-:W2:Y:S04]  /*10890*/  LDL R157, [R1+0x1f4] ;  /* 0x0001f400019d7983 */ /* 0x000ea80000100800 */
[----:B------:R-:W4:Y:S01]  /*108a0*/  LDL R154, [R1+0x1f8] ;  /* 0x0001f800019a7983 */ /* 0x000f220000100800 */
[----:B-1----:R-:W-:-:S04]  /*108b0*/  LOP3.LUT R133, R133, 0x7f, RZ, 0xc0, !PT ;  /* 0x0000007f85857812 */ /* 0x002fc800078ec0ff */
[----:B------:R-:W-:Y:S02]  /*108c0*/  ISETP.GE.AND P0, PT, R133, R95, PT ;  /* 0x0000005f8500720c */ /* 0x000fe40003f06270 */
[----:B------:R-:W-:Y:S01]  /*108d0*/  PRMT R95, RZ, 0x7610, R95 ;  /* 0x00007610ff5f7816 */ /* 0x000fe2000000005f */
[----:B------:R-:W-:Y:S10]  /*108e0*/  BAR.SYNC.DEFER_BLOCKING 0x0 ;  /* 0x0000000000007b1d */ /* 0x000ff40000010000 */
[----:B0-----:R-:W-:-:S04]  /*108f0*/  @!P0 LOP3.LUT R137, R137, R136, RZ, 0x3c, !PT ;  /* 0x0000008889898212 */ /* 0x001fc800078e3cff */
[----:B------:R-:W-:-:S04]  /*10900*/  @!P0 LOP3.LUT R136, R137, R136, RZ, 0x3c, !PT ;  /* 0x0000008889888212 */ /* 0x000fc800078e3cff */
[----:B------:R-:W-:-:S05]  /*10910*/  @!P0 LOP3.LUT R137, R137, R136, RZ, 0x3c, !PT ;  /* 0x0000008889898212 */ /* 0x000fca00078e3cff */
[----:B------:R3:W2:Y:S02]  /*10920*/  @!P0 LDG.E.U8 R95, desc[UR56][R136.64] ;  /* 0x00000038885f8981 */ /* 0x0006a4000c1e1100 */
[----:B---3--:R-:W-:Y:S02]  /*10930*/  @!P0 IMAD.MOV.U32 R136, RZ, RZ, R155 ;  /* 0x000000ffff888224 */ /* 0x008fe400078e009b */
[----:B------:R-:W-:Y:S01]  /*10940*/  @!P0 IMAD.MOV.U32 R137, RZ, RZ, R159 ;  /* 0x000000ffff898224 */ /* 0x000fe200078e009f */
[----:B--2---:R0:W-:Y:S02]  /*10950*/  STL [R1+0xb10], R95 ;  /* 0x000b105f01007387 */ /* 0x0041e40000100800 */
[----:B0-----:R-:W-:Y:S02]  /*10960*/  PRMT R95, R88, 0x3340, R139 ;  /* 0x00003340585f7816 */ /* 0x001fe4000000008b */
[----:B------:R-:W-:-:S06]  /*10970*/  PRMT R88, RZ, 0x7610, R88 ;  /* 0x00007610ff587816 */ /* 0x000fcc0000000058 */
[----:B------:R4:W2:Y:S01]  /*10980*/  @!P0 LDG.E.U8 R88, desc[UR56][R136.64] ;  /* 0x0000003888588981 */ /* 0x0008a2000c1e1100 */
[----:B------:R-:W-:Y:S02]  /*10990*/  PRMT R139, RZ, 0x7610, R139 ;  /* 0x00007610ff8b7816 */ /* 0x000fe4000000008b */
[----:B------:R-:W-:Y:S02]  /*109a0*/  LOP3.LUT R21, R21, 0xffff, RZ, 0xc0, !PT ;  /* 0x0000ffff15157812 */ /* 0x000fe400078ec0ff */
[----:B------:R-:W-:Y:S01]  /*109b0*/  LOP3.LUT R131, R131, 0xffff, RZ, 0xc0, !PT ;  /* 0x0000ffff83837812 */ /* 0x000fe200078ec0ff */
[----:B------:R0:W-:Y:S01]  /*109c0*/  STL [R1+0xabc], R95 ;  /* 0x000abc5f01007387 */ /* 0x0001e20000100800 */
[----:B----4-:R-:W-:-:S03]  /*109d0*/  @!P0 IMAD.MOV.U32 R136, RZ, RZ, R154 ;  /* 0x000000ffff888224 */ /* 0x010fc600078e009a */
[----:B------:R-:W3:Y:S01]  /*109e0*/  LDL R133, [R1+0x1f0] ;  /* 0x0001f00001857983 */ /* 0x000ee20000100800 */
[----:B------:R-:W-:Y:S01]  /*109f0*/  @!P0 IMAD.MOV.U32 R137, RZ, RZ, R157 ;  /* 0x000000ffff898224 */ /* 0x000fe200078e009d */
[----:B------:R-:W-:Y:S02]  /*10a00*/  PRMT R21, R21, 0x3340, R131 ;  /* 0x0000334015157816 */ /* 0x000fe40000000083 */
[----:B------:R-:W4:Y:S04]  /*10a10*/  LDL R155, [R1+0x1ec] ;  /* 0x0001ec00019b7983 */ /* 0x000f280000100800 */
[----:B------:R-:W3:Y:S04]  /*10a20*/  @!P0 LDG.E.U8 R139, desc[UR56][R136.64] ;  /* 0x00000038888b8981 */ /* 0x000ee8000c1e1100 */
[----:B--2---:R-:W-:Y:S04]  /*10a30*/  STL [R1+0xb14], R88 ;  /* 0x000b145801007387 */ /* 0x004fe80000100800 */
[----:B------:R1:W-:Y:S04]  /*10a40*/  STL [R1+0xab4], R21 ;  /* 0x000ab41501007387 */ /* 0x0003e80000100800 */
[----:B------:R-:W2:Y:S04]  /*10a50*/  LDL R131, [R1+0x1e8] ;  /* 0x0001e80001837983 */ /* 0x000ea80000100800 */
[----:B------:R-:W2:Y:S01]  /*10a60*/  LDL R154, [R1+0x1e4] ;  /* 0x0001e400019a7983 */ /* 0x000ea20000100800 */
[----:B------:R-:W-:-:S02]  /*10a70*/  LOP3.LUT R18, R18, 0xffff, RZ, 0xc0, !PT ;  /* 0x0000ffff12127812 */ /* 0x000fc400078ec0ff */
[----:B------:R-:W-:Y:S01]  /*10a80*/  LOP3.LUT R132, R132, 0xffff, RZ, 0xc0, !PT ;  /* 0x0000ffff84847812 */ /* 0x000fe200078ec0ff */
[----:B0-----:R-:W2:Y:S03]  /*10a90*/  LDL R95, [R1+0x1e0] ;  /* 0x0001e000015f7983 */ /* 0x001ea60000100800 */
[----:B-1----:R-:W-:Y:S01]  /*10aa0*/  PRMT R21, R18, 0x3340, R132 ;  /* 0x0000334012157816 */ /* 0x002fe20000000084 */
[----:B---3--:R-:W-:Y:S01]  /*10ab0*/  STL [R1+0xb18], R139 ;  /* 0x000b188b01007387 */ /* 0x008fe20000100800 */
[----:B------:R-:W-:Y:S01]  /*10ac0*/  PRMT R18, RZ, 0x7610, R18 ;  /* 0x00007610ff127816 */ /* 0x000fe20000000012 */
[----:B------:R-:W-:Y:S01]  /*10ad0*/  @!P0 IMAD.MOV.U32 R132, RZ, RZ, R133 ;  /* 0x000000ffff848224 */ /* 0x000fe200078e0085 */
[----:B------:R-:W-:Y:S01]  /*10ae0*/  LOP3.LUT R16, R16, 0xffff, RZ, 0xc0, !PT ;  /* 0x0000ffff10107812 */ /* 0x000fe200078ec0ff */
[----:B------:R-:W3:Y:S01]  /*10af0*/  LDL R136, [R1+0x1dc] ;  /* 0x0001dc0001887983 */ /* 0x000ee20000100800 */
[----:B----4-:R-:W-:Y:S01]  /*10b00*/  @!P0 IMAD.MOV.U32 R133, RZ, RZ, R155 ;  /* 0x000000ffff858224 */ /* 0x010fe200078e009b */
[----:B------:R-:W-:-:S04]  /*10b10*/  LOP3.LUT R130, R130, 0xffff, RZ, 0xc0, !PT ;  /* 0x0000ffff82827812 */ /* 0x000fc800078ec0ff */
[----:B------:R0:W4:Y:S01]  /*10b20*/  @!P0 LDG.E.U8 R18, desc[UR56][R132.64] ;  /* 0x0000003884128981 */ /* 0x000122000c1e1100 */
[----:B------:R-:W-:Y:S02]  /*10b30*/  PRMT R16, R16, 0x3340, R130 ;  /* 0x0000334010107816 */ /* 0x000fe40000000082 */
[----:B0-----:R-:W-:Y:S01]  /*10b40*/  PRMT R132, RZ, 0x7610, R132 ;  /* 0x00007610ff847816 */ /* 0x001fe20000000084 */
[----:B--2---:R-:W-:Y:S02]  /*10b50*/  @!P0 IMAD.MOV.U32 R130, RZ, RZ, R131 ;  /* 0x000000ffff828224 */ /* 0x004fe400078e0083 */
[----:B------:R-:W-:-:S05]  /*10b60*/  @!P0 IMAD.MOV.U32 R131, RZ, RZ, R154 ;  /* 0x000000ffff838224 */ /* 0x000fca00078e009a */
[----:B------:R0:W2:Y:S01]  /*10b70*/  @!P0 LDG.E.U8 R132, desc[UR56][R130.64] ;  /* 0x0000003882848981 */ /* 0x0000a2000c1e1100 */
[----:B------:R-:W-:Y:S02]  /*10b80*/  LOP3.LUT R14, R14, 0xffff, RZ, 0xc0, !PT ;  /* 0x0000ffff0e0e7812 */ /* 0x000fe400078ec0ff */
[----:B------:R-:W-:-:S04]  /*10b90*/  LOP3.LUT R115, R115, 0xffff, RZ, 0xc0, !PT ;  /* 0x0000ffff73737812 */ /* 0x000fc800078ec0ff */
[--C-:B------:R-:W-:Y:S02]  /*10ba0*/  PRMT R14, R14, 0x3340, R115.reuse ;  /* 0x000033400e0e7816 */ /* 0x100fe40000000073 */
[----:B------:R-:W-:Y:S01]  /*10bb0*/  PRMT R115, RZ, 0x7610, R115 ;  /* 0x00007610ff737816 */ /* 0x000fe20000000073 */
[----:B0-----:R-:W-:Y:S02]  /*10bc0*/  @!P0 IMAD.MOV.U32 R130, RZ, RZ, R95 ;  /* 0x000000ffff828224 */ /* 0x001fe400078e005f */
[----:B---3--:R-:W-:Y:S01]  /*10bd0*/  @!P0 IMAD.MOV.U32 R131, RZ, RZ, R136 ;  /* 0x000000ffff838224 */ /* 0x008fe200078e0088 */
[----:B------:R0:W-:Y:S04]  /*10be0*/  STL [R1+0xab0], R21 ;  /* 0x000ab01501007387 */ /* 0x0001e80000100800 */
[----:B------:R-:W3:Y:S04]  /*10bf0*/  @!P0 LDG.E.U8 R115, desc[UR56][R130.64] ;  /* 0x0000003882738981 */ /* 0x000ee8000c1e1100 */
[----:B------:R-:W3:Y:S04]  /*10c00*/  LDL R88, [R1+0x1d4] ;  /* 0x0001d40001587983 */ /* 0x000ee80000100800 */
[----:B0-----:R-:W3:Y:S04]  /*10c10*/  LDL R21, [R1+0x1d8] ;  /* 0x0001d80001157983 */ /* 0x001ee80000100800 */
[----:B----4-:R-:W-:Y:S04]  /*10c20*/  STL [R1+0xb1c], R18 ;  /* 0x000b1c1201007387 */ /* 0x010fe80000100800 */
[----:B------:R0:W-:Y:S04]  /*10c30*/  STL [R1+0xaac], R16 ;  /* 0x000aac1001007387 */ /* 0x0001e80000100800 */
[----:B--2---:R-:W-:Y:S04]  /*10c40*/  STL [R1+0xb20], R132 ;  /* 0x000b208401007387 */ /* 0x004fe80000100800 */
[----:B------:R1:W-:Y:S04]  /*10c50*/  STL [R1+0xaa8], R14 ;  /* 0x000aa80e01007387 */ /* 0x0003e80000100800 */
[----:B------:R-:W2:Y:S04]  /*10c60*/  LDL R95, [R1+0x1cc] ;  /* 0x0001cc00015f7983 */ /* 0x000ea80000100800 */
[----:B0-----:R-:W4:Y:S01]  /*10c70*/  LDL R16, [R1+0x1d0] ;  /* 0x0001d00001107983 */ /* 0x001f220000100800 */
[----:B------:R-:W-:-:S02]  /*10c80*/  LOP3.LUT R12, R12, 0xffff, RZ, 0xc0, !PT ;  /* 0x0000ffff0c0c7812 */ /* 0x000fc400078ec0ff */
[----:B------:R-:W-:-:S04]  /*10c90*/  LOP3.LUT R129, R129, 0xffff, RZ, 0xc0, !PT ;  /* 0x0000ffff81817812 */ /* 0x000fc800078ec0ff */
[--C-:B------:R-:W-:Y:S01]  /*10ca0*/  PRMT R12, R12, 0x3340, R129.reuse ;  /* 0x000033400c0c7816 */ /* 0x100fe20000000081 */
[----:B---3--:R-:W-:Y:S01]  /*10cb0*/  STL [R1+0xb24], R115 ;  /* 0x000b247301007387 */ /* 0x008fe20000100800 */
[----:B------:R-:W-:Y:S01]  /*10cc0*/  PRMT R129, RZ, 0x7610, R129 ;  /* 0x00007610ff817816 */ /* 0x000fe20000000081 */
[----:B------:R-:W-:Y:S02]  /*10cd0*/  @!P0 IMAD.MOV.U32 R131, RZ, RZ, R88 ;  /* 0x000000ffff838224 */ /* 0x000fe400078e0058 */
[----:B------:R0:W-:Y:S01]  /*10ce0*/  STL [R1+0xaa0], R12 ;  /* 0x000aa00c01007387 */ /* 0x0001e20000100800 */
[----:B------:R-:W-:-:S03]  /*10cf0*/  @!P0 IMAD.MOV.U32 R130, RZ, RZ, R21 ;  /* 0x000000ffff828224 */ /* 0x000fc600078e0015 */
[----:B------:R-:W3:Y:S04]  /*10d00*/  LDL R88, [R1+0x1c4] ;  /* 0x0001c40001587983 */ /* 0x000ee80000100800 */
[----:B------:R-:W3:Y:S01]  /*10d10*/  LDL R21, [R1+0x1c8] ;  /* 0x0001c80001157983 */ /* 0x000ee20000100800 */
[----:B------:R-:W-:-:S03]  /*10d20*/  PRMT R133, RZ, 0x7610, R133 ;  /* 0x00007610ff857816 */ /* 0x000fc60000000085 */
[----:B------:R2:W3:Y:S04]  /*10d30*/  @!P0 LDG.E.U8 R129, desc[UR56][R130.64] ;  /* 0x0000003882818981 */ /* 0x0004e8000c1e1100 */
[----:B------:R-:W3:Y:S04]  /*10d40*/  LDL R18, [R1+0x1bc] ;  /* 0x0001bc0001127983 */ /* 0x000ee80000100800 */
[----:B-1----:R-:W3:Y:S01]  /*10d50*/  LDL R14, [R1+0x1c0] ;  /* 0x0001c000010e7983 */ /* 0x002ee20000100800 */
[----:B--2---:R-:W-:Y:S02]  /*10d60*/  @!P0 IMAD.MOV.U32 R131, RZ, RZ, R95 ;  /* 0x000000ffff838224 */ /* 0x004fe400078e005f */
[----:B----4-:R-:W-:-:S05]  /*10d70*/  @!P0 IMAD.MOV.U32 R130, RZ, RZ, R16 ;  /* 0x000000ffff828224 */ /* 0x010fca00078e0010 */
[----:B------:R3:W2:Y:S01]  /*10d80*/  @!P0 LDG.E.U8 R133, desc[UR56][R130.64] ;  /* 0x0000003882858981 */ /* 0x0006a2000c1e1100 */
[----:B------:R-:W-:Y:S02]  /*10d90*/  LOP3.LUT R8, R8, 0xffff, RZ, 0xc0, !PT ;  /* 0x0000ffff08087812 */ /* 0x000fe400078ec0ff */
[----:B------:R-:W-:Y:S02]  /*10da0*/  LOP3.LUT R116, R116, 0xffff, RZ, 0xc0, !PT ;  /* 0x0000ffff74747812 */ /* 0x000fe400078ec0ff */
[----:B------:R-:W-:Y:S02]  /*10db0*/  LOP3.LUT R10, R10, 0xffff, RZ, 0xc0, !PT ;  /* 0x0000ffff0a0a7812 */ /* 0x000fe400078ec0ff */
[----:B------:R-:W-:Y:S02]  /*10dc0*/  LOP3.LUT R134, R134, 0xffff, RZ, 0xc0, !PT ;  /* 0x0000ffff86867812 */ /* 0x000fe400078ec0ff */
[--C-:B------:R-:W-:Y:S02]  /*10dd0*/  PRMT R8, R8, 0x3340, R116.reuse ;  /* 0x0000334008087816 */ /* 0x100fe40000000074 */
[----:B------:R-:W-:Y:S01]  /*10de0*/  PRMT R116, RZ, 0x7610, R116 ;  /* 0x00007610ff747816 */ /* 0x000fe20000000074 */
[----:B---3--:R-:W-:Y:S01]  /*10df0*/  @!P0 IMAD.MOV.U32 R131, RZ, RZ, R88 ;  /* 0x000000ffff838224 */ /* 0x008fe200078e0058 */
[----:B------:R-:W-:Y:S01]  /*10e00*/  LOP3.LUT R23, R23, 0xffff, RZ, 0xc0, !PT ;  /* 0x0000ffff17177812 */ /* 0x000fe200078ec0ff */
[----:B------:R-:W-:Y:S01]  /*10e10*/  @!P0 IMAD.MOV.U32 R130, RZ, RZ, R21 ;  /* 0x000000ffff828224 */ /* 0x000fe200078e0015 */
[----:B------:R-:W-:-:S02]  /*10e20*/  LOP3.LUT R138, R138, 0xffff, RZ, 0xc0, !PT ;  /* 0x0000ffff8a8a7812 */ /* 0x000fc400078ec0ff */
[----:B------:R-:W-:Y:S01]  /*10e30*/  PRMT R10, R10, 0x3340, R134 ;  /* 0x000033400a0a7816 */ /* 0x000fe20000000086 */
[----:B------:R-:W-:Y:S01]  /*10e40*/  STL [R1+0xb28], R129 ;  /* 0x000b288101007387 */ /* 0x000fe20000100800 */
[----:B------:R-:W-:Y:S02]  /*10e50*/  PRMT R21, R23, 0x3340, R138 ;  /* 0x0000334017157816 */ /* 0x000fe4000000008a */
[----:B------:R-:W-:Y:S01]  /*10e60*/  PRMT R23, RZ, 0x7610, R23 ;  /* 0x00007610ff177816 */ /* 0x000fe20000000017 */
[----:B------:R1:W3:Y:S04]  /*10e70*/  @!P0 LDG.E.U8 R116, desc[UR56][R130.64] ;  /* 0x0000003882748981 */ /* 0x0002e8000c1e1100 */
[----:B------:R4:W-:Y:S04]  /*10e80*/  STL [R1+0xaa4], R10 ;  /* 0x000aa40a01007387 */ /* 0x0009e80000100800 */
[----:B------:R-:W3:Y:S01]  /*10e90*/  LDL R16, [R1+0x1b4] ;  /* 0x0001b40001107983 */ /* 0x000ee20000100800 */
[----:B-1----:R-:W-:-:S02]  /*10ea0*/  @!P0 IMAD.MOV.U32 R130, RZ, RZ, R14 ;  /* 0x000000ffff828224 */ /* 0x002fc400078e000e */
[----:B------:R-:W-:Y:S01]  /*10eb0*/  @!P0 IMAD.MOV.U32 R131, RZ, RZ, R18 ;  /* 0x000000ffff838224 */ /* 0x000fe200078e0012 */
[----:B0-----:R-:W3:Y:S04]  /*10ec0*/  LDL R12, [R1+0x1b8] ;  /* 0x0001b800010c7983 */ /* 0x001ee80000100800 */
[----:B------:R-:W3:Y:S04]  /*10ed0*/  @!P0 LDG.E.U8 R23, desc[UR56][R130.64] ;  /* 0x0000003882178981 */ /* 0x000ee8000c1e1100 */
[----:B--2---:R-:W-:Y:S04]  /*10ee0*/  STL [R1+0xb2c], R133 ;  /* 0x000b2c8501007387 */ /* 0x004fe80000100800 */
[----:B------:R0:W-:Y:S04]  /*10ef0*/  STL [R1+0xa98], R8 ;  /* 0x000a980801007387 */ /* 0x0001e80000100800 */
[----:B----4-:R-:W2:Y:S04]  /*10f00*/  LDL R10, [R1+0x1ac] ;  /* 0x0001ac00010a7983 */ /* 0x010ea80000100800 */
[----:B0-----:R-:W4:Y:S01]  /*10f10*/  LDL R8, [R1+0x1b0] ;  /* 0x0001b00001087983 */ /* 0x001f220000100800 */
[----:B------:R-:W-:-:S02]  /*10f20*/  LOP3.LUT R20, R20, 0xffff, RZ, 0xc0, !PT ;  /* 0x0000ffff14147812 */ /* 0x000fc400078ec0ff */
[----:B------:R-:W-:-:S04]  /*10f30*/  LOP3.LUT R128, R128, 0xffff, RZ, 0xc0, !PT ;  /* 0x0000ffff80807812 */ /* 0x000fc800078ec0ff */
[--C-:B------:R-:W-:Y:S01]  /*10f40*/  PRMT R18, R20, 0x3340, R128.reuse ;  /* 0x0000334014127816 */ /* 0x100fe20000000080 */
[----:B---3--:R-:W-:Y:S01]  /*10f50*/  STL [R1+0xb30], R116 ;  /* 0x000b307401007387 */ /* 0x008fe20000100800 */
[----:B------:R-:W-:-:S03]  /*10f60*/  PRMT R128, RZ, 0x7610, R128 ;  /* 0x00007610ff807816 */ /* 0x000fc60000000080 */
[----:B------:R0:W-:Y:S01]  /*10f70*/  STL [R1+0xa9c], R21 ;  /* 0x000a9c1501007387 */ /* 0x0001e20000100800 */
[----:B------:R-:W-:Y:S02]  /*10f80*/  LOP3.LUT R17, R17, 0xffff, RZ, 0xc0, !PT ;  /* 0x0000ffff11117812 */ /* 0x000fe400078ec0ff */
[----:B------:R-:W-:Y:S01]  /*10f90*/  LOP3.LUT R135, R135, 0xffff, RZ, 0xc0, !PT ;  /* 0x0000ffff87877812 */ /* 0x000fe200078ec0ff */
[----:B------:R-:W3:Y:S04]  /*10fa0*/  LDL R88, [R1+0x1a4] ;  /* 0x0001a40001587983 */ /* 0x000ee80000100800 */
[----:B------:R-:W3:Y:S01]  /*10fb0*/  LDL R14, [R1+0x1a8] ;  /* 0x0001a800010e7983 */ /* 0x000ee20000100800 */
[----:B------:R-:W-:Y:S02]  /*10fc0*/  @!P0 IMAD.MOV.U32 R20, RZ, RZ, R12 ;  /* 0x000000ffff148224 */ /* 0x000fe400078e000c */
[----:B0-----:R-:W-:Y:S01]  /*10fd0*/  @!P0 IMAD.MOV.U32 R21, RZ, RZ, R16 ;  /* 0x000000ffff158224 */ /* 0x001fe200078e0010 */
[----:B------:R-:W-:Y:S04]  /*10fe0*/  STL [R1+0xb34], R23 ;  /* 0x000b341701007387 */ /* 0x000fe80000100800 */
[----:B------:R0:W-:Y:S04]  /*10ff0*/  STL [R1+0xa8c], R18 ;  /* 0x000a8c1201007387 */ /* 0x0001e80000100800 */
[----:B------:R1:W3:Y:S01]  /*11000*/  @!P0 LDG.E.U8 R128, desc[UR56][R20.64] ;  /* 0x0000003814808981 */ /* 0x0002e2000c1e1100 */
[----:B------:R-:W-:-:S02]  /*11010*/  LOP3.LUT R15, R15, 0xffff, RZ, 0xc0, !PT ;  /* 0x0000ffff0f0f7812 */ /* 0x000fc400078ec0ff */
[----:B------:R-:W-:Y:S01]  /*11020*/  LOP3.LUT R117, R117, 0xffff, RZ, 0xc0, !PT ;  /* 0x0000ffff75757812 */ /* 0x000fe200078ec0ff */
[----:B------:R-:W3:Y:S01]  /*11030*/  LDL R115, [R1+0x19c] ;  /* 0x00019c0001737983 */ /* 0x000ee20000100800 */
[----:B0-----:R-:W-:-:S03]  /*11040*/  PRMT R18, R17, 0x3340, R135 ;  /* 0x0000334011127816 */ /* 0x001fc60000000087 */
[----:B------:R-:W3:Y:S01]  /*11050*/  LDL R12, [R1+0x1a0] ;  /* 0x0001a000010c7983 */ /* 0x000ee20000100800 */
[----:B-1----:R-:W-:Y:S01]  /*11060*/  PRMT R20, RZ, 0x7610, R20 ;  /* 0x00007610ff147816 */ /* 0x002fe20000000014 */
[----:B--2---:R-:W-:Y:S02]  /*11070*/  @!P0 IMAD.MOV.U32 R17, RZ, RZ, R10 ;  /* 0x000000ffff118224 */ /* 0x004fe400078e000a */
[----:B----4-:R-:W-:-:S05]  /*11080*/  @!P0 IMAD.MOV.U32 R16, RZ, RZ, R8 ;  /* 0x000000ffff108224 */ /* 0x010fca00078e0008 */
[----:B------:R0:W2:Y:S02]  /*11090*/  @!P0 LDG.E.U8 R20, desc[UR56][R16.64] ;  /* 0x0000003810148981 */ /* 0x0000a4000c1e1100 */
[----:B0-----:R-:W-:Y:S02]  /*110a0*/  PRMT R16, RZ, 0x7610, R16 ;  /* 0x00007610ff107816 */ /* 0x001fe40000000010 */
[----:B---3--:R-:W-:Y:S04]  /*110b0*/  STL [R1+0xb38], R128 ;  /* 0x000b388001007387 */ /* 0x008fe80000100800 */
[----:B------:R0:W-:Y:S04]  /*110c0*/  STL [R1+0xa94], R18 ;  /* 0x000a941201007387 */ /* 0x0001e80000100800 */
[----:B------:R-:W3:Y:S04]  /*110d0*/  LDL R10, [R1+0x198] ;  /* 0x00019800010a7983 */ /* 0x000ee80000100800 */
[----:B------:R-:W4:Y:S04]  /*110e0*/  LDL R95, [R1+0x18c] ;  /* 0x00018c00015f7983 */ /* 0x000f280000100800 */
[----:B0-----:R-:W3:Y:S04]  /*110f0*/  LDL R18, [R1+0x194] ;  /* 0x0001940001127983 */ /* 0x001ee80000100800 */
[----:B------:R-:W4:Y:S04]  /*11100*/  LDL R8, [R1+0x190] ;  /* 0x0001900001087983 */ /* 0x000f280000100800 */
[----:B--2---:R0:W-:Y:S02]  /*11110*/  STL [R1+0xb3c], R20 ;  /* 0x000b3c1401007387 */ /* 0x0041e40000100800 */
[----:B0-----:R-:W-:Y:S01]  /*11120*/  PRMT R20, R15, 0x3340, R117 ;  /* 0x000033400f147816 */ /* 0x001fe20000000075 */
[----:B------:R-:W-:-:S05]  /*11130*/  @!P0 IMAD.MOV.U32 R15, RZ, RZ, R88 ;  /* 0x000000ffff0f8224 */ /* 0x000fca00078e0058 */
[----:B------:R0:W2:Y:S01]  /*11140*/  @!P0 LDG.E.U8 R16, desc[UR56][R14.64] ;  /* 0x000000380e108981 */ /* 0x0000a2000c1e1100 */
[----:B------:R-:W-:Y:S02]  /*11150*/  LOP3.LUT R13, R13, 0xffff, RZ, 0xc0, !PT ;  /* 0x0000ffff0d0d7812 */ /* 0x000fe400078ec0ff */
[----:B------:R-:W-:Y:S01]  /*11160*/  LOP3.LUT R127, R127, 0xffff, RZ, 0xc0, !PT ;  /* 0x0000ffff7f7f7812 */ /* 0x000fe200078ec0ff */
[----:B------:R-:W-:Y:S04]  /*11170*/  STL [R1+0xa90], R20 ;  /* 0x000a901401007387 */ /* 0x000fe80000100800 */
[----:B------:R-:W4:Y:S01]  /*11180*/  LDL R88, [R1+0x184] ;  /* 0x0001840001587983 */ /* 0x000f220000100800 */
[----:B0-----:R-:W-:-:S03]  /*11190*/  PRMT R14, RZ, 0x7610, R14 ;  /* 0x00007610ff0e7816 */ /* 0x001fc6000000000e */
[----:B------:R-:W4:Y:S04]  /*111a0*/  LDL R23, [R1+0x188] ;  /* 0x0001880001177983 */ /* 0x000f280000100800 */
[----:B--2---:R0:W-:Y:S02]  /*111b0*/  STL [R1+0xb40], R16 ;  /* 0x000b401001007387 */ /* 0x0041e40000100800 */
[----:B0-----:R-:W-:Y:S01]  /*111c0*/  PRMT R16, R13, 0x3340, R127 ;  /* 0x000033400d107816 */ /* 0x001fe2000000007f */
[----:B------:R-:W-:-:S05]  /*111d0*/  @!P0 IMAD.MOV.U32 R13, RZ, RZ, R115 ;  /* 0x000000ffff0d8224 */ /* 0x000fca00078e0073 */
[----:B------:R0:W2:Y:S04]  /*111e0*/  @!P0 LDG.E.U8 R14, desc[UR56][R12.64] ;  /* 0x000000380c0e8981 */ /* 0x0000a8000c1e1100 */
[----:B------:R1:W-:Y:S04]  /*111f0*/  STL [R1+0xa88], R16 ;  /* 0x000a881001007387 */ /* 0x0003e80000100800 */
[----:B------:R-:W4:Y:S04]  /*11200*/  LDL R116, [R1+0x17c] ;  /* 0x00017c0001747983 */ /* 0x000f280000100800 */
[----:B-1----:R-:W4:Y:S01]  /*11210*/  LDL R16, [R1+0x180] ;  /* 0x0001800001107983 */ /* 0x002f220000100800 */
[----:B------:R-:W-:-:S02]  /*11220*/  LOP3.LUT R11, R11, 0xffff, RZ, 0xc0, !PT ;  /* 0x0000ffff0b0b7812 */ /* 0x000fc400078ec0ff */
[----:B------:R-:W-:-:S04]  /*11230*/  LOP3.LUT R126, R126, 0xffff, RZ, 0xc0, !PT ;  /* 0x0000ffff7e7e7812 */ /* 0x000fc800078ec0ff */
[----:B------:R-:W-:Y:S02]  /*11240*/  PRMT R11, R11, 0x3340, R126 ;  /* 0x000033400b0b7816 */ /* 0x000fe4000000007e */
[----:B0-----:R-:W-:Y:S01]  /*11250*/  PRMT R12, RZ, 0x7610, R12 ;  /* 0x00007610ff0c7816 */ /* 0x001fe2000000000c */
[----:B--2---:R-:W-:Y:S04]  /*11260*/  STL [R1+0xb44], R14 ;  /* 0x000b440e01007387 */ /* 0x004fe80000100800 */
[----:B------:R-:W2:Y:S04]  /*11270*/  LDL R117, [R1+0x178] ;  /* 0x0001780001757983 */ /* 0x000ea80000100800 */
[----:B------:R-:W2:Y:S01]  /*11280*/  LDL R128, [R1+0x174] ;  /* 0x0001740001807983 */ /* 0x000ea20000100800 */
[----:B------:R-:W-:-:S03]  /*11290*/  LOP3.LUT R9, R9, 0xffff, RZ, 0xc0, !PT ;  /* 0x0000ffff09097812 */ /* 0x000fc600078ec0ff */
[----:B------:R3:W-:Y:S01]  /*112a0*/  STL [R1+0xa84], R11 ;  /* 0x000a840b01007387 */ /* 0x0007e20000100800 */
[----:B------:R-:W-:Y:S02]  /*112b0*/  LOP3.LUT R106, R106, 0xffff, RZ, 0xc0, !PT ;  /* 0x0000ffff6a6a7812 */ /* 0x000fe400078ec0ff */
[----:B------:R-:W-:Y:S01]  /*112c0*/  LOP3.LUT R7, R7, 0xffff, RZ, 0xc0, !PT ;  /* 0x0000ffff07077812 */ /* 0x000fe200078ec0ff */
[----:B------:R-:W2:Y:S01]  /*112d0*/  LDL R115, [R1+0x164] ;  /* 0x0001640001737983 */ /* 0x000ea20000100800 */
[----:B---3--:R-:W-:Y:S01]  /*112e0*/  @!P0 IMAD.MOV.U32 R11, RZ, RZ, R18 ;  /* 0x000000ffff0b8224 */ /* 0x008fe200078e0012 */
[----:B------:R-:W-:Y:S01]  /*112f0*/  PRMT R14, R9, 0x3340, R106 ;  /* 0x00003340090e7816 */ /* 0x000fe2000000006a */
[----:B----4-:R-:W-:Y:S01]  /*11300*/  @!P0 IMAD.MOV.U32 R9, RZ, RZ, R95 ;  /* 0x000000ffff098224 */ /* 0x010fe200078e005f */
[----:B------:R-:W-:Y:S01]  /*11310*/  LOP3.LUT R111, R111, 0xffff, RZ, 0xc0, !PT ;  /* 0x0000ffff6f6f7812 */ /* 0x000fe200078ec0ff */
[----:B------:R-:W3:Y:S04]  /*11320*/  LDL R18, [R1+0x170] ;  /* 0x0001700001127983 */ /* 0x000ee80000100800 */
[----:B------:R0:W4:Y:S01]  /*11330*/  @!P0 LDG.E.U8 R12, desc[UR56][R10.64] ;  /* 0x000000380a0c8981 */ /* 0x000122000c1e1100 */
[----:B------:R-:W-:-:S03]  /*11340*/  PRMT R20, R7, 0x3340, R111 ;  /* 0x0000334007147816 */ /* 0x000fc6000000006f */
[----:B------:R-:W4:Y:S04]  /*11350*/  LDL R95, [R1+0x16c] ;  /* 0x00016c00015f7983 */ /* 0x000f280000100800 */
[----:B------:R-:W4:Y:S01]  /*11360*/  LDL R127, [R1+0x15c] ;  /* 0x00015c00017f7983 */ /* 0x000f220000100800 */
[----:B0-----:R-:W-:Y:S02]  /*11370*/  PRMT R10, RZ, 0x7610, R10 ;  /* 0x00007610ff0a7816 */ /* 0x001fe4000000000a */
[----:B------:R-:W-:Y:S01]  /*11380*/  PRMT R7, RZ, 0x7610, R7 ;  /* 0x00007610ff077816 */ /* 0x000fe20000000007 */
[----:B------:R-:W4:Y:S04]  /*11390*/  LDL R126, [R1+0x154] ;  /* 0x00015400017e7983 */ /* 0x000f280000100800 */
[----:B------:R0:W4:Y:S01]  /*113a0*/  @!P0 LDG.E.U8 R10, desc[UR56][R8.64] ;  /* 0x00000038080a8981 */ /* 0x000122000c1e1100 */
[----:B------:R-:W-:-:S02]  /*113b0*/  PRMT R11, RZ, 0x7610, R11 ;  /* 0x00007610ff0b7816 */ /* 0x000fc4000000000b */
[----:B------:R-:W-:Y:S01]  /*113c0*/  LOP3.LUT R125, R125, 0xffff, RZ, 0xc0, !PT ;  /* 0x0000ffff7d7d7812 */ /* 0x000fe200078ec0ff */
[----:B------:R-:W4:Y:S01]  /*113d0*/  LDL R130, [R1+0x134] ;  /* 0x0001340001827983 */ /* 0x000f220000100800 */
[----:B0-----:R-:W-:Y:S02]  /*113e0*/  @!P0 IMAD.MOV.U32 R8, RZ, RZ, R23 ;  /* 0x000000ffff088224 */ /* 0x001fe400078e0017 */
[----:B------:R-:W-:Y:S02]  /*113f0*/  @!P0 IMAD.MOV.U32 R9, RZ, RZ, R88 ;  /* 0x000000ffff098224 */ /* 0x000fe400078e0058 */
[----:B------:R-:W4:Y:S04]  /*11400*/  LDL R88, [R1+0x168] ;  /* 0x0001680001587983 */ /* 0x000f280000100800 */
[----:B------:R0:W4:Y:S02]  /*11410*/  @!P0 LDG.E.U8 R7, desc[UR56][R8.64] ;  /* 0x0000003808078981 */ /* 0x000124000c1e1100 */
[----:B0-----:R-:W-:-:S02]  /*11420*/  @!P0 IMAD.MOV.U32 R8, RZ, RZ, R16 ;  /* 0x000000ffff088224 */ /* 0x001fc400078e0010 */
[----:B------:R-:W-:Y:S02]  /*11430*/  @!P0 IMAD.MOV.U32 R9, RZ, RZ, R116 ;  /* 0x000000ffff098224 */ /* 0x000fe400078e0074 */
[----:B------:R-:W4:Y:S04]  /*11440*/  LDL R116, [R1+0x160] ;  /* 0x0001600001747983 */ /* 0x000f280000100800 */
[----:B------:R2:W4:Y:S02]  /*11450*/  @!P0 LDG.E.U8 R11, desc[UR56][R8.64] ;  /* 0x00000038080b8981 */ /* 0x000524000c1e1100 */
[----:B--2---:R-:W-:Y:S02]  /*11460*/  @!P0 IMAD.MOV.U32 R8, RZ, RZ, R117 ;  /* 0x000000ffff088224 */ /* 0x004fe400078e0075 */
[----:B------:R-:W2:Y:S01]  /*11470*/  LDL R117, [R1+0x158] ;  /* 0x0001580001757983 */ /* 0x000ea20000100800 */
[----:B------:R-:W-:-:S02]  /*11480*/  LOP3.LUT R124, R124, 0xffff, RZ, 0xc0, !PT ;  /* 0x0000ffff7c7c7812 */ /* 0x000fc400078ec0ff */
[----:B------:R-:W-:Y:S02]  /*11490*/  LOP3.LUT R22, R22, 0xffff, RZ, 0xc0, !PT ;  /* 0x0000ffff16167812 */ /* 0x000fe400078ec0ff */
[----:B------:R-:W-:Y:S01]  /*114a0*/  LOP3.LUT R19, R19, 0xffff, RZ, 0xc0, !PT ;  /* 0x0000ffff13137812 */ /* 0x000fe200078ec0ff */
[----:B------:R-:W-:Y:S01]  /*114b0*/  @!P0 IMAD.MOV.U32 R9, RZ, RZ, R128 ;  /* 0x000000ffff098224 */ /* 0x000fe200078e0080 */
[----:B------:R-:W-:Y:S02]  /*114c0*/  PRMT R13, RZ, 0x7610, R13 ;  /* 0x00007610ff0d7816 */ /* 0x000fe4000000000d */
[----:B------:R-:W-:Y:S02]  /*114d0*/  PRMT R23, R22, 0x3340, R125 ;  /* 0x0000334016177816 */ /* 0x000fe4000000007d */
[----:B------:R-:W-:Y:S01]  /*114e0*/  PRMT R16, R19, 0x3340, R124 ;  /* 0x0000334013107816 */ /* 0x000fe2000000007c */
[----:B------:R-:W2:Y:S04]  /*114f0*/  LDL R125, [R1+0x14c] ;  /* 0x00014c00017d7983 */ /* 0x000ea80000100800 */
[----:B------:R-:W2:Y:S01]  /*11500*/  LDL R124, [R1+0x150] ;  /* 0x00015000017c7983 */ /* 0x000ea20000100800 */
[----:B------:R-:W-:-:S03]  /*11510*/  PRMT R15, RZ, 0x7610, R15 ;  /* 0x00007610ff0f7816 */ /* 0x000fc6000000000f */
[----:B------:R3:W2:Y:S01]  /*11520*/  @!P0 LDG.E.U8 R13, desc[UR56][R8.64] ;  /* 0x00000038080d8981 */ /* 0x0006a2000c1e1100 */
[----:B------:R-:W-:Y:S02]  /*11530*/  PRMT R17, RZ, 0x7610, R17 ;  /* 0x00007610ff117816 */ /* 0x000fe40000000011 */
[----:B------:R-:W-:Y:S01]  /*11540*/  LOP3.LUT R123, R123, 0xffff, RZ, 0xc0, !PT ;  /* 0x0000ffff7b7b7812 */ /* 0x000fe200078ec0ff */
[----:B---3--:R-:W-:Y:S02]  /*11550*/  @!P0 IMAD.MOV.U32 R8, RZ, RZ, R18 ;  /* 0x000000ffff088224 */ /* 0x008fe400078e0012 */
[----:B----4-:R-:W-:Y:S01]  /*11560*/  @!P0 IMAD.MOV.U32 R9, RZ, RZ, R95 ;  /* 0x000000ffff098224 */ /* 0x010fe200078e005f */
[----:B------:R-:W3:Y:S04]  /*11570*/  LDL R18, [R1+0x148] ;  /* 0x0001480001127983 */ /* 0x000ee80000100800 */
[----:B------:R-:W4:Y:S01]  /*11580*/  LDL R95, [R1+0x144] ;  /* 0x00014400015f7983 */ /* 0x000f220000100800 */
[----:B------:R-:W-:-:S03]  /*11590*/  LOP3.LUT R208, R208, 0xffff, RZ, 0xc0, !PT ;  /* 0x0000ffffd0d07812 */ /* 0x000fc600078ec0ff */
[----:B------:R0:W4:Y:S01]  /*115a0*/  @!P0 LDG.E.U8 R15, desc[UR56][R8.64] ;  /* 0x00000038080f8981 */ /* 0x000122000c1e1100 */
[----:B------:R-:W-:Y:S02]  /*115b0*/  PRMT R19, RZ, 0x7610, R19 ;  /* 0x00007610ff137816 */ /* 0x000fe40000000013 */
[----:B------:R-:W-:Y:S02]  /*115c0*/  PRMT R129, R208, 0x3340, R123 ;  /* 0x00003340d0817816 */ /* 0x000fe4000000007b */
[----:B------:R-:W4:Y:S01]  /*115d0*/  LDL R123, [R1+0x138] ;  /* 0x00013800017b7983 */ /* 0x000f220000100800 */
[----:B0-----:R-:W-:-:S03]  /*115e0*/  @!P0 IMAD.MOV.U32 R9, RZ, RZ, R115 ;  /* 0x000000ffff098224 */ /* 0x001fc600078e0073 */
[----:B------:R-:W4:Y:S01]  /*115f0*/  LDL R115, [R1+0x13c] ;  /* 0x00013c0001737983 */ /* 0x000f220000100800 */
[----:B------:R-:W-:-:S03]  /*11600*/  @!P0 IMAD.MOV.U32 R8, RZ, RZ, R88 ;  /* 0x000000ffff088224 */ /* 0x000fc600078e0058 */
[----:B------:R-:W4:Y:S04]  /*11610*/  LDL R88, [R1+0x140] ;  /* 0x0001400001587983 */ /* 0x000f280000100800 */
[----:B------:R0:W4:Y:S02]  /*11620*/  @!P0 LDG.E.U8 R17, desc[UR56][R8.64] ;  /* 0x0000003808118981 */ /* 0x000124000c1e1100 */
[----:B0-----:R-:W-:Y:S02]  /*11630*/  @!P0 IMAD.MOV.U32 R9, RZ, RZ, R127 ;  /* 0x000000ffff098224 */ /* 0x001fe400078e007f */
[----:B------:R-:W-:Y:S01]  /*11640*/  @!P0 IMAD.MOV.U32 R8, RZ, RZ, R116 ;  /* 0x000000ffff088224 */ /* 0x000fe200078e0074 */
[----:B------:R-:W-:Y:S01]  /*11650*/  PRMT R21, RZ, 0x7610, R21 ;  /* 0x00007610ff157816 */ /* 0x000fe20000000015 */
[----:B------:R-:W4:Y:S04]  /*11660*/  LDL R127, [R1+0x12c] ;  /* 0x00012c00017f7983 */ /* 0x000f280000100800 */
[----:B------:R2:W4:Y:S02]  /*11670*/  @!P0 LDG.E.U8 R19, desc[UR56][R8.64] ;  /* 0x0000003808138981 */ /* 0x000524000c1e1100 */
[----:B--2---:R-:W-:-:S02]  /*11680*/  @!P0 IMAD.MOV.U32 R8, RZ, RZ, R117 ;  /* 0x000000ffff088224 */ /* 0x004fc400078e0075 */
[----:B------:R-:W2:Y:S01]  /*11690*/  LDL R117, [R1+0x130] ;  /* 0x0001300001757983 */ /* 0x000ea20000100800 */
[----:B------:R-:W-:Y:S01]  /*116a0*/  @!P0 IMAD.MOV.U32 R9, RZ, RZ, R126 ;  /* 0x000000ffff098224 */ /* 0x000fe200078e007e */
[----:B------:R-:W-:Y:S02]  /*116b0*/  PRMT R22, RZ, 0x7610, R22 ;  /* 0x00007610ff167816 */ /* 0x000fe40000000016 */
[----:B------:R-:W-:Y:S01]  /*116c0*/  PRMT R106, RZ, 0x7610, R106 ;  /* 0x00007610ff6a7816 */ /* 0x000fe2000000006a */
[----:B------:R-:W2:Y:S04]  /*116d0*/  LDL R126, [R1+0x124] ;  /* 0x00012400017e7983 */ /* 0x000ea80000100800 */
[----:B------:R0:W2:Y:S01]  /*116e0*/  @!P0 LDG.E.U8 R21, desc[UR56][R8.64] ;  /* 0x0000003808158981 */ /* 0x0000a2000c1e1100 */
[----:B------:R-:W-:-:S02]  /*116f0*/  LOP3.LUT R206, R206, 0xffff, RZ, 0xc0, !PT ;  /* 0x0000ffffcece7812 */ /* 0x000fc400078ec0ff */
[----:B------:R-:W-:Y:S01]  /*11700*/  LOP3.LUT R107, R107, 0xffff, RZ, 0xc0, !PT ;  /* 0x0000ffff6b6b7812 */ /* 0x000fe200078ec0ff */
[----:B0-----:R-:W-:Y:S02]  /*11710*/  @!P0 IMAD.MOV.U32 R8, RZ, RZ, R124 ;  /* 0x000000ffff088224 */ /* 0x001fe400078e007c */
[----:B------:R-:W-:Y:S01]  /*11720*/  @!P0 IMAD.MOV.U32 R9, RZ, RZ, R125 ;  /* 0x000000ffff098224 */ /* 0x000fe200078e007d */
[----:B------:R-:W-:Y:S01]  /*11730*/  PRMT R128, R206, 0x3340, R107 ;  /* 0x00003340ce807816 */ /* 0x000fe2000000006b */
[----:B------:R-:W2:Y:S04]  /*11740*/  LDL R125, [R1+0x11c] ;  /* 0x00011c00017d7983 */ /* 0x000ea80000100800 */
[----:B------:R3:W2:Y:S01]  /*11750*/  @!P0 LDG.E.U8 R22, desc[UR56][R8.64] ;  /* 0x0000003808168981 */ /* 0x0006a2000c1e1100 */
[----:B------:R-:W-:-:S02]  /*11760*/  LOP3.LUT R209, R209, 0xffff, RZ, 0xc0, !PT ;  /* 0x0000ffffd1d17812 */ /* 0x000fc400078ec0ff */
[----:B------:R-:W-:Y:S01]  /*11770*/  LOP3.LUT R122, R122, 0xffff, RZ, 0xc0, !PT ;  /* 0x0000ffff7a7a7812 */ /* 0x000fe200078ec0ff */
[----:B------:R-:W2:Y:S01]  /*11780*/  LDL R124, [R1+0x120] ;  /* 0x00012000017c7983 */ /* 0x000ea20000100800 */
[----:B------:R-:W-:Y:S01]  /*11790*/  PRMT R107, RZ, 0x7610, R107 ;  /* 0x00007610ff6b7816 */ /* 0x000fe2000000006b */
[----:B---3--:R-:W-:Y:S02]  /*117a0*/  @!P0 IMAD.MOV.U32 R8, RZ, RZ, R18 ;  /* 0x000000ffff088224 */ /* 0x008fe400078e0012 */
[----:B----4-:R-:W-:Y:S02]  /*117b0*/  @!P0 IMAD.MOV.U32 R9, RZ, RZ, R95 ;  /* 0x000000ffff098224 */ /* 0x010fe400078e005f */
[----:B------:R-:W3:Y:S01]  /*117c0*/  LDL R95, [R1+0x128] ;  /* 0x00012800015f7983 */ /* 0x000ee20000100800 */
[----:B------:R-:W-:Y:S02]  /*117d0*/  LOP3.LUT R210, R210, 0xffff, RZ, 0xc0, !PT ;  /* 0x0000ffffd2d27812 */ /* 0x000fe400078ec0ff */
[----:B------:R-:W-:Y:S01]  /*117e0*/  LOP3.LUT R108, R108, 0xffff, RZ, 0xc0, !PT ;  /* 0x0000ffff6c6c7812 */ /* 0x000fe200078ec0ff */
[----:B------:R0:W4:Y:S01]  /*117f0*/  @!P0 LDG.E.U8 R106, desc[UR56][R8.64] ;  /* 0x00000038086a8981 */ /* 0x000122000c1e1100 */
[----:B------:R-:W-:-:S02]  /*11800*/  LOP3.LUT R121, R121, 0xffff, RZ, 0xc0, !PT ;  /* 0x0000ffff79797812 */ /* 0x000fc400078ec0ff */
[----:B------:R-:W-:Y:S02]  /*11810*/  LOP3.LUT R212, R212, 0xffff, RZ, 0xc0, !PT ;  /* 0x0000ffffd4d47812 */ /* 0x000fe400078ec0ff */
[----:B------:R-:W-:Y:S01]  /*11820*/  PRMT R116, R209, 0x3340, R122 ;  /* 0x00003340d1747816 */ /* 0x000fe2000000007a */
[----:B0-----:R-:W-:Y:S02]  /*11830*/  @!P0 IMAD.MOV.U32 R8, RZ, RZ, R88 ;  /* 0x000000ffff088224 */ /* 0x001fe400078e0058 */
[----:B------:R-:W-:Y:S01]  /*11840*/  @!P0 IMAD.MOV.U32 R9, RZ, RZ, R115 ;  /* 0x000000ffff098224 */ /* 0x000fe200078e0073 */
[--C-:B------:R-:W-:Y:S01]  /*11850*/  PRMT R122, R210, 0x3340, R108.reuse ;  /* 0x00003340d27a7816 */ /* 0x100fe2000000006c */
[----:B------:R-:W4:Y:S01]  /*11860*/  LDL R88, [R1+0x118] ;  /* 0x0001180001587983 */ /* 0x000f220000100800 */
[----:B------:R-:W-:Y:S02]  /*11870*/  PRMT R108, RZ, 0x7610, R108 ;  /* 0x00007610ff6c7816 */ /* 0x000fe4000000006c */
[----:B------:R-:W-:Y:S01]  /*11880*/  PRMT R18, R212, 0x3340, R121 ;  /* 0x00003340d4127816 */ /* 0x000fe20000000079 */
[----:B------:R0:W4:Y:S04]  /*11890*/  @!P0 LDG.E.U8 R107, desc[UR56][R8.64] ;  /* 0x00000038086b8981 */ /* 0x000128000c1e1100 */
[----:B------:R-:W4:Y:S01]  /*118a0*/  LDL R121, [R1+0x114] ;  /* 0x0001140001797983 */ /* 0x000f220000100800 */
[----:B0-----:R-:W-:-:S02]  /*118b0*/  @!P0 IMAD.MOV.U32 R8, RZ, RZ, R123 ;  /* 0x000000ffff088224 */ /* 0x001fc400078e007b */
[----:B------:R-:W-:-:S05]  /*118c0*/  @!P0 IMAD.MOV.U32 R9, RZ, RZ, R130 ;  /* 0x000000ffff098224 */ /* 0x000fca00078e0082 */
[----:B------:R2:W4:Y:S02]  /*118d0*/  @!P0 LDG.E.U8 R108, desc[UR56][R8.64] ;  /* 0x00000038086c8981 */ /* 0x000524000c1e1100 */
[----:B--2---:R-:W-:Y:S02]  /*118e0*/  @!P0 IMAD.MOV.U32 R8, RZ, RZ, R117 ;  /* 0x000000ffff088224 */ /* 0x004fe400078e0075 */
[----:B------:R-:W2:Y:S04]  /*118f0*/  LDL R117, [R1+0x110] ;  /* 0x0001100001757983 */ /* 0x000ea80000100800 */
[----:B------:R-:W2:Y:S04]  /*11900*/  LDL.LU R134, [R1+0x8c] ;  /* 0x00008c0001867983 */ /* 0x000ea80000300800 */
[----:B------:R-:W2:Y:S04]  /*11910*/  LDL.LU R159, [R1+0x88] ;  /* 0x00008800019f7983 */ /* 0x000ea80000300800 */
[----:B------:R-:W2:Y:S04]  /*11920*/  LDL.LU R136, [R1+0x98] ;  /* 0x0000980001887983 */ /* 0x000ea80000300800 */
[----:B------:R-:W2:Y:S04]  /*11930*/  LDL.LU R155, [R1+0x94] ;  /* 0x00009400019b7983 */ /* 0x000ea80000300800 */
[----:B------:R-:W2:Y:S04]  /*11940*/  LDL.LU R157, [R1+0x90] ;  /* 0x00009000019d7983 */ /* 0x000ea80000300800 */
[----:B------:R-:W2:Y:S04]  /*11950*/  LDL.LU R137, [R1+0xa0] ;  /* 0x0000a00001897983 */ /* 0x000ea80000300800 */
[----:B------:R-:W2:Y:S01]  /*11960*/  LDL.LU R154, [R1+0x9c] ;  /* 0x00009c00019a7983 */ /* 0x000ea20000300800 */
[----:B------:R-:W-:-:S02]  /*11970*/  LOP3.LUT R214, R214, 0xffff, RZ, 0xc0, !PT ;  /* 0x0000ffffd6d67812 */ /* 0x000fc400078ec0ff */
[----:B------:R-:W-:Y:S01]  /*11980*/  LOP3.LUT R109, R109, 0xffff, RZ, 0xc0, !PT ;  /* 0x0000ffff6d6d7812 */ /* 0x000fe200078ec0ff */
[----:B------:R-:W-:-:S03]  /*11990*/  @!P0 IMAD.MOV.U32 R9, RZ, RZ, R127 ;  /* 0x000000ffff098224 */ /* 0x000fc600078e007f */
[--C-:B------:R-:W-:Y:S02]  /*119a0*/  PRMT R123, R214, 0x3340, R109.reuse ;  /* 0x00003340d67b7816 */ /* 0x100fe4000000006d */
[----:B------:R-:W-:Y:S02]  /*119b0*/  PRMT R109, RZ, 0x7610, R109 ;  /* 0x00007610ff6d7816 */ /* 0x000fe4000000006d */
[----:B------:R-:W-:Y:S02]  /*119c0*/  PRMT R111, RZ, 0x7610, R111 ;  /* 0x00007610ff6f7816 */ /* 0x000fe4000000006f */
[----:B------:R-:W-:Y:S02]  /*119d0*/  LOP3.LUT R207, R207, 0xffff, RZ, 0xc0, !PT ;  /* 0x0000ffffcfcf7812 */ /* 0x000fe400078ec0ff */
[----:B------:R3:W2:Y:S01]  /*119e0*/  @!P0 LDG.E.U8 R109, desc[UR56][R8.64] ;  /* 0x00000038086d8981 */ /* 0x0006a2000c1e1100 */
[----:B------:R-:W-:Y:S02]  /*119f0*/  LOP3.LUT R112, R112, 0xffff, RZ, 0xc0, !PT ;  /* 0x0000ffff70707812 */ /* 0x000fe400078ec0ff */
[----:B------:R-:W-:-:S02]  /*11a00*/  LOP3.LUT R211, R211, 0xffff, RZ, 0xc0, !PT ;  /* 0x0000ffffd3d37812 */ /* 0x000fc400078ec0ff */
[----:B------:R-:W-:Y:S01]  /*11a10*/  PRMT R133, R207, 0x3340, R112 ;  /* 0x00003340cf857816 */ /* 0x000fe20000000070 */
[----:B---3--:R-:W-:Y:S02]  /*11a20*/  @!P0 IMAD.MOV.U32 R8, RZ, RZ, R95 ;  /* 0x000000ffff088224 */ /* 0x008fe400078e005f */
[----:B------:R-:W-:Y:S01]  /*11a30*/  @!P0 IMAD.MOV.U32 R9, RZ, RZ, R126 ;  /* 0x000000ffff098224 */ /* 0x000fe200078e007e */
[----:B------:R-:W-:Y:S01]  /*11a40*/  PRMT R112, RZ, 0x7610, R112 ;  /* 0x00007610ff707816 */ /* 0x000fe20000000070 */
[----:B------:R-:W3:Y:S01]  /*11a50*/  LDL.LU R207, [R1+0xa4] ;  /* 0x0000a40001cf7983 */ /* 0x000ee20000300800 */
[----:B------:R-:W-:-:S03]  /*11a60*/  LOP3.LUT R113, R113, 0xffff, RZ, 0xc0, !PT ;  /* 0x0000ffff71717812 */ /* 0x000fc600078ec0ff */
[----:B------:R0:W3:Y:S01]  /*11a70*/  @!P0 LDG.E.U8 R111, desc[UR56][R8.64] ;  /* 0x00000038086f8981 */ /* 0x0000e2000c1e1100 */
[--C-:B------:R-:W-:Y:S02]  /*11a80*/  PRMT R132, R211, 0x3340, R113.reuse ;  /* 0x00003340d3847816 */ /* 0x100fe40000000071 */
[----:B------:R-:W-:Y:S01]  /*11a90*/  PRMT R113, RZ, 0x7610, R113 ;  /* 0x00007610ff717816 */ /* 0x000fe20000000071 */
[----:B------:R-:W3:Y:S01]  /*11aa0*/  LDL.LU R126, [R1+0x108] ;  /* 0x00010800017e7983 */ /* 0x000ee20000300800 */
[----:B------:R-:W-:Y:S02]  /*11ab0*/  LOP3.LUT R218, R218, 0xffff, RZ, 0xc0, !PT ;  /* 0x0000ffffdada7812 */ /* 0x000fe400078ec0ff */
[----:B------:R-:W-:Y:S01]  /*11ac0*/  LOP3.LUT R110, R110, 0xffff, RZ, 0xc0, !PT ;  /* 0x0000ffff6e6e7812 */ /* 0x000fe200078ec0ff */
[----:B------:R-:W3:Y:S01]  /*11ad0*/  LDL.LU R130, [R1+0x104] ;  /* 0x0001040001827983 */ /* 0x000ee20000300800 */
[----:B0-----:R-:W-:Y:S02]  /*11ae0*/  @!P0 IMAD.MOV.U32 R8, RZ, RZ, R124 ;  /* 0x000000ffff088224 */ /* 0x001fe400078e007c */
[----:B------:R-:W-:-:S05]  /*11af0*/  @!P0 IMAD.MOV.U32 R9, RZ, RZ, R125 ;  /* 0x000000ffff098224 */ /* 0x000fca00078e007d */
[----:B------:R4:W3:Y:S01]  /*11b00*/  @!P0 LDG.E.U8 R112, desc[UR56][R8.64] ;  /* 0x0000003808708981 */ /* 0x0008e2000c1e1100 */
[----:B------:R-:W-:Y:S01]  /*11b10*/  LOP3.LUT R215, R215, 0xffff, RZ, 0xc0, !PT ;  /* 0x0000ffffd7d77812 */ /* 0x000fe200078ec0ff */
[----:B----4-:R-:W-:Y:S02]  /*11b20*/  @!P0 IMAD.MOV.U32 R8, RZ, RZ, R88 ;  /* 0x000000ffff088224 */ /* 0x010fe400078e0058 */
[----:B------:R-:W-:Y:S01]  /*11b30*/  @!P0 IMAD.MOV.U32 R9, RZ, RZ, R121 ;  /* 0x000000ffff098224 */ /* 0x000fe200078e0079 */
[--C-:B------:R-:W-:Y:S02]  /*11b40*/  PRMT R88, R218, 0x3340, R110.reuse ;  /* 0x00003340da587816 */ /* 0x100fe4000000006e */
[----:B------:R-:W-:Y:S02]  /*11b50*/  PRMT R110, RZ, 0x7610, R110 ;  /* 0x00007610ff6e7816 */ /* 0x000fe4000000006e */
[----:B------:R0:W4:Y:S01]  /*11b60*/  @!P0 LDG.E.U8 R113, desc[UR56][R8.64] ;  /* 0x0000003808718981 */ /* 0x000122000c1e1100 */
[----:B------:R-:W-:Y:S01]  /*11b70*/  LOP3.LUT R114, R114, 0xffff, RZ, 0xc0, !PT ;  /* 0x0000ffff72727812 */ /* 0x000fe200078ec0ff */
[----:B0-----:R-:W-:-:S03]  /*11b80*/  @!P0 IMAD.MOV.U32 R9, RZ, RZ, R0 ;  /* 0x000000ffff098224 */ /* 0x001fc600078e0000 */
[----:B------:R-:W-:Y:S02]  /*11b90*/  PRMT R139, R215, 0x3340, R114 ;  /* 0x00003340d78b7816 */ /* 0x000fe40000000072 */
[----:B------:R-:W-:Y:S01]  /*11ba0*/  LOP3.LUT R114, R5, 0xffff, RZ, 0xc0, !PT ;  /* 0x0000ffff05727812 */ /* 0x000fe200078ec0ff */
[----:B--2---:R-:W-:Y:S01]  /*11bb0*/  @!P0 IMAD.MOV.U32 R8, RZ, RZ, R117 ;  /* 0x000000ffff088224 */ /* 0x004fe200078e0075 */
[----:B------:R-:W-:-:S04]  /*11bc0*/  LOP3.LUT R117, R4, 0xffff, RZ, 0xc0, !PT ;  /* 0x0000ffff04757812 */ /* 0x000fc800078ec0ff */
[----:B------:R0:W2:Y:S02]  /*11bd0*/  @!P0 LDG.E.U8 R110, desc[UR56][R8.64] ;  /* 0x00000038086e8981 */ /* 0x0000a4000c1e1100 */
[----:B0-----:R-:W-:Y:S02]  /*11be0*/  LOP3.LUT R8, R134, 0xffff, RZ, 0xc0, !PT ;  /* 0x0000ffff86087812 */ /* 0x001fe400078ec0ff */
[----:B------:R-:W-:Y:S01]  /*11bf0*/  LOP3.LUT R9, R159, 0xffff, RZ, 0xc0, !PT ;  /* 0x0000ffff9f097812 */ /* 0x000fe200078ec0ff */
[----:B------:R-:W4:Y:S01]  /*11c00*/  LDL.LU R134, [R1+0x100] ;  /* 0x0001000001867983 */ /* 0x000f220000300800 */
[----:B------:R-:W-:Y:S02]  /*11c10*/  PRMT R4, R8, 0x3340, R114 ;  /* 0x0000334008047816 */ /* 0x000fe40000000072 */
[----:B------:R-:W-:Y:S01]  /*11c20*/  PRMT R5, R9, 0x3340, R117 ;  /* 0x0000334009057816 */ /* 0x000fe20000000075 */
[----:B------:R-:W2:Y:S01]  /*11c30*/  LDL.LU R131, [R1+0xfc] ;  /* 0x0000fc0001837983 */ /* 0x000ea20000300800 */
[----:B------:R-:W-:-:S02]  /*11c40*/  LOP3.LUT R9, R155, 0xffff, RZ, 0xc0, !PT ;  /* 0x0000ffff9b097812 */ /* 0x000fc400078ec0ff */
[----:B------:R-:W-:Y:S01]  /*11c50*/  LOP3.LUT R114, R157, 0xffff, RZ, 0xc0, !PT ;  /* 0x0000ffff9d727812 */ /* 0x000fe200078ec0ff */
[----:B------:R-:W2:Y:S04]  /*11c60*/  LDL.LU R159, [R1+0xf8] ;  /* 0x0000f800019f7983 */ /* 0x000ea80000300800 */
[----:B------:R-:W2:Y:S04]  /*11c70*/  LDL.LU R155, [R1+0xf4] ;  /* 0x0000f400019b7983 */ /* 0x000ea80000300800 */
[----:B------:R-:W2:Y:S01]  /*11c80*/  LDL.LU R157, [R1+0xf0] ;  /* 0x0000f000019d7983 */ /* 0x000ea20000300800 */
[----:B------:R-:W-:-:S03]  /*11c90*/  LOP3.LUT R117, R3, 0xffff, RZ, 0xc0, !PT ;  /* 0x0000ffff03757812 */ /* 0x000fc600078ec0ff */
[----:B------:R-:W2:Y:S04]  /*11ca0*/  LDL.LU R206, [R1+0xec] ;  /* 0x0000ec0001ce7983 */ /* 0x000ea80000300800 */
[----:B------:R-:W2:Y:S04]  /*11cb0*/  LDL.LU R127, [R1+0xe8] ;  /* 0x0000e800017f7983 */ /* 0x000ea80000300800 */
[----:B------:R-:W2:Y:S01]  /*11cc0*/  LDL.LU R138, [R1+0xe4] ;  /* 0x0000e400018a7983 */ /* 0x000ea20000300800 */
[----:B------:R-:W-:-:S03]  /*11cd0*/  LOP3.LUT R8, R136, 0xffff, RZ, 0xc0, !PT ;  /* 0x0000ffff88087812 */ /* 0x000fc600078ec0ff */
[----:B------:R-:W2:Y:S01]  /*11ce0*/  LDL.LU R135, [R1+0xe0] ;  /* 0x0000e00001877983 */ /* 0x000ea20000300800 */
[----:B------:R-:W-:Y:S02]  /*11cf0*/  PRMT R3, R9, 0x3340, R117 ;  /* 0x0000334009037816 */ /* 0x000fe40000000075 */
[----:B------:R-:W-:Y:S01]  /*11d00*/  LOP3.LUT R9, R154, 0xffff, RZ, 0xc0, !PT ;  /* 0x0000ffff9a097812 */ /* 0x000fe200078ec0ff */
[----:B------:R-:W2:Y:S04]  /*11d10*/  LDL.LU R136, [R1+0xdc] ;  /* 0x0000dc0001887983 */ /* 0x000ea80000300800 */
[----:B------:R-:W2:Y:S01]  /*11d20*/  LDL.LU R154, [R1+0xd8] ;  /* 0x0000d800019a7983 */ /* 0x000ea20000300800 */
[----:B------:R-:W-:Y:S02]  /*11d30*/  PRMT R125, R8, 0x3340, R114 ;  /* 0x00003340087d7816 */ /* 0x000fe40000000072 */
[----:B------:R-:W-:-:S02]  /*11d40*/  LOP3.LUT R8, R137, 0xffff, RZ, 0xc0, !PT ;  /* 0x0000ffff89087812 */ /* 0x000fc400078ec0ff */
[----:B------:R-:W-:Y:S01]  /*11d50*/  LOP3.LUT R114, R6, 0xffff, RZ, 0xc0, !PT ;  /* 0x0000ffff06727812 */ /* 0x000fe200078ec0ff */
[----:B------:R-:W2:Y:S01]  /*11d60*/  LDL.LU R137, [R1+0xd4] ;  /* 0x0000d40001897983 */ /* 0x000ea20000300800 */
[----:B------:R-:W-:Y:S02]  /*11d70*/  LOP3.LUT R117, R2, 0xffff, RZ, 0xc0, !PT ;  /* 0x0000ffff02757812 */ /* 0x000fe400078ec0ff */
[----:B------:R-:W-:Y:S02]  /*11d80*/  PRMT R2, R8, 0x3340, R114 ;  /* 0x0000334008027816 */ /* 0x000fe40000000072 */
[----:B------:R-:W-:Y:S02]  /*11d90*/  PRMT R6, R9, 0x3340, R117 ;  /* 0x0000334009067816 */ /* 0x000fe40000000075 */
[----:B---3--:R-:W-:Y:S02]  /*11da0*/  LOP3.LUT R8, R207, 0xffff, RZ, 0xc0, !PT ;  /* 0x0000ffffcf087812 */ /* 0x008fe400078ec0ff */
[----:B------:R-:W-:-:S02]  /*11db0*/  LOP3.LUT R114, R130, 0xffff, RZ, 0xc0, !PT ;  /* 0x0000ffff82727812 */ /* 0x000fc400078ec0ff */
[----:B------:R-:W-:Y:S01]  /*11dc0*/  LOP3.LUT R9, R126, 0xffff, RZ, 0xc0, !PT ;  /* 0x0000ffff7e097812 */ /* 0x000fe200078ec0ff */
[----:B------:R-:W3:Y:S01]  /*11dd0*/  LDL.LU R130, [R1+0xd0] ;  /* 0x0000d00001827983 */ /* 0x000ee20000300800 */
[----:B------:R-:W-:Y:S02]  /*11de0*/  PRMT R126, R8, 0x3340, R114 ;  /* 0x00003340087e7816 */ /* 0x000fe40000000072 */
[----:B------:R-:W-:Y:S02]  /*11df0*/  LOP3.LUT R216, R216, 0xffff, RZ, 0xc0, !PT ;  /* 0x0000ffffd8d87812 */ /* 0x000fe400078ec0ff */
[----:B------:R-:W-:Y:S02]  /*11e00*/  LOP3.LUT R119, R119, 0xffff, RZ, 0xc0, !PT ;  /* 0x0000ffff77777812 */ /* 0x000fe400078ec0ff */
[----:B------:R-:W-:Y:S02]  /*11e10*/  LOP3.LUT R217, R217, 0xffff, RZ, 0xc0, !PT ;  /* 0x0000ffffd9d97812 */ /* 0x000fe400078ec0ff */
[----:B------:R-:W-:-:S02]  /*11e20*/  LOP3.LUT R118, R118, 0xffff, RZ, 0xc0, !PT ;  /* 0x0000ffff76767812 */ /* 0x000fc400078ec0ff */
[----:B------:R-:W-:Y:S02]  /*11e30*/  PRMT R95, R216, 0x3340, R119 ;  /* 0x00003340d85f7816 */ /* 0x000fe40000000077 */
[----:B------:R-:W-:Y:S02]  /*11e40*/  PRMT R124, R217, 0x3340, R118 ;  /* 0x00003340d97c7816 */ /* 0x000fe40000000076 */
[----:B----4-:R-:W-:Y:S02]  /*11e50*/  LOP3.LUT R117, R134, 0xffff, RZ, 0xc0, !PT ;  /* 0x0000ffff86757812 */ /* 0x010fe400078ec0ff */
[----:B------:R-:W4:Y:S02]  /*11e60*/  LDL.LU R134, [R1+0xcc] ;  /* 0x0000cc0001867983 */ /* 0x000f240000300800 */
[----:B------:R-:W-:Y:S02]  /*11e70*/  PRMT R218, R9, 0x3340, R117 ;  /* 0x0000334009da7816 */ /* 0x000fe40000000075 */
[----:B--2---:R-:W-:-:S02]  /*11e80*/  LOP3.LUT R8, R131, 0xffff, RZ, 0xc0, !PT ;  /* 0x0000ffff83087812 */ /* 0x004fc400078ec0ff */
[----:B------:R-:W-:Y:S01]  /*11e90*/  LOP3.LUT R9, R159, 0xffff, RZ, 0xc0, !PT ;  /* 0x0000ffff9f097812 */ /* 0x000fe200078ec0ff */
[----:B------:R-:W2:Y:S04]  /*11ea0*/  LDL.LU R131, [R1+0xc8] ;  /* 0x0000c80001837983 */ /* 0x000ea80000300800 */
[----:B------:R-:W2:Y:S01]  /*11eb0*/  LDL.LU R159, [R1+0xc4] ;  /* 0x0000c400019f7983 */ /* 0x000ea20000300800 */
[----:B------:R-:W-:Y:S02]  /*11ec0*/  LOP3.LUT R114, R155, 0xffff, RZ, 0xc0, !PT ;  /* 0x0000ffff9b727812 */ /* 0x000fe400078ec0ff */
[----:B------:R-:W-:Y:S01]  /*11ed0*/  LOP3.LUT R117, R157, 0xffff, RZ, 0xc0, !PT ;  /* 0x0000ffff9d757812 */ /* 0x000fe200078ec0ff */
[----:B------:R-:W2:Y:S01]  /*11ee0*/  LDL.LU R155, [R1+0xc0] ;  /* 0x0000c000019b7983 */ /* 0x000ea20000300800 */
[----:B------:R-:W-:-:S02]  /*11ef0*/  PRMT R217, R8, 0x3340, R114 ;  /* 0x0000334008d97816 */ /* 0x000fc40000000072 */
[----:B------:R-:W-:Y:S01]  /*11f00*/  PRMT R216, R9, 0x3340, R117 ;  /* 0x0000334009d87816 */ /* 0x000fe20000000075 */
[----:B------:R-:W2:Y:S01]  /*11f10*/  LDL.LU R157, [R1+0xbc] ;  /* 0x0000bc00019d7983 */ /* 0x000ea20000300800 */
[----:B------:R-:W-:-:S03]  /*11f20*/  LOP3.LUT R9, R127, 0xffff, RZ, 0xc0, !PT ;  /* 0x0000ffff7f097812 */ /* 0x000fc600078ec0ff */
[----:B------:R-:W2:Y:S01]  /*11f30*/  LDL.LU R208, [R1+0xb8] ;  /* 0x0000b80001d07983 */ /* 0x000ea20000300800 */
[----:B------:R-:W-:-:S03]  /*11f40*/  LOP3.LUT R114, R138, 0xffff, RZ, 0xc0, !PT ;  /* 0x0000ffff8a727812 */ /* 0x000fc600078ec0ff */
[----:B------:R-:W2:Y:S01]  /*11f50*/  LDL.LU R207, [R1+0xb4] ;  /* 0x0000b40001cf7983 */ /* 0x000ea20000300800 */
[----:B------:R-:W-:-:S03]  /*11f60*/  LOP3.LUT R117, R135, 0xffff, RZ, 0xc0, !PT ;  /* 0x0000ffff87757812 */ /* 0x000fc600078ec0ff */
[----:B------:R-:W2:Y:S01]  /*11f70*/  LDL.LU R138, [R1+0xb0] ;  /* 0x0000b000018a7983 */ /* 0x000ea20000300800 */
[----:B------:R-:W-:Y:S02]  /*11f80*/  PRMT R215, R9, 0x3340, R117 ;  /* 0x0000334009d77816 */ /* 0x000fe40000000075 */
[----:B------:R-:W-:Y:S02]  /*11f90*/  LOP3.LUT R9, R154, 0xffff, RZ, 0xc0, !PT ;  /* 0x0000ffff9a097812 */ /* 0x000fe400078ec0ff */
[----:B------:R-:W2:Y:S01]  /*11fa0*/  LDL.LU R154, [R1+0xac] ;  /* 0x0000ac00019a7983 */ /* 0x000ea20000300800 */
[----:B------:R-:W-:-:S03]  /*11fb0*/  LOP3.LUT R8, R206, 0xffff, RZ, 0xc0, !PT ;  /* 0x0000ffffce087812 */ /* 0x000fc600078ec0ff */
[----:B------:R-:W2:Y:S01]  /*11fc0*/  LDL.LU R206, [R1+0xa8] ;  /* 0x0000a80001ce7983 */ /* 0x000ea20000300800 */
[----:B------:R-:W-:Y:S02]  /*11fd0*/  PRMT R127, R8, 0x3340, R114 ;  /* 0x00003340087f7816 */ /* 0x000fe40000000072 */
[----:B------:R-:W-:Y:S02]  /*11fe0*/  LOP3.LUT R8, R136, 0xffff, RZ, 0xc0, !PT ;  /* 0x0000ffff88087812 */ /* 0x000fe400078ec0ff */
[----:B------:R-:W-:Y:S01]  /*11ff0*/  LOP3.LUT R114, R137, 0xffff, RZ, 0xc0, !PT ;  /* 0x0000ffff89727812 */ /* 0x000fe200078ec0ff */
[----:B------:R-:W2:Y:S01]  /*12000*/  LDL.LU R136, [R1+0x84] ;  /* 0x0000840001887983 */ /* 0x000ea20000300800 */
[----:B------:R-:W-:Y:S02]  /*12010*/  LOP3.LUT R213, R213, 0xffff, RZ, 0xc0, !PT ;  /* 0x0000ffffd5d57812 */ /* 0x000fe400078ec0ff */
[----:B------:R-:W-:Y:S01]  /*12020*/  LOP3.LUT R120, R120, 0xffff, RZ, 0xc0, !PT ;  /* 0x0000ffff78787812 */ /* 0x000fe200078ec0ff */
[----:B------:R-:W2:Y:S01]  /*12030*/  LDL.LU R137, [R1+0x80] ;  /* 0x0000800001897983 */ /* 0x000ea20000300800 */
[----:B------:R-:W-:-:S02]  /*12040*/  PRMT R214, R8, 0x3340, R114 ;  /* 0x0000334008d67816 */ /* 0x000fc40000000072 */
[----:B---3--:R-:W-:Y:S01]  /*12050*/  LOP3.LUT R117, R130, 0xffff, RZ, 0xc0, !PT ;  /* 0x0000ffff82757812 */ /* 0x008fe200078ec0ff */
[----:B------:R-:W3:Y:S01]  /*12060*/  LDL.LU R135, [R1+0x7c] ;  /* 0x00007c0001877983 */ /* 0x000ee20000300800 */
[----:B------:R-:W-:-:S03]  /*12070*/  PRMT R115, R213, 0x3340, R120 ;  /* 0x00003340d5737816 */ /* 0x000fc60000000078 */
[----:B------:R-:W3:Y:S01]  /*12080*/  LDL.LU R130, [R1+0x78] ;  /* 0x0000780001827983 */ /* 0x000ee20000300800 */
[----:B------:R-:W-:Y:S02]  /*12090*/  PRMT R213, R9, 0x3340, R117 ;  /* 0x0000334009d57816 */ /* 0x000fe40000000075 */
[----:B----4-:R-:W-:Y:S02]  /*120a0*/  LOP3.LUT R8, R134, 0xffff, RZ, 0xc0, !PT ;  /* 0x0000ffff86087812 */ /* 0x010fe400078ec0ff */
[----:B------:R-:W4:Y:S01]  /*120b0*/  LDL.LU R134, [R1+0x74] ;  /* 0x0000740001867983 */ /* 0x000f220000300800 */
[----:B--2---:R-:W-:Y:S02]  /*120c0*/  LOP3.LUT R9, R131, 0xffff, RZ, 0xc0, !PT ;  /* 0x0000ffff83097812 */ /* 0x004fe400078ec0ff */
[----:B------:R-:W-:Y:S02]  /*120d0*/  LOP3.LUT R114, R159, 0xffff, RZ, 0xc0, !PT ;  /* 0x0000ffff9f727812 */ /* 0x000fe400078ec0ff */
[----:B------:R-:W2:Y:S01]  /*120e0*/  LDL.LU R159, [R1+0x70] ;  /* 0x00007000019f7983 */ /* 0x000ea20000300800 */
[----:B------:R-:W-:-:S03]  /*120f0*/  LOP3.LUT R117, R155, 0xffff, RZ, 0xc0, !PT ;  /* 0x0000ffff9b757812 */ /* 0x000fc600078ec0ff */
[----:B------:R-:W2:Y:S01]  /*12100*/  LDL.LU R131, [R1+0x6c] ;  /* 0x00006c0001837983 */ /* 0x000ea20000300800 */
[----:B------:R-:W-:-:S03]  /*12110*/  PRMT R212, R8, 0x3340, R114 ;  /* 0x0000334008d47816 */ /* 0x000fc60000000072 */
[----:B------:R-:W2:Y:S01]  /*12120*/  LDL.LU R119, [R1+0x68] ;  /* 0x0000680001777983 */ /* 0x000ea20000300800 */
[----:B------:R-:W-:-:S03]  /*12130*/  LOP3.LUT R8, R157, 0xffff, RZ, 0xc0, !PT ;  /* 0x0000ffff9d087812 */ /* 0x000fc600078ec0ff */
[----:B------:R-:W2:Y:S01]  /*12140*/  LDL.LU R155, [R1+0x64] ;  /* 0x00006400019b7983 */ /* 0x000ea20000300800 */
[----:B------:R-:W-:Y:S02]  /*12150*/  PRMT R211, R9, 0x3340, R117 ;  /* 0x0000334009d37816 */ /* 0x000fe40000000075 */
[----:B------:R-:W-:Y:S01]  /*12160*/  LOP3.LUT R114, R207, 0xffff, RZ, 0xc0, !PT ;  /* 0x0000ffffcf727812 */ /* 0x000fe200078ec0ff */
[----:B------:R-:W2:Y:S01]  /*12170*/  LDL.LU R157, [R1+0x60] ;  /* 0x00006000019d7983 */ /* 0x000ea20000300800 */
[----:B------:R-:W-:-:S03]  /*12180*/  LOP3.LUT R117, R138, 0xffff, RZ, 0xc0, !PT ;  /* 0x0000ffff8a757812 */ /* 0x000fc600078ec0ff */
[----:B------:R-:W2:Y:S01]  /*12190*/  LDL.LU R120, [R1+0x5c] ;  /* 0x00005c0001787983 */ /* 0x000ea20000300800 */
[----:B------:R-:W-:-:S03]  /*121a0*/  PRMT R210, R8, 0x3340, R114 ;  /* 0x0000334008d27816 */ /* 0x000fc60000000072 */
[----:B------:R-:W2:Y:S04]  /*121b0*/  LDL.LU R121, [R1+0x58] ;  /* 0x0000580001797983 */ /* 0x000ea80000300800 */
[----:B------:R-:W2:Y:S01]  /*121c0*/  LDL.LU R138, [R1+0x54] ;  /* 0x00005400018a7983 */ /* 0x000ea20000300800 */
[----:B------:R-:W-:-:S03]  /*121d0*/  LOP3.LUT R8, R154, 0xffff, RZ, 0xc0, !PT ;  /* 0x0000ffff9a087812 */ /* 0x000fc600078ec0ff */
[----:B------:R-:W2:Y:S01]  /*121e0*/  LDL.LU R154, [R1+0x50] ;  /* 0x00005000019a7983 */ /* 0x000ea20000300800 */
[----:B------:R-:W-:Y:S02]  /*121f0*/  LOP3.LUT R9, R208, 0xffff, RZ, 0xc0, !PT ;  /* 0x0000ffffd0097812 */ /* 0x000fe400078ec0ff */
[----:B------:R-:W-:Y:S02]  /*12200*/  LOP3.LUT R114, R136, 0xffff, RZ, 0xc0, !PT ;  /* 0x0000ffff88727812 */ /* 0x000fe400078ec0ff */
[----:B------:R-:W-:Y:S01]  /*12210*/  PRMT R209, R9, 0x3340, R117 ;  /* 0x0000334009d17816 */ /* 0x000fe20000000075 */
[----:B------:R-:W2:Y:S01]  /*12220*/  LDL.LU R136, [R1+0x44] ;  /* 0x0000440001887983 */ /* 0x000ea20000300800 */
[----:B------:R-:W-:Y:S02]  /*12230*/  LOP3.LUT R9, R206, 0xffff, RZ, 0xc0, !PT ;  /* 0x0000ffffce097812 */ /* 0x000fe400078ec0ff */
[----:B------:R-:W-:Y:S02]  /*12240*/  LOP3.LUT R117, R137, 0xffff, RZ, 0xc0, !PT ;  /* 0x0000ffff89757812 */ /* 0x000fe400078ec0ff */
[----:B------:R-:W-:Y:S01]  /*12250*/  PRMT R208, R8, 0x3340, R114 ;  /* 0x0000334008d07816 */ /* 0x000fe20000000072 */
[----:B------:R-:W2:Y:S01]  /*12260*/  LDL.LU R137, [R1+0x40] ;  /* 0x0000400001897983 */ /* 0x000ea20000300800 */
[----:B---3--:R-:W-:-:S02]  /*12270*/  LOP3.LUT R8, R135, 0xffff, RZ, 0xc0, !PT ;  /* 0x0000ffff87087812 */ /* 0x008fc400078ec0ff */
[----:B------:R-:W-:Y:S01]  /*12280*/  PRMT R207, R9, 0x3340, R117 ;  /* 0x0000334009cf7816 */ /* 0x000fe20000000075 */
[----:B------:R-:W3:Y:S01]  /*12290*/  LDL.LU R135, [R1+0x34] ;  /* 0x0000340001877983 */ /* 0x000ee20000300800 */
[----:B------:R-:W-:Y:S02]  /*122a0*/  LOP3.LUT R9, R130, 0xffff, RZ, 0xc0, !PT ;  /* 0x0000ffff82097812 */ /* 0x000fe400078ec0ff */
[----:B----4-:R-:W-:Y:S02]  /*122b0*/  LOP3.LUT R114, R134, 0xffff, RZ, 0xc0, !PT ;  /* 0x0000ffff86727812 */ /* 0x010fe400078ec0ff */
[----:B------:R-:W4:Y:S02]  /*122c0*/  LDL.LU R134, [R1+0x30] ;  /* 0x0000300001867983 */ /* 0x000f240000300800 */
[----:B------:R-:W-:Y:S02]  /*122d0*/  PRMT R206, R8, 0x3340, R114 ;  /* 0x0000334008ce7816 */ /* 0x000fe40000000072 */
[----:B------:R-:W4:Y:S01]  /*122e0*/  LDL.LU R130, [R1+0x24] ;  /* 0x0000240001827983 */ /* 0x000f220000300800 */
[----:B--2---:R-:W-:-:S02]  /*122f0*/  LOP3.LUT R117, R159, 0xffff, RZ, 0xc0, !PT ;  /* 0x0000ffff9f757812 */ /* 0x004fc400078ec0ff */
[----:B------:R-:W-:Y:S02]  /*12300*/  LOP3.LUT R8, R131, 0xffff, RZ, 0xc0, !PT ;  /* 0x0000ffff83087812 */ /* 0x000fe400078ec0ff */
[----:B------:R-:W-:Y:S01]  /*12310*/  PRMT R159, R9, 0x3340, R117 ;  /* 0x00003340099f7816 */ /* 0x000fe20000000075 */
[----:B------:R-:W2:Y:S01]  /*12320*/  LDL.LU R131, [R1+0x20] ;  /* 0x0000200001837983 */ /* 0x000ea20000300800 */
[----:B------:R-:W-:-:S03]  /*12330*/  LOP3.LUT R9, R119, 0xffff, RZ, 0xc0, !PT ;  /* 0x0000ffff77097812 */ /* 0x000fc600078ec0ff */
[----:B------:R-:W2:Y:S01]  /*12340*/  LDL.LU R118, [R1+0x14] ;  /* 0x0000140001767983 */ /* 0x000ea20000300800 */
[----:B------:R-:W-:-:S03]  /*12350*/  LOP3.LUT R114, R155, 0xffff, RZ, 0xc0, !PT ;  /* 0x0000ffff9b727812 */ /* 0x000fc600078ec0ff */
[----:B------:R-:W2:Y:S01]  /*12360*/  LDL.LU R119, [R1+0x10] ;  /* 0x0000100001777983 */ /* 0x000ea20000300800 */
[----:B------:R-:W-:Y:S02]  /*12370*/  LOP3.LUT R117, R157, 0xffff, RZ, 0xc0, !PT ;  /* 0x0000ffff9d757812 */ /* 0x000fe400078ec0ff */
[----:B------:R-:W-:Y:S02]  /*12380*/  PRMT R157, R8, 0x3340, R114 ;  /* 0x00003340089d7816 */ /* 0x000fe40000000072 */
[----:B------:R-:W-:Y:S02]  /*12390*/  LOP3.LUT R8, R120, 0xffff, RZ, 0xc0, !PT ;  /* 0x0000ffff78087812 */ /* 0x000fe400078ec0ff */
[----:B------:R-:W-:Y:S01]  /*123a0*/  PRMT R155, R9, 0x3340, R117 ;  /* 0x00003340099b7816 */ /* 0x000fe20000000075 */
[----:B------:R-:W2:Y:S01]  /*123b0*/  LDL.LU R120, [R1+0x4] ;  /* 0x0000040001787983 */ /* 0x000ea20000300800 */
[----:B------:R-:W-:-:S03]  /*123c0*/  LOP3.LUT R9, R121, 0xffff, RZ, 0xc0, !PT ;  /* 0x0000ffff79097812 */ /* 0x000fc600078ec0ff */
[----:B------:R-:W2:Y:S01]  /*123d0*/  LDL.LU R121, [R1] ;  /* 0x0000000001797983 */ /* 0x000ea20000300800 */
[----:B------:R-:W-:Y:S02]  /*123e0*/  LOP3.LUT R114, R138, 0xffff, RZ, 0xc0, !PT ;  /* 0x0000ffff8a727812 */ /* 0x000fe400078ec0ff */
[----:B------:R-:W-:Y:S02]  /*123f0*/  LOP3.LUT R117, R154, 0xffff, RZ, 0xc0, !PT ;  /* 0x0000ffff9a757812 */ /* 0x000fe400078ec0ff */
[----:B------:R-:W-:Y:S02]  /*12400*/  PRMT R154, R8, 0x3340, R114 ;  /* 0x00003340089a7816 */ /* 0x000fe40000000072 */
[----:B------:R-:W3:Y:S04]  /*12410*/  LDL.LU R8, [R1+0x4c] ;  /* 0x00004c0001087983 */ /* 0x000ee80000300800 */
[----:B------:R-:W4:Y:S01]  /*12420*/  LDL.LU R114, [R1+0x48] ;  /* 0x0000480001727983 */ /* 0x000f220000300800 */
[----:B------:R-:W-:-:S02]  /*12430*/  PRMT R138, R9, 0x3340, R117 ;  /* 0x00003340098a7816 */ /* 0x000fc40000000075 */
[----:B------:R-:W-:Y:S02]  /*12440*/  LOP3.LUT R117, R137, 0xffff, RZ, 0xc0, !PT ;  /* 0x0000ffff89757812 */ /* 0x000fe400078ec0ff */
[----:B---3--:R-:W-:Y:S02]  /*12450*/  LOP3.LUT R8, R8, 0xffff, RZ, 0xc0, !PT ;  /* 0x0000ffff08087812 */ /* 0x008fe400078ec0ff */
[----:B----4-:R-:W-:Y:S02]  /*12460*/  LOP3.LUT R9, R114, 0xffff, RZ, 0xc0, !PT ;  /* 0x0000ffff72097812 */ /* 0x010fe400078ec0ff */
[----:B------:R-:W-:-:S04]  /*12470*/  LOP3.LUT R114, R136, 0xffff, RZ, 0xc0, !PT ;  /* 0x0000ffff88727812 */ /* 0x000fc800078ec0ff */
[----:B------:R-:W-:Y:S02]  /*12480*/  PRMT R137, R8, 0x3340, R114 ;  /* 0x0000334008897816 */ /* 0x000fe40000000072 */
[----:B------:R-:W3:Y:S04]  /*12490*/  LDL.LU R8, [R1+0x3c] ;  /* 0x00003c0001087983 */ /* 0x000ee80000300800 */
[----:B------:R-:W4:Y:S01]  /*124a0*/  LDL.LU R114, [R1+0x38] ;  /* 0x0000380001727983 */ /* 0x000f220000300800 */
[----:B------:R-:W-:Y:S02]  /*124b0*/  PRMT R136, R9, 0x3340, R117 ;  /* 0x0000334009887816 */ /* 0x000fe40000000075 */
[----:B---3--:R-:W-:Y:S02]  /*124c0*/  LOP3.LUT R8, R8, 0xffff, RZ, 0xc0, !PT ;  /* 0x0000ffff08087812 */ /* 0x008fe400078ec0ff */
[----:B----4-:R-:W-:-:S02]  /*124d0*/  LOP3.LUT R9, R114, 0xffff, RZ, 0xc0, !PT ;  /* 0x0000ffff72097812 */ /* 0x010fc400078ec0ff */
[----:B------:R-:W-:-:S04]  /*124e0*/  LOP3.LUT R114, R135, 0xffff, RZ, 0xc0, !PT ;  /* 0x0000ffff87727812 */ /* 0x000fc800078ec0ff */
[----:B------:R-:W-:Y:S02]  /*124f0*/  PRMT R135, R8, 0x3340, R114 ;  /* 0x0000334008877816 */ /* 0x000fe40000000072 */
[----:B------:R-:W3:Y:S04]  /*12500*/  LDL.LU R8, [R1+0x2c] ;  /* 0x00002c0001087983 */ /* 0x000ee80000300800 */
[----:B------:R-:W4:Y:S01]  /*12510*/  LDL.LU R114, [R1+0x28] ;  /* 0x0000280001727983 */ /* 0x000f220000300800 */
[----:B------:R-:W-:-:S04]  /*12520*/  LOP3.LUT R117, R134, 0xffff, RZ, 0xc0, !PT ;  /* 0x0000ffff86757812 */ /* 0x000fc800078ec0ff */
[----:B------:R-:W-:Y:S02]  /*12530*/  PRMT R134, R9, 0x3340, R117 ;  /* 0x0000334009867816 */ /* 0x000fe40000000075 */
[----:B--2---:R-:W-:Y:S02]  /*12540*/  LOP3.LUT R117, R131, 0xffff, RZ, 0xc0, !PT ;  /* 0x0000ffff83757812 */ /* 0x004fe400078ec0ff */
[----:B---3--:R-:W-:Y:S02]  /*12550*/  LOP3.LUT R8, R8, 0xffff, RZ, 0xc0, !PT ;  /* 0x0000ffff08087812 */ /* 0x008fe400078ec0ff */
[----:B----4-:R-:W-:Y:S02]  /*12560*/  LOP3.LUT R9, R114, 0xffff, RZ, 0xc0, !PT ;  /* 0x0000ffff72097812 */ /* 0x010fe400078ec0ff */
[----:B------:R-:W-:-:S04]  /*12570*/  LOP3.LUT R114, R130, 0xffff, RZ, 0xc0, !PT ;  /* 0x0000ffff82727812 */ /* 0x000fc800078ec0ff */
[----:B------:R-:W-:Y:S02]  /*12580*/  PRMT R131, R8, 0x3340, R114 ;  /* 0x0000334008837816 */ /* 0x000fe40000000072 */
[----:B------:R-:W2:Y:S04]  /*12590*/  LDL.LU R8, [R1+0x1c] ;  /* 0x00001c0001087983 */ /* 0x000ea80000300800 */
[----:B------:R-:W3:Y:S01]  /*125a0*/  LDL.LU R114, [R1+0x18] ;  /* 0x0000180001727983 */ /* 0x000ee20000300800 */
[----:B------:R-:W-:Y:S02]  /*125b0*/  PRMT R130, R9, 0x3340, R117 ;  /* 0x0000334009827816 */ /* 0x000fe40000000075 */
[----:B------:R-:W-:Y:S02]  /*125c0*/  LOP3.LUT R117, R119, 0xffff, RZ, 0xc0, !PT ;  /* 0x0000ffff77757812 */ /* 0x000fe400078ec0ff */
[----:B--2---:R-:W-:-:S02]  /*125d0*/  LOP3.LUT R8, R8, 0xffff, RZ, 0xc0, !PT ;  /* 0x0000ffff08087812 */ /* 0x004fc400078ec0ff */
[----:B---3--:R-:W-:Y:S02]  /*125e0*/  LOP3.LUT R9, R114, 0xffff, RZ, 0xc0, !PT ;  /* 0x0000ffff72097812 */ /* 0x008fe400078ec0ff */
[----:B------:R-:W-:-:S04]  /*125f0*/  LOP3.LUT R114, R118, 0xffff, RZ, 0xc0, !PT ;  /* 0x0000ffff76727812 */ /* 0x000fc800078ec0ff */
[----:B------:R-:W-:Y:S02]  /*12600*/  PRMT R119, R8, 0x3340, R114 ;  /* 0x0000334008777816 */ /* 0x000fe40000000072 */
[----:B------:R-:W2:Y:S04]  /*12610*/  LDL.LU R8, [R1+0xc] ;  /* 0x00000c0001087983 */ /* 0x000ea80000300800 */
[----:B------:R-:W3:Y:S01]  /*12620*/  LDL.LU R114, [R1+0x8] ;  /* 0x0000080001727983 */ /* 0x000ee20000300800 */
[----:B------:R-:W-:Y:S02]  /*12630*/  PRMT R118, R9, 0x3340, R117 ;  /* 0x0000334009767816 */ /* 0x000fe40000000075 */
[----:B------:R-:W-:Y:S02]  /*12640*/  LOP3.LUT R117, R121, 0xffff, RZ, 0xc0, !PT ;  /* 0x0000ffff79757812 */ /* 0x000fe400078ec0ff */
[----:B------:R-:W-:-:S02]  /*12650*/  LOP3.LUT R252, R252, 0xffff, RZ, 0xc0, !PT ;  /* 0x0000fffffcfc7812 */ /* 0x000fc400078ec0ff */
[----:B------:R-:W-:Y:S02]  /*12660*/  LOP3.LUT R251, R251, 0xffff, RZ, 0xc0, !PT ;  /* 0x0000fffffbfb7812 */ /* 0x000fe400078ec0ff */
[----:B------:R-:W-:Y:S02]  /*12670*/  LOP3.LUT R250, R250, 0xffff, RZ, 0xc0, !PT ;  /* 0x0000fffffafa7812 */ /* 0x000fe400078ec0ff */
[----:B------:R-:W-:Y:S02]  /*12680*/  LOP3.LUT R249, R249, 0xffff, RZ, 0xc0, !PT ;  /* 0x0000fffff9f97812 */ /* 0x000fe400078ec0ff */
[----:B------:R-:W-:Y:S02]  /*12690*/  LOP3.LUT R248, R248, 0xffff, RZ, 0xc0, !PT ;  /* 0x0000fffff8f87812 */ /* 0x000fe400078ec0ff */
[----:B------:R-:W-:Y:S02]  /*126a0*/  LOP3.LUT R247, R247, 0xffff, RZ, 0xc0, !PT ;  /* 0x0000fffff7f77812 */ /* 0x000fe400078ec0ff */
[----:B------:R-:W-:-:S02]  /*126b0*/  LOP3.LUT R246, R246, 0xffff, RZ, 0xc0, !PT ;  /* 0x0000fffff6f67812 */ /* 0x000fc400078ec0ff */
[----:B------:R-:W-:Y:S02]  /*126c0*/  LOP3.LUT R245, R245, 0xffff, RZ, 0xc0, !PT ;  /* 0x0000fffff5f57812 */ /* 0x000fe400078ec0ff */
[----:B------:R-:W-:Y:S02]  /*126d0*/  LOP3.LUT R244, R244, 0xffff, RZ, 0xc0, !PT ;  /* 0x0000fffff4f47812 */ /* 0x000fe400078ec0ff */
[----:B------:R-:W-:Y:S02]  /*126e0*/  PRMT R250, R252, 0x3340, R250 ;  /* 0x00003340fcfa7816 */ /* 0x000fe400000000fa */
[----:B------:R-:W-:Y:S02]  /*126f0*/  LOP3.LUT R243, R243, 0xffff, RZ, 0xc0, !PT ;  /* 0x0000fffff3f37812 */ /* 0x000fe400078ec0ff */
[----:B------:R-:W-:Y:S02]  /*12700*/  LOP3.LUT R242, R242, 0xffff, RZ, 0xc0, !PT ;  /* 0x0000fffff2f27812 */ /* 0x000fe400078ec0ff */
[----:B------:R-:W-:-:S02]  /*12710*/  PRMT R249, R251, 0x3340, R249 ;  /* 0x00003340fbf97816 */ /* 0x000fc400000000f9 */
        /* <DEDUP_REMOVED lines=31> */
[----:B------:R-:W-:Y:S02]  /*12910*/  PRMT R226, R228, 0x3340, R226 ;  /* 0x00003340e4e27816 */ /* 0x000fe400000000e2 */
[----:B------:R-:W-:Y:S02]  /*12920*/  PRMT R225, R227, 0x3340, R225 ;  /* 0x00003340e3e17816 */ /* 0x000fe400000000e1 */
[----:B------:R-:W-:Y:S02]  /*12930*/  PRMT R222, R224, 0x3340, R222 ;  /* 0x00003340e0de7816 */ /* 0x000fe400000000de */
[----:B------:R-:W-:Y:S02]  /*12940*/  PRMT R221, R223, 0x3340, R221 ;  /* 0x00003340dfdd7816 */ /* 0x000fe400000000dd */
[----:B---3--:R-:W-:-:S02]  /*12950*/  LOP3.LUT R9, R114, 0xffff, RZ, 0xc0, !PT ;  /* 0x0000ffff72097812 */ /* 0x008fc400078ec0ff */
[----:B------:R-:W-:Y:S02]  /*12960*/  LOP3.LUT R114, R120, 0xffff, RZ, 0xc0, !PT ;  /* 0x0000ffff78727812 */ /* 0x000fe400078ec0ff */
[----:B------:R-:W3:Y:S01]  /*12970*/  LDL.LU R120, [R1+0xa90] ;  /* 0x000a900001787983 */ /* 0x000ee20000300800 */
[----:B------:R-:W-:-:S03]  /*12980*/  PRMT R9, R9, 0x3340, R117 ;  /* 0x0000334009097816 */ /* 0x000fc60000000075 */
[----:B------:R-:W4:Y:S04]  /*12990*/  LDL.LU R121, [R1+0xa88] ;  /* 0x000a880001797983 */ /* 0x000f280000300800 */
[----:B------:R-:W2:Y:S04]  /*129a0*/  LDL.LU R117, [R1+0xacc] ;  /* 0x000acc0001757983 */ /* 0x000ea80000300800 */
[----:B------:R-:W3:Y:S04]  /*129b0*/  LDL.LU R252, [R1+0xa84] ;  /* 0x000a840001fc7983 */ /* 0x000ee80000300800 */
[----:B------:R-:W4:Y:S04]  /*129c0*/  LDL.LU R251, [R1+0xa9c] ;  /* 0x000a9c0001fb7983 */ /* 0x000f280000300800 */
[----:B------:R-:W4:Y:S04]  /*129d0*/  LDL.LU R248, [R1+0xa94] ;  /* 0x000a940001f87983 */ /* 0x000f280000300800 */
[----:B------:R-:W4:Y:S04]  /*129e0*/  LDL.LU R247, [R1+0xaa8] ;  /* 0x000aa80001f77983 */ /* 0x000f280000300800 */
[----:B------:R-:W4:Y:S04]  /*129f0*/  LDL.LU R244, [R1+0xaa4] ;  /* 0x000aa40001f47983 */ /* 0x000f280000300800 */
[----:B------:R-:W4:Y:S04]  /*12a00*/  LDL.LU R243, [R1+0xab0] ;  /* 0x000ab00001f37983 */ /* 0x000f280000300800 */
[----:B------:R-:W4:Y:S04]  /*12a10*/  LDL.LU R240, [R1+0xaac] ;  /* 0x000aac0001f07983 */ /* 0x000f280000300800 */
[----:B------:R-:W4:Y:S04]  /*12a20*/  LDL.LU R239, [R1+0xabc] ;  /* 0x000abc0001ef7983 */ /* 0x000f280000300800 */
[----:B------:R-:W4:Y:S04]  /*12a30*/  LDL.LU R236, [R1+0xab4] ;  /* 0x000ab40001ec7983 */ /* 0x000f280000300800 */
[----:B------:R-:W3:Y:S04]  /*12a40*/  LDL.LU R235, [R1+0xa98] ;  /* 0x000a980001eb7983 */ /* 0x000ee80000300800 */
[----:B------:R-:W3:Y:S04]  /*12a50*/  LDL.LU R232, [R1+0xa8c] ;  /* 0x000a8c0001e87983 */ /* 0x000ee80000300800 */
[----:B------:R-:W4:Y:S04]  /*12a60*/  LDL.LU R231, [R1+0xab8] ;  /* 0x000ab80001e77983 */ /* 0x000f280000300800 */
[----:B------:R-:W4:Y:S04]  /*12a70*/  LDL.LU R228, [R1+0xaa0] ;  /* 0x000aa00001e47983 */ /* 0x000f280000300800 */
[----:B------:R-:W3:Y:S04]  /*12a80*/  LDL.LU R227, [R1+0xac4] ;  /* 0x000ac40001e37983 */ /* 0x000ee80000300800 */
[----:B------:R-:W3:Y:S04]  /*12a90*/  LDL.LU R224, [R1+0xac0] ;  /* 0x000ac00001e07983 */ /* 0x000ee80000300800 */
[----:B------:R-:W2:Y:S01]  /*12aa0*/  LDL.LU R223, [R1+0xac8] ;  /* 0x000ac80001df7983 */ /* 0x000ea20000300800 */
[----:B------:R-:W-:-:S02]  /*12ab0*/  LOP3.LUT R148, R148, 0xffff, RZ, 0xc0, !PT ;  /* 0x0000ffff94947812 */ /* 0x000fc400078ec0ff */
[----:B------:R-:W-:-:S04]  /*12ac0*/  LOP3.LUT R100, R100, 0xffff, RZ, 0xc0, !PT ;  /* 0x0000ffff64647812 */ /* 0x000fc800078ec0ff */
[----:B------:R-:W-:Y:S02]  /*12ad0*/  PRMT R148, R148, 0x3340, R100 ;  /* 0x0000334094947816 */ /* 0x000fe40000000064 */
[----:B------:R-:W-:Y:S02]  /*12ae0*/  LOP3.LUT R101, R101, 0xffff, RZ, 0xc0, !PT ;  /* 0x0000ffff65657812 */ /* 0x000fe400078ec0ff */
[----:B--2---:R-:W-:Y:S02]  /*12af0*/  PRMT R100, R117, 0x5410, R223 ;  /* 0x0000541075647816 */ /* 0x004fe400000000df */
[----:B------:R-:W2:Y:S01]  /*12b00*/  LDL R117, [R1+0xa00] ;  /* 0x000a000001757983 */ /* 0x000ea20000100800 */
[----:B------:R-:W-:Y:S02]  /*12b10*/  LOP3.LUT R152, R152, 0xffff, RZ, 0xc0, !PT ;  /* 0x0000ffff98987812 */ /* 0x000fe400078ec0ff */
[----:B------:R-:W-:Y:S02]  /*12b20*/  LOP3.LUT R151, R151, 0xffff, RZ, 0xc0, !PT ;  /* 0x0000ffff97977812 */ /* 0x000fe400078ec0ff */
[----:B------:R-:W-:-:S02]  /*12b30*/  LOP3.LUT R102, R102, 0xffff, RZ, 0xc0, !PT ;  /* 0x0000ffff66667812 */ /* 0x000fc400078ec0ff */
[----:B------:R-:W-:Y:S02]  /*12b40*/  LOP3.LUT R150, R150, 0xffff, RZ, 0xc0, !PT ;  /* 0x0000ffff96967812 */ /* 0x000fe400078ec0ff */
[----:B------:R-:W-:Y:S02]  /*12b50*/  LOP3.LUT R103, R103, 0xffff, RZ, 0xc0, !PT ;  /* 0x0000ffff67677812 */ /* 0x000fe400078ec0ff */
[----:B------:R-:W-:Y:S02]  /*12b60*/  PRMT R151, R101, 0x3340, R151 ;  /* 0x0000334065977816 */ /* 0x000fe40000000097 */
[----:B------:R-:W-:Y:S02]  /*12b70*/  PRMT R152, R152, 0x3340, R102 ;  /* 0x0000334098987816 */ /* 0x000fe40000000066 */
[----:B------:R-:W-:Y:S02]  /*12b80*/  PRMT R150, R150, 0x3340, R103 ;  /* 0x0000334096967816 */ /* 0x000fe40000000067 */
[----:B---3--:R-:W-:-:S02]  /*12b90*/  PRMT R101, R227, 0x5410, R224 ;  /* 0x00005410e3657816 */ /* 0x008fc400000000e0 */
[----:B----4-:R-:W-:Y:S02]  /*12ba0*/  PRMT R102, R231, 0x5410, R228 ;  /* 0x00005410e7667816 */ /* 0x010fe400000000e4 */
[----:B------:R-:W-:Y:S02]  /*12bb0*/  PRMT R103, R235, 0x5410, R232 ;  /* 0x00005410eb677816 */ /* 0x000fe400000000e8 */
[----:B------:R-:W-:Y:S02]  /*12bc0*/  LOP3.LUT R146, R146, 0xffff, RZ, 0xc0, !PT ;  /* 0x0000ffff92927812 */ /* 0x000fe400078ec0ff */
[----:B------:R-:W-:Y:S02]  /*12bd0*/  LOP3.LUT R89, R89, 0xffff, RZ, 0xc0, !PT ;  /* 0x0000ffff59597812 */ /* 0x000fe400078ec0ff */
[----:B------:R-:W-:Y:S02]  /*12be0*/  LOP3.LUT R145, R145, 0xffff, RZ, 0xc0, !PT ;  /* 0x0000ffff91917812 */ /* 0x000fe400078ec0ff */
[----:B------:R-:W-:-:S02]  /*12bf0*/  LOP3.LUT R94, R94, 0xffff, RZ, 0xc0, !PT ;  /* 0x0000ffff5e5e7812 */ /* 0x000fc400078ec0ff */
[----:B------:R-:W-:Y:S02]  /*12c00*/  PRMT R89, R146, 0x3340, R89 ;  /* 0x0000334092597816 */ /* 0x000fe40000000059 */
[----:B------:R-:W-:Y:S02]  /*12c10*/  PRMT R94, R94, 0x3340, R145 ;  /* 0x000033405e5e7816 */ /* 0x000fe40000000091 */
[----:B------:R-:W-:Y:S02]  /*12c20*/  LOP3.LUT R90, R90, 0xffff, RZ, 0xc0, !PT ;  /* 0x0000ffff5a5a7812 */ /* 0x000fe400078ec0ff */
[----:B------:R-:W-:Y:S02]  /*12c30*/  LOP3.LUT R140, R140, 0xffff, RZ, 0xc0, !PT ;  /* 0x0000ffff8c8c7812 */ /* 0x000fe400078ec0ff */
[----:B------:R-:W-:Y:S02]  /*12c40*/  PRMT R122, R129, 0x5410, R122 ;  /* 0x00005410817a7816 */ /* 0x000fe4000000007a */
[----:B------:R-:W-:-:S02]  /*12c50*/  LOP3.LUT R92, R92, 0xffff, RZ, 0xc0, !PT ;  /* 0x0000ffff5c5c7812 */ /* 0x000fc400078ec0ff */
[----:B------:R-:W-:Y:S01]  /*12c60*/  LOP3.LUT R141, R141, 0xffff, RZ, 0xc0, !PT ;  /* 0x0000ffff8d8d7812 */ /* 0x000fe200078ec0ff */
[----:B--2---:R0:W-:Y:S02]  /*12c70*/  STS.128 [R117+UR58], R100 ;  /* 0x0000006475007988 */ /* 0x0041e40008000c3a */
[----:B0-----:R-:W-:Y:S02]  /*12c80*/  PRMT R100, R120, 0x5410, R252 ;  /* 0x0000541078647816 */ /* 0x001fe400000000fc */
[----:B------:R-:W-:Y:S02]  /*12c90*/  PRMT R120, R121, 0x5410, R14 ;  /* 0x0000541079787816 */ /* 0x000fe4000000000e */
[----:B------:R-:W2:Y:S04]  /*12ca0*/  LDL.LU R14, [R1+0xb44] ;  /* 0x000b4400010e7983 */ /* 0x000ea80000300800 */
[----:B------:R-:W3:Y:S04]  /*12cb0*/  LDL R146, [R1+0xa24] ;  /* 0x000a240001927983 */ /* 0x000ee80000100800 */
[----:B------:R-:W4:Y:S01]  /*12cc0*/  LDL R145, [R1+0xa20] ;  /* 0x000a200001917983 */ /* 0x000f220000100800 */
[----:B------:R-:W-:-:S02]  /*12cd0*/  PRMT R101, R20, 0x5410, R16 ;  /* 0x0000541014657816 */ /* 0x000fc40000000010 */
[----:B------:R-:W-:Y:S01]  /*12ce0*/  PRMT R121, R23, 0x5410, R128 ;  /* 0x0000541017797816 */ /* 0x000fe20000000080 */
[----:B------:R-:W2:Y:S01]  /*12cf0*/  LDL.LU R16, [R1+0xb40] ;  /* 0x000b400001107983 */ /* 0x000ea20000300800 */
[----:B------:R-:W-:-:S03]  /*12d00*/  PRMT R102, R133, 0x5410, R116 ;  /* 0x0000541085667816 */ /* 0x000fc60000000074 */
[----:B------:R-:W2:Y:S04]  /*12d10*/  LDL.LU R20, [R1+0xb3c] ;  /* 0x000b3c0001147983 */ /* 0x000ea80000300800 */
[----:B------:R-:W2:Y:S01]  /*12d20*/  LDL.LU R128, [R1+0xb38] ;  /* 0x000b380001807983 */ /* 0x000ea20000300800 */
[----:B------:R-:W-:-:S03]  /*12d30*/  PRMT R103, R132, 0x5410, R115 ;  /* 0x0000541084677816 */ /* 0x000fc60000000073 */
[----:B------:R-:W2:Y:S04]  /*12d40*/  LDL.LU R23, [R1+0xb34] ;  /* 0x000b340001177983 */ /* 0x000ea80000300800 */
[----:B------:R-:W2:Y:S01]  /*12d50*/  LDL.LU R116, [R1+0xb30] ;  /* 0x000b300001747983 */ /* 0x000ea20000300800 */
[----:B------:R-:W-:-:S03]  /*12d60*/  PRMT R123, R18, 0x5410, R123 ;  /* 0x00005410127b7816 */ /* 0x000fc6000000007b */
[----:B------:R-:W2:Y:S01]  /*12d70*/  LDL.LU R133, [R1+0xb2c] ;  /* 0x000b2c0001857983 */ /* 0x000ea20000300800 */
[----:B------:R-:W-:-:S03]  /*12d80*/  PRMT R90, R90, 0x3340, R140 ;  /* 0x000033405a5a7816 */ /* 0x000fc6000000008c */
[----:B------:R-:W2:Y:S01]  /*12d90*/  LDL.LU R129, [R1+0xb28] ;  /* 0x000b280001817983 */ /* 0x000ea20000300800 */
[----:B------:R-:W-:-:S03]  /*12da0*/  PRMT R124, R139, 0x5410, R124 ;  /* 0x000054108b7c7816 */ /* 0x000fc6000000007c */
[----:B------:R-:W2:Y:S01]  /*12db0*/  LDL.LU R115, [R1+0xb24] ;  /* 0x000b240001737983 */ /* 0x000ea20000300800 */
[----:B------:R-:W-:-:S03]  /*12dc0*/  PRMT R140, R95, 0x5410, R88 ;  /* 0x000054105f8c7816 */ /* 0x000fc60000000058 */
[----:B------:R-:W2:Y:S01]  /*12dd0*/  LDL.LU R132, [R1+0xb20] ;  /* 0x000b200001847983 */ /* 0x000ea20000300800 */
[----:B------:R-:W-:-:S03]  /*12de0*/  LOP3.LUT R8, R8, 0xffff, RZ, 0xc0, !PT ;  /* 0x0000ffff08087812 */ /* 0x000fc600078ec0ff */
[----:B------:R-:W2:Y:S01]  /*12df0*/  LDL.LU R18, [R1+0xb1c] ;  /* 0x000b1c0001127983 */ /* 0x000ea20000300800 */
[----:B------:R-:W-:Y:S02]  /*12e00*/  LOP3.LUT R142, R142, 0xffff, RZ, 0xc0, !PT ;  /* 0x0000ffff8e8e7812 */ /* 0x000fe400078ec0ff */
[----:B------:R-:W-:Y:S01]  /*12e10*/  LOP3.LUT R91, R91, 0xffff, RZ, 0xc0, !PT ;  /* 0x0000ffff5b5b7812 */ /* 0x000fe200078ec0ff */
[----:B------:R-:W2:Y:S01]  /*12e20*/  LDL.LU R139, [R1+0xb18] ;  /* 0x000b1800018b7983 */ /* 0x000ea20000300800 */
[----:B------:R-:W-:Y:S02]  /*12e30*/  LOP3.LUT R149, R149, 0xffff, RZ, 0xc0, !PT ;  /* 0x0000ffff95957812 */ /* 0x000fe400078ec0ff */
[----:B------:R-:W-:Y:S01]  /*12e40*/  LOP3.LUT R99, R99, 0xffff, RZ, 0xc0, !PT ;  /* 0x0000ffff63637812 */ /* 0x000fe200078ec0ff */
[----:B------:R-:W2:Y:S01]  /*12e50*/  LDL.LU R88, [R1+0xb14] ;  /* 0x000b140001587983 */ /* 0x000ea20000300800 */
[----:B------:R-:W-:Y:S02]  /*12e60*/  LOP3.LUT R144, R144, 0xffff, RZ, 0xc0, !PT ;  /* 0x0000ffff90907812 */ /* 0x000fe400078ec0ff */
[----:B------:R-:W-:Y:S01]  /*12e70*/  LOP3.LUT R143, R143, 0xffff, RZ, 0xc0, !PT ;  /* 0x0000ffff8f8f7812 */ /* 0x000fe200078ec0ff */
[----:B------:R-:W2:Y:S01]  /*12e80*/  LDL.LU R95, [R1+0xb10] ;  /* 0x000b1000015f7983 */ /* 0x000ea20000300800 */
[----:B------:R-:W-:-:S02]  /*12e90*/  LOP3.LUT R98, R98, 0xffff, RZ, 0xc0, !PT ;  /* 0x0000ffff62627812 */ /* 0x000fc400078ec0ff */
[----:B------:R-:W-:Y:S02]  /*12ea0*/  LOP3.LUT R97, R97, 0xffff, RZ, 0xc0, !PT ;  /* 0x0000ffff61617812 */ /* 0x000fe400078ec0ff */
[----:B------:R-:W-:Y:S02]  /*12eb0*/  LOP3.LUT R161, R161, 0xffff, RZ, 0xc0, !PT ;  /* 0x0000ffffa1a17812 */ /* 0x000fe400078ec0ff */
[----:B------:R-:W-:Y:S02]  /*12ec0*/  PRMT R92, R92, 0x3340, R141 ;  /* 0x000033405c5c7816 */ /* 0x000fe4000000008d */
[----:B------:R-:W-:Y:S02]  /*12ed0*/  LOP3.LUT R156, R156, 0xffff, RZ, 0xc0, !PT ;  /* 0x0000ffff9c9c7812 */ /* 0x000fe400078ec0ff */
[----:B------:R-:W-:Y:S02]  /*12ee0*/  LOP3.LUT R96, R96, 0xffff, RZ, 0xc0, !PT ;  /* 0x0000ffff60607812 */ /* 0x000fe400078ec0ff */
[----:B------:R-:W-:-:S02]  /*12ef0*/  PRMT R125, R4, 0x5410, R125 ;  /* 0x00005410047d7816 */ /* 0x000fc4000000007d */
[----:B------:R-:W-:Y:S01]  /*12f00*/  LOP3.LUT R93, R93, 0xffff, RZ, 0xc0, !PT ;  /* 0x0000ffff5d5d7812 */ /* 0x000fe200078ec0ff */
[----:B------:R-:W2:Y:S01]  /*12f10*/  LDL.LU R4, [R1+0xb0c] ;  /* 0x000b0c0001047983 */ /* 0x000ea20000300800 */
[----:B------:R-:W-:Y:S02]  /*12f20*/  PRMT R141, R5, 0x5410, R3 ;  /* 0x00005410058d7816 */ /* 0x000fe40000000003 */
[----:B------:R-:W-:Y:S01]  /*12f30*/  PRMT R114, R8, 0x3340, R114 ;  /* 0x0000334008727816 */ /* 0x000fe20000000072 */
[----:B------:R-:W2:Y:S01]  /*12f40*/  LDL.LU R3, [R1+0xb08] ;  /* 0x000b080001037983 */ /* 0x000ea20000300800 */
[----:B------:R-:W-:Y:S02]  /*12f50*/  LOP3.LUT R147, R147, 0xffff, RZ, 0xc0, !PT ;  /* 0x0000ffff93937812 */ /* 0x000fe400078ec0ff */
[----:B------:R-:W-:Y:S01]  /*12f60*/  PRMT R91, R142, 0x3340, R91 ;  /* 0x000033408e5b7816 */ /* 0x000fe2000000005b */
[----:B------:R-:W2:Y:S01]  /*12f70*/  LDL.LU R5, [R1+0xb04] ;  /* 0x000b040001057983 */ /* 0x000ea20000300800 */
[----:B------:R-:W-:-:S02]  /*12f80*/  PRMT R126, R2, 0x5410, R126 ;  /* 0x00005410027e7816 */ /* 0x000fc4000000007e */
[----:B------:R-:W-:Y:S01]  /*12f90*/  LOP3.LUT R104, R104, 0xffff, RZ, 0xc0, !PT ;  /* 0x0000ffff68687812 */ /* 0x000fe200078ec0ff */
[----:B------:R-:W2:Y:S01]  /*12fa0*/  LDL.LU R2, [R1+0xb00] ;  /* 0x000b000001027983 */ /* 0x000ea20000300800 */
[----:B------:R-:W-:Y:S02]  /*12fb0*/  PRMT R8, R99, 0x3340, R143 ;  /* 0x0000334063087816 */ /* 0x000fe4000000008f */
[----:B------:R-:W-:Y:S02]  /*12fc0*/  PRMT R144, R144, 0x3340, R98 ;  /* 0x0000334090907816 */ /* 0x000fe40000000062 */
[----:B------:R-:W-:Y:S02]  /*12fd0*/  PRMT R161, R97, 0x3340, R161 ;  /* 0x0000334061a17816 */ /* 0x000fe400000000a1 */
[----:B------:R-:W-:Y:S02]  /*12fe0*/  PRMT R156, R156, 0x3340, R96 ;  /* 0x000033409c9c7816 */ /* 0x000fe40000000060 */
[----:B------:R-:W-:-:S02]  /*12ff0*/  PRMT R142, R6, 0x5410, R218 ;  /* 0x00005410068e7816 */ /* 0x000fc400000000da */
[----:B------:R-:W-:Y:S01]  /*13000*/  PRMT R93, R93, 0x3340, R149 ;  /* 0x000033405d5d7816 */ /* 0x000fe20000000095 */
[----:B------:R-:W2:Y:S01]  /*13010*/  LDL.LU R6, [R1+0xafc] ;  /* 0x000afc0001067983 */ /* 0x000ea20000300800 */
[----:B------:R-:W-:Y:S02]  /*13020*/  PRMT R96, R239, 0x5410, R236 ;  /* 0x00005410ef607816 */ /* 0x000fe400000000ec */
[----:B------:R-:W-:Y:S01]  /*13030*/  PRMT R97, R243, 0x5410, R240 ;  /* 0x00005410f3617816 */ /* 0x000fe200000000f0 */
[----:B------:R-:W2:Y:S01]  /*13040*/  LDL R149, [R1+0xa1c] ;  /* 0x000a1c0001957983 */ /* 0x000ea20000100800 */
[----:B------:R-:W-:Y:S02]  /*13050*/  PRMT R98, R247, 0x5410, R244 ;  /* 0x00005410f7627816 */ /* 0x000fe400000000f4 */
[----:B------:R-:W-:Y:S02]  /*13060*/  PRMT R99, R251, 0x5410, R248 ;  /* 0x00005410fb637816 */ /* 0x000fe400000000f8 */
[----:B------:R-:W-:-:S02]  /*13070*/  PRMT R104, R104, 0x3340, R147 ;  /* 0x0000334068687816 */ /* 0x000fc40000000093 */
[----:B------:R-:W2:Y:S04]  /*13080*/  LDL R147, [R1+0xa18] ;  /* 0x000a180001937983 */ /* 0x000ea80000100800 */
[----:B------:R0:W-:Y:S04]  /*13090*/  STS.128 [R117+UR58+0x4000], R96 ;  /* 0x0040006075007988 */ /* 0x0001e80008000c3a */
[----:B0-----:R-:W2:Y:S01]  /*130a0*/  LDL R117, [R1+0xa14] ;  /* 0x000a140001757983 */ /* 0x001ea20000100800 */
[----:B------:R-:W-:Y:S02]  /*130b0*/  PRMT R127, R217, 0x5410, R127 ;  /* 0x00005410d97f7816 */ /* 0x000fe4000000007f */
[----:B------:R-:W-:Y:S01]  /*130c0*/  PRMT R143, R216, 0x5410, R215 ;  /* 0x00005410d88f7816 */ /* 0x000fe200000000d7 */
[----:B---3--:R-:W-:Y:S04]  /*130d0*/  STS.128 [R146+UR58], R100 ;  /* 0x0000006492007988 */ /* 0x008fe80008000c3a */
[----:B------:R0:W-:Y:S04]  /*130e0*/  STS.128 [R146+UR58+0x4000], R120 ;  /* 0x0040007892007988 */ /* 0x0001e80008000c3a */
[----:B----4-:R-:W-:Y:S04]  /*130f0*/  STS.128 [R145+UR58], R124 ;  /* 0x0000007c91007988 */ /* 0x010fe80008000c3a */
[----:B------:R1:W-:Y:S04]  /*13100*/  STS.128 [R145+UR58+0x4000], R140 ;  /* 0x0040008c91007988 */ /* 0x0003e80008000c3a */
[----:B0-----:R-:W3:Y:S04]  /*13110*/  LDL R146, [R1+0xa10] ;  /* 0x000a100001927983 */ /* 0x001ee80000100800 */
[----:B-1----:R-:W4:Y:S01]  /*13120*/  LDL R145, [R1+0xa0c] ;  /* 0x000a0c0001917983 */ /* 0x002f220000100800 */
[----:B------:R-:W0:Y:S01]  /*13130*/  S2R R252, SR_TID.X ;  /* 0x0000000000fc7919 */ /* 0x000e220000002100 */
[----:B------:R-:W-:-:S02]  /*13140*/  LOP3.LUT R220, R220, 0xffff, RZ, 0xc0, !PT ;  /* 0x0000ffffdcdc7812 */ /* 0x000fc400078ec0ff */
[----:B------:R-:W-:Y:S02]  /*13150*/  LOP3.LUT R153, R153, 0xffff, RZ, 0xc0, !PT ;  /* 0x0000ffff99997812 */ /* 0x000fe400078ec0ff */
[----:B------:R-:W-:Y:S02]  /*13160*/  LOP3.LUT R219, R219, 0xffff, RZ, 0xc0, !PT ;  /* 0x0000ffffdbdb7812 */ /* 0x000fe400078ec0ff */
[----:B------:R-:W-:Y:S01]  /*13170*/  LOP3.LUT R105, R105, 0xffff, RZ, 0xc0, !PT ;  /* 0x0000ffff69697812 */ /* 0x000fe200078ec0ff */
[----:B------:R-:W1:Y:S01]  /*13180*/  S2R R251, SR_TID.X ;  /* 0x0000000000fb7919 */ /* 0x000e620000002100 */
[----:B------:R-:W-:Y:S02]  /*13190*/  PRMT R96, R214, 0x5410, R212 ;  /* 0x00005410d6607816 */ /* 0x000fe400000000d4 */
[----:B------:R-:W-:Y:S01]  /*131a0*/  PRMT R97, R210, 0x5410, R208 ;  /* 0x00005410d2617816 */ /* 0x000fe200000000d0 */
[----:B------:R-:W-:Y:S01]  /*131b0*/  UMOV UR21, 0x40000040 ;  /* 0x4000004000157882 */ /* 0x000fe20000000000 */
[----:B------:R-:W-:Y:S01]  /*131c0*/  PRMT R98, R206, 0x5410, R157 ;  /* 0x00005410ce627816 */ /* 0x000fe2000000009d */
[----:B------:R-:W4:Y:S01]  /*131d0*/  LDL.LU R240, [R1+0xa44] ;  /* 0x000a440001f07983 */ /* 0x000f220000300800 */
[----:B------:R-:W-:-:S02]  /*131e0*/  PRMT R99, R154, 0x5410, R137 ;  /* 0x000054109a637816 */ /* 0x000fc40000000089 */
[----:B------:R-:W-:Y:S01]  /*131f0*/  PRMT R153, R220, 0x3340, R153 ;  /* 0x00003340dc997816 */ /* 0x000fe20000000099 */
[----:B------:R-:W4:Y:S01]  /*13200*/  LDL.LU R243, [R1+0xa40] ;  /* 0x000a400001f37983 */ /* 0x000f220000300800 */
[----:B------:R-:W-:Y:S02]  /*13210*/  PRMT R105, R219, 0x3340, R105 ;  /* 0x00003340db697816 */ /* 0x000fe40000000069 */
[----:B------:R-:W-:Y:S01]  /*13220*/  PRMT R100, R213, 0x5410, R211 ;  /* 0x00005410d5647816 */ /* 0x000fe200000000d3 */
[----:B------:R-:W4:Y:S01]  /*13230*/  LDL.LU R244, [R1+0xa3c] ;  /* 0x000a3c0001f47983 */ /* 0x000f220000300800 */
[----:B------:R-:W-:Y:S02]  /*13240*/  PRMT R101, R209, 0x5410, R207 ;  /* 0x00005410d1657816 */ /* 0x000fe400000000cf */
[----:B------:R-:W-:Y:S01]  /*13250*/  PRMT R102, R159, 0x5410, R155 ;  /* 0x000054109f667816 */ /* 0x000fe2000000009b */
[----:B------:R-:W4:Y:S01]  /*13260*/  LDL.LU R247, [R1+0xa38] ;  /* 0x000a380001f77983 */ /* 0x000f220000300800 */
[----:B------:R-:W-:-:S02]  /*13270*/  PRMT R103, R138, 0x5410, R136 ;  /* 0x000054108a677816 */ /* 0x000fc40000000088 */
[----:B------:R-:W-:Y:S01]  /*13280*/  PRMT R120, R135, 0x5410, R131 ;  /* 0x0000541087787816 */ /* 0x000fe20000000083 */
[----:B------:R-:W4:Y:S01]  /*13290*/  LDL.LU R248, [R1+0xa34] ;  /* 0x000a340001f87983 */ /* 0x000f220000300800 */
[----:B------:R-:W-:Y:S02]  /*132a0*/  PRMT R121, R119, 0x5410, R114 ;  /* 0x0000541077797816 */ /* 0x000fe40000000072 */
[----:B------:R-:W-:Y:S02]  /*132b0*/  PRMT R122, R250, 0x5410, R246 ;  /* 0x00005410fa7a7816 */ /* 0x000fe400000000f6 */
[----:B------:R-:W-:Y:S02]  /*132c0*/  PRMT R123, R242, 0x5410, R238 ;  /* 0x00005410f27b7816 */ /* 0x000fe400000000ee */
[----:B------:R-:W-:Y:S02]  /*132d0*/  PRMT R124, R134, 0x5410, R130 ;  /* 0x00005410867c7816 */ /* 0x000fe40000000082 */
[----:B------:R-:W-:-:S02]  /*132e0*/  PRMT R125, R118, 0x5410, R9 ;  /* 0x00005410767d7816 */ /* 0x000fc40000000009 */
[----:B------:R-:W-:Y:S02]  /*132f0*/  PRMT R126, R249, 0x5410, R245 ;  /* 0x00005410f97e7816 */ /* 0x000fe400000000f5 */
[----:B------:R-:W-:Y:S02]  /*13300*/  PRMT R127, R241, 0x5410, R237 ;  /* 0x00005410f17f7816 */ /* 0x000fe400000000ed */
[----:B------:R-:W-:Y:S02]  /*13310*/  PRMT R140, R234, 0x5410, R230 ;  /* 0x00005410ea8c7816 */ /* 0x000fe400000000e6 */
[----:B------:R-:W-:Y:S02]  /*13320*/  PRMT R141, R226, 0x5410, R222 ;  /* 0x00005410e28d7816 */ /* 0x000fe400000000de */
[----:B------:R-:W-:Y:S02]  /*13330*/  PRMT R142, R153, 0x5410, R151 ;  /* 0x00005410998e7816 */ /* 0x000fe40000000097 */
[----:B------:R-:W-:Y:S01]  /*13340*/  PRMT R143, R93, 0x5410, R104 ;  /* 0x000054105d8f7816 */ /* 0x000fe20000000068 */
[----:B--2---:R2:W-:Y:S04]  /*13350*/  STS.128 [R149+UR58], R96 ;  /* 0x0000006095007988 */ /* 0x0045e80008000c3a */
[----:B------:R-:W-:Y:S04]  /*13360*/  STS.128 [R149+UR58+0x4000], R100 ;  /* 0x0040006495007988 */ /* 0x000fe80008000c3a */
[----:B------:R-:W-:Y:S04]  /*13370*/  STS.128 [R147+UR58], R120 ;  /* 0x0000007893007988 */ /* 0x000fe80008000c3a */
[----:B------:R-:W-:Y:S01]  /*13380*/  STS.128 [R147+UR58+0x4000], R124 ;  /* 0x0040007c93007988 */ /* 0x000fe20008000c3a */
[----:B--2---:R-:W-:-:S02]  /*13390*/  PRMT R96, R233, 0x5410, R229 ;  /* 0x00005410e9607816 */ /* 0x004fc400000000e5 */
[----:B------:R-:W-:Y:S02]  /*133a0*/  PRMT R97, R225, 0x5410, R221 ;  /* 0x00005410e1617816 */ /* 0x000fe400000000dd */
[----:B------:R-:W-:Y:S02]  /*133b0*/  PRMT R98, R105, 0x5410, R152 ;  /* 0x0000541069627816 */ /* 0x000fe40000000098 */
[----:B------:R-:W-:Y:S01]  /*133c0*/  PRMT R99, R150, 0x5410, R148 ;  /* 0x0000541096637816 */ /* 0x000fe20000000094 */
[----:B------:R-:W-:Y:S04]  /*133d0*/  STS.128 [R117+UR58], R140 ;  /* 0x0000008c75007988 */ /* 0x000fe80008000c3a */
[----:B------:R2:W-:Y:S01]  /*133e0*/  STS.128 [R117+UR58+0x4000], R96 ;  /* 0x0040006075007988 */ /* 0x0005e20008000c3a */
[----:B0-----:R-:W-:Y:S01]  /*133f0*/  LOP3.LUT R252, R252, 0x7f, RZ, 0xc0, !PT ;  /* 0x0000007ffcfc7812 */ /* 0x001fe200078ec0ff */
[----:B--2---:R-:W0:Y:S03]  /*13400*/  S2R R117, SR_TID.X ;  /* 0x0000000000757919 */ /* 0x004e260000002100 */
[----:B------:R-:W-:-:S02]  /*13410*/  LOP3.LUT R9, R252, 0x10, RZ, 0x3c, !PT ;  /* 0x00000010fc097812 */ /* 0x000fc400078e3cff */
[----:B------:R-:W2:Y:S01]  /*13420*/  S2R R252, SR_TID.X ;  /* 0x0000000000fc7919 */ /* 0x000ea20000002100 */
        /* <DEDUP_REMOVED lines=46> */
[----:B------:R-:W-:Y:S02]  /*13710*/  PRMT R163, R163, 0x3340, R165 ;  /* 0x00003340a3a37816 */ /* 0x000fe400000000a5 */
[----:B------:R-:W-:-:S02]  /*13720*/  PRMT R167, R167, 0x3340, R169 ;  /* 0x00003340a7a77816 */ /* 0x000fc400000000a9 */
[----:B------:R-:W-:Y:S02]  /*13730*/  PRMT R171, R171, 0x3340, R173 ;  /* 0x00003340abab7816 */ /* 0x000fe400000000ad */
        /* <DEDUP_REMOVED lines=35> */
[----:B------:R-:W-:Y:S01]  /*13970*/  PRMT R143, R158, 0x5410, R90 ;  /* 0x000054109e8f7816 */ /* 0x000fe2000000005a */
[----:B---3--:R-:W-:Y:S01]  /*13980*/  STS.128 [R146+UR58], R100 ;  /* 0x0000006492007988 */ /* 0x008fe20008000c3a */
[----:B0-----:R-:W-:-:S03]  /*13990*/  LOP3.LUT R117, R117, 0x7f, RZ, 0xc0, !PT ;  /* 0x0000007f75757812 */ /* 0x001fc600078ec0ff */
[----:B------:R-:W-:Y:S01]  /*139a0*/  STS.128 [R146+UR58+0x4000], R120 ;  /* 0x0040007892007988 */ /* 0x000fe20008000c3a */
[----:B-1----:R-:W-:-:S03]  /*139b0*/  LOP3.LUT R251, R251, 0x7f, RZ, 0xc0, !PT ;  /* 0x0000007ffbfb7812 */ /* 0x002fc600078ec0ff */
[----:B----4-:R-:W-:Y:S04]  /*139c0*/  STS.128 [R145+UR58], R124 ;  /* 0x0000007c91007988 */ /* 0x010fe80008000c3a */
[----:B------:R-:W-:Y:S04]  /*139d0*/  STS.128 [R145+UR58+0x4000], R140 ;  /* 0x0040008c91007988 */ /* 0x000fe80008000c3a */
[----:B------:R-:W-:Y:S01]  /*139e0*/  STS.U8 [R117+UR58+0x8000], R95 ;  /* 0x0080005f75007988 */ /* 0x000fe2000800003a */
[----:B------:R-:W-:-:S03]  /*139f0*/  LOP3.LUT R93, R251, 0x20, RZ, 0x3c, !PT ;  /* 0x00000020fb5d7812 */ /* 0x000fc600078e3cff */
[----:B------:R-:W-:Y:S04]  /*13a00*/  STS.U8 [R117+UR58+0x8400], R116 ;  /* 0x0084007475007988 */ /* 0x000fe8000800003a */
[----:B------:R-:W-:Y:S04]  /*13a10*/  STS.U8 [R117+UR58+0x8800], R7 ;  /* 0x0088000775007988 */ /* 0x000fe8000800003a */
[----:B------:R-:W-:Y:S04]  /*13a20*/  STS.U8 [R117+UR58+0x8c00], R106 ;  /* 0x008c006a75007988 */ /* 0x000fe8000800003a */
[----:B------:R-:W-:Y:S04]  /*13a30*/  STS.U8 [R9+UR58+0x8080], R88 ;  /* 0x0080805809007988 */ /* 0x000fe8000800003a */
[----:B------:R-:W-:Y:S04]  /*13a40*/  STS.U8 [R9+UR58+0x8480], R23 ;  /* 0x0084801709007988 */ /* 0x000fe8000800003a */
[----:B------:R-:W-:Y:S04]  /*13a50*/  STS.U8 [R9+UR58+0x8880], R11 ;  /* 0x0088800b09007988 */ /* 0x000fe8000800003a */
[----:B------:R0:W-:Y:S01]  /*13a60*/  STS.U8 [R9+UR58+0x8c80], R107 ;  /* 0x008c806b09007988 */ /* 0x0001e2000800003a */
[----:B--2---:R-:W-:-:S03]  /*13a70*/  LOP3.LUT R252, R252, 0x7f, RZ, 0xc0, !PT ;  /* 0x0000007ffcfc7812 */ /* 0x004fc600078ec0ff */
[----:B------:R-:W-:Y:S04]  /*13a80*/  STS.U8 [R93+UR58+0x8100], R139 ;  /* 0x0081008b5d007988 */ /* 0x000fe8000800003a */
[----:B------:R-:W-:Y:S01]  /*13a90*/  STS.U8 [R93+UR58+0x8500], R128 ;  /* 0x008500805d007988 */ /* 0x000fe2000800003a */
[----:B0-----:R-:W-:-:S03]  /*13aa0*/  LOP3.LUT R9, R251, 0x30, RZ, 0x3c, !PT ;  /* 0x00000030fb097812 */ /* 0x001fc600078e3cff */
[----:B------:R-:W-:Y:S04]  /*13ab0*/  STS.U8 [R93+UR58+0x8900], R13 ;  /* 0x0089000d5d007988 */ /* 0x000fe8000800003a */
[----:B------:R0:W-:Y:S04]  /*13ac0*/  STS.U8 [R93+UR58+0x8d00], R108 ;  /* 0x008d006c5d007988 */ /* 0x0001e8000800003a */
[----:B------:R-:W-:Y:S04]  /*13ad0*/  STS.U8 [R9+UR58+0x8180], R18 ;  /* 0x0081801209007988 */ /* 0x000fe8000800003a */
[----:B------:R-:W-:Y:S01]  /*13ae0*/  STS.U8 [R9+UR58+0x8580], R20 ;  /* 0x0085801409007988 */ /* 0x000fe2000800003a */
[----:B0-----:R-:W-:-:S03]  /*13af0*/  LOP3.LUT R93, R252, 0x40, RZ, 0x3c, !PT ;  /* 0x00000040fc5d7812 */ /* 0x001fc600078e3cff */
[----:B------:R-:W-:Y:S04]  /*13b00*/  STS.U8 [R9+UR58+0x8980], R15 ;  /* 0x0089800f09007988 */ /* 0x000fe8000800003a */
[----:B------:R0:W-:Y:S01]  /*13b10*/  STS.U8 [R9+UR58+0x8d80], R109 ;  /* 0x008d806d09007988 */ /* 0x0001e2000800003a */
[----:B------:R-:W-:-:S03]  /*13b20*/  LOP3.LUT R7, R117, 0x70, RZ, 0x3c, !PT ;  /* 0x0000007075077812 */ /* 0x000fc600078e3cff */
[----:B------:R-:W2:Y:S01]  /*13b30*/  LDL.LU R251, [R1+0xa30] ;  /* 0x000a300001fb7983 */ /* 0x000ea20000300800 */
[----:B0-----:R-:W-:Y:S02]  /*13b40*/  LOP3.LUT R9, R252, 0x50, RZ, 0x3c, !PT ;  /* 0x00000050fc097812 */ /* 0x001fe400078e3cff */
[----:B------:R-:W0:Y:S01]  /*13b50*/  S2R R252, SR_TID.X ;  /* 0x0000000000fc7919 */ /* 0x000e220000002100 */
[----:B------:R-:W-:Y:S04]  /*13b60*/  STS.U8 [R93+UR58+0x8200], R132 ;  /* 0x008200845d007988 */ /* 0x000fe8000800003a */
[----:B------:R-:W-:Y:S04]  /*13b70*/  STS.U8 [R93+UR58+0x8600], R16 ;  /* 0x008600105d007988 */ /* 0x000fe8000800003a */
[----:B------:R-:W-:Y:S04]  /*13b80*/  STS.U8 [R93+UR58+0x8a00], R17 ;  /* 0x008a00115d007988 */ /* 0x000fe8000800003a */
[----:B------:R-:W-:Y:S04]  /*13b90*/  STS.U8 [R93+UR58+0x8e00], R111 ;  /* 0x008e006f5d007988 */ /* 0x000fe8000800003a */
[----:B------:R-:W-:Y:S04]  /*13ba0*/  STS.U8 [R9+UR58+0x8280], R115 ;  /* 0x0082807309007988 */ /* 0x000fe8000800003a */
[----:B------:R-:W-:Y:S01]  /*13bb0*/  STS.U8 [R9+UR58+0x8680], R14 ;  /* 0x0086800e09007988 */ /* 0x000fe2000800003a */
[----:B0-----:R-:W-:-:S03]  /*13bc0*/  LOP3.LUT R252, R252, 0x7f, RZ, 0xc0, !PT ;  /* 0x0000007ffcfc7812 */ /* 0x001fc600078ec0ff */
        /* <DEDUP_REMOVED lines=8> */
[----:B------:R-:W-:Y:S04]  /*13c50*/  STS.U8 [R7+UR58+0x8780], R10 ;  /* 0x0087800a07007988 */ /* 0x000fe8000800003a */
[----:B------:R-:W-:Y:S04]  /*13c60*/  STS.U8 [R7+UR58+0x8b80], R22 ;  /* 0x008b801607007988 */ /* 0x000fe8000800003a */
[----:B------:R0:W-:Y:S01]  /*13c70*/  STS.U8 [R7+UR58+0x8f80], R110 ;  /* 0x008f806e07007988 */ /* 0x0001e2000800003a */
[----:B------:R1:W-:Y:S06]  /*13c80*/  MEMBAR.ALL.CTA ;  /* 0x0000000000007992 */ /* 0x0003ec0000008000 */
[----:B-1----:R-:W1:Y:S04]  /*13c90*/  FENCE.VIEW.ASYNC.S ;  /* 0x00000000000073c6 */ /* 0x002e680000000000 */
[----:B------:R-:W3:Y:S04]  /*13ca0*/  LDL.LU R252, [R1+0xa2c] ;  /* 0x000a2c0001fc7983 */ /* 0x000ee80000300800 */
[----:B------:R-:W4:Y:S01]  /*13cb0*/  LDL.LU R117, [R1+0xa28] ;  /* 0x000a280001757983 */ /* 0x000f220000300800 */
[----:B------:R-:W-:Y:S01]  /*13cc0*/  UIADD3.64 UR52, UR8, 0x1fe, URZ ;  /* 0x000001fe08347897 */ /* 0x000fe2000fffe03f */
[----:B------:R-:W-:Y:S01]  /*13cd0*/  UMOV UR54, UR22 ;  /* 0x0000001600367c82 */ /* 0x000fe20008000000 */
[----:B------:R-:W-:Y:S01]  /*13ce0*/  UMOV UR55, UR23 ;  /* 0x0000001700377c82 */ /* 0x000fe20008000000 */
[----:B------:R-:W-:Y:S01]  /*13cf0*/  UIADD3.64 UR48, UR8, 0x200, URZ ;  /* 0x0000020008307897 */ /* 0x000fe2000fffe03f */
[----:B0-----:R-:W3:Y:S01]  /*13d00*/  LDL R7, [R1+0xad0] ;  /* 0x000ad00001077983 */ /* 0x001ee20000100800 */
[----:B------:R-:W-:Y:S01]  /*13d10*/  UMOV UR50, UR10 ;  /* 0x0000000a00327c82 */ /* 0x000fe20008000000 */
[----:B------:R-:W-:-:S02]  /*13d20*/  UMOV UR51, UR11 ;  /* 0x0000000b00337c82 */ /* 0x000fc40008000000 */
[----:B------:R-:W3:Y:S01]  /*13d30*/  LDL.LU R219, [R1+0x7d8] ;  /* 0x0007d80001db7983 */ /* 0x000ee20000300800 */
[----:B------:R-:W-:-:S03]  /*13d40*/  UIADD3.64 UR4, UR8, 0x204, URZ ;  /* 0x0000020408047897 */ /* 0x000fc6000fffe03f */
[----:B------:R-:W3:Y:S01]  /*13d50*/  LDL.LU R220, [R1+0x7d0] ;  /* 0x0007d00001dc7983 */ /* 0x000ee20000300800 */
[----:B-1----:R-:W-:Y:S06]  /*13d60*/  BAR.SYNC.DEFER_BLOCKING 0x0 ;  /* 0x0000000000007b1d */ /* 0x002fec0000010000 */
[----:B------:R-:W3:Y:S04]  /*13d70*/  LDL.LU R223, [R1+0x7c8] ;  /* 0x0007c80001df7983 */ /* 0x000ee80000300800 */
[----:B------:R-:W3:Y:S04]  /*13d80*/  LDL.LU R224, [R1+0x7c0] ;  /* 0x0007c00001e07983 */ /* 0x000ee80000300800 */
[----:B------:R-:W3:Y:S04]  /*13d90*/  LDL.LU R227, [R1+0x7b8] ;  /* 0x0007b80001e37983 */ /* 0x000ee80000300800 */
[----:B------:R-:W3:Y:S01]  /*13da0*/  LDL.LU R228, [R1+0x7b0] ;  /* 0x0007b00001e47983 */ /* 0x000ee20000300800 */
[----:B------:R-:W-:-:S03]  /*13db0*/  WARPGROUP.ARRIVE ;  /* 0x00000000000079c5 */ /* 0x000fc60000000000 */
[----:B------:R-:W3:Y:S04]  /*13dc0*/  LDL.LU R231, [R1+0x7d4] ;  /* 0x0007d40001e77983 */ /* 0x000ee80000300800 */
[----:B------:R-:W3:Y:S01]  /*13dd0*/  LDL.LU R232, [R1+0x7a8] ;  /* 0x0007a80001e87983 */ /* 0x000ee20000300800 */
[----:B------:R-:W-:Y:S03]  /*13de0*/  QGMMA.64x32x32.F32.E4M3.E4M3 R72, gdesc[UR20], R72 ;  /* 0x00600000144879f3 */ /* 0x000fe60008700848 */
[----:B------:R-:W3:Y:S01]  /*13df0*/  LDL.LU R235, [R1+0x7cc] ;  /* 0x0007cc0001eb7983 */ /* 0x000ee20000300800 */
[----:B------:R-:W-:Y:S01]  /*13e00*/  UMOV UR6, UR18 ;  /* 0x0000001200067c82 */ /* 0x000fe20008000000 */
[----:B------:R-:W-:-:S02]  /*13e10*/  UMOV UR7, UR19 ;  /* 0x0000001300077c82 */ /* 0x000fc40008000000 */
[----:B------:R-:W3:Y:S04]  /*13e20*/  LDL.LU R236, [R1+0x7a0] ;  /* 0x0007a00001ec7983 */ /* 0x000ee80000300800 */
[----:B------:R-:W3:Y:S01]  /*13e30*/  LDL.LU R239, [R1+0x7c4] ;  /* 0x0007c40001ef7983 */ /* 0x000ee20000300800 */
[----:B------:R-:W-:Y:S04]  /*13e40*/  QGMMA.64x32x32.F32.E4M3.E4M3 R72, gdesc[UR8], R72 ;  /* 0x00600000084879f3 */ /* 0x000fe80008700848 */
[----:B------:R-:W-:Y:S04]  /*13e50*/  QGMMA.64x32x32.F32.E4M3.E4M3 R72, gdesc[UR12], R72 ;  /* 0x006000000c4879f3 */ /* 0x000fe80008700848 */
[----:B------:R-:W-:Y:S04]  /*13e60*/  QGMMA.64x32x32.F32.E4M3.E4M3 R72, gdesc[UR16], R72 ;  /* 0x00600000104879f3 */ /* 0x000fe80008700848 */
[----:B------:R-:W-:Y:S01]  /*13e70*/  QGMMA.64x32x32.F32.E4M3.E4M3 R56, gdesc[UR52], R56 ;  /* 0x00600000343879f3 */ /* 0x000fe20008700838 */
[----:B------:R-:W-:-:S03]  /*13e80*/  UIADD3.64 UR52, UR8, 0x202, URZ ;  /* 0x0000020208347897 */ /* 0x000fc6000fffe03f */
[----:B------:R-:W-:Y:S01]  /*13e90*/  QGMMA.64x32x32.F32.E4M3.E4M3 R56, gdesc[UR48], R56 ;  /* 0x00600000303879f3 */ /* 0x000fe20008700838 */
[----:B------:R-:W-:Y:S01]  /*13ea0*/  UMOV UR54, UR14 ;  /* 0x0000000e00367c82 */ /* 0x000fe20008000000 */
[----:B------:R-:W-:-:S04]  /*13eb0*/  UMOV UR55, UR15 ;  /* 0x0000000f00377c82 */ /* 0x000fc80008000000 */
[----:B------:R-:W-:Y:S01]  /*13ec0*/  QGMMA.64x32x32.F32.E4M3.E4M3 R56, gdesc[UR52], R56 ;  /* 0x00600000343879f3 */ /* 0x000fe20008700838 */
[----:B------:R-:W-:Y:S02]  /*13ed0*/  R2UR UR48, R243 ;  /* 0x00000000f33072ca */ /* 0x000fe400000e0000 */
[----:B------:R-:W3:Y:S01]  /*13ee0*/  LDL.LU R243, [R1+0x798] ;  /* 0x0007980001f37983 */ /* 0x000ee20000300800 */
[----:B------:R-:W-:Y:S01]  /*13ef0*/  R2UR UR49, R240 ;  /* 0x00000000f03172ca */ /* 0x000fe200000e0000 */
[----:B------:R-:W-:Y:S01]  /*13f00*/  QGMMA.64x32x32.F32.E4M3.E4M3 R56, gdesc[UR4], R56 ;  /* 0x00600000043879f3 */ /* 0x000fe20008700838 */
[----:B------:R-:W-:Y:S02]  /*13f10*/  R2UR UR7, R248 ;  /* 0x00000000f80772ca */ /* 0x000fe400000e0000 */
[----:B------:R-:W3:Y:S01]  /*13f20*/  LDL.LU R248, [R1+0x7bc] ;  /* 0x0007bc0001f87983 */ /* 0x000ee20000300800 */
[----:B--2---:R-:W-:-:S03]  /*13f30*/  R2UR UR6, R251 ;  /* 0x00000000fb0672ca */ /* 0x004fc600000e0000 */
[----:B------:R-:W2:Y:S01]  /*13f40*/  LDL.LU R251, [R1+0x790] ;  /* 0x0007900001fb7983 */ /* 0x000ea20000300800 */
[----:B----4-:R-:W-:-:S03]  /*13f50*/  R2UR UR4, R117 ;  /* 0x00000000750472ca */ /* 0x010fc600000e0000 */
[----:B------:R-:W4:Y:S04]  /*13f60*/  LDL.LU R240, [R1+0x7b4] ;  /* 0x0007b40001f07983 */ /* 0x000f280000300800 */
[----:B------:R-:W4:Y:S01]  /*13f70*/  LDL.LU R117, [R1+0x788] ;  /* 0x0007880001757983 */ /* 0x000f220000300800 */
[----:B---3--:R-:W-:Y:S02]  /*13f80*/  R2UR UR5, R252 ;  /* 0x00000000fc0572ca */ /* 0x008fe400000e0000 */
[----:B------:R-:W-:Y:S02]  /*13f90*/  R2UR UR52, R247 ;  /* 0x00000000f73472ca */ /* 0x000fe400000e0000 */
[----:B------:R-:W3:Y:S01]  /*13fa0*/  LDL.LU R247, [R1+0x7ac] ;  /* 0x0007ac0001f77983 */ /* 0x000ee20000300800 */
[----:B------:R-:W-:-:S03]  /*13fb0*/  R2UR UR53, R244 ;  /* 0x00000000f43572ca */ /* 0x000fc600000e0000 */
[----:B------:R-:W3:Y:S01]  /*13fc0*/  LDL.LU R244, [R1+0x780] ;  /* 0x0007800001f47983 */ /* 0x000ee20000300800 */
[----:B------:R-:W-:Y:S02]  /*13fd0*/  IADD3 R5, P4, R5, UR6, RZ ;  /* 0x0000000605057c10 */ /* 0x000fe4000ff9e0ff */
[----:B------:R-:W-:Y:S01]  /*13fe0*/  IADD3 R4, P5, R4, UR6, RZ ;  /* 0x0000000604047c10 */ /* 0x000fe2000ffbe0ff */
[----:B------:R-:W3:Y:S01]  /*13ff0*/  LDL.LU R252, [R1+0x7a4] ;  /* 0x0007a40001fc7983 */ /* 0x000ee20000300800 */
[----:B------:R-:W-:Y:S02]  /*14000*/  IADD3 R219, P6, R219, UR6, RZ ;  /* 0x00000006dbdb7c10 */ /* 0x000fe4000ffde0ff */
[----:B------:R-:W-:Y:S02]  /*14010*/  IADD3 R220, P1, R220, UR6, RZ ;  /* 0x00000006dcdc7c10 */ /* 0x000fe4000ff3e0ff */
[----:B------:R-:W-:Y:S02]  /*14020*/  IADD3 R223, P2, R223, UR6, RZ ;  /* 0x00000006dfdf7c10 */ /* 0x000fe4000ff5e0ff */
[----:B------:R-:W-:-:S02]  /*14030*/  IADD3 R224, P3, R224, UR6, RZ ;  /* 0x00000006e0e07c10 */ /* 0x000fc4000ff7e0ff */
[----:B------:R-:W-:Y:S01]  /*14040*/  IADD3.X R2, R2, UR5, RZ, P4, !PT ;  /* 0x0000000502027c10 */ /* 0x000fe2000a7fe4ff */
[----:B------:R-:W-:Y:S01]  /*14050*/  STL [R1+0x7d8], R219 ;  /* 0x0007d8db01007387 */ /* 0x000fe20000100800 */
[----:B------:R-:W-:Y:S02]  /*14060*/  IADD3 R227, P4, R227, UR6, RZ ;  /* 0x00000006e3e37c10 */ /* 0x000fe4000ff9e0ff */
[----:B------:R-:W-:Y:S01]  /*14070*/  IADD3.X R3, R3, UR5, RZ, P5, !PT ;  /* 0x0000000503037c10 */ /* 0x000fe2000affe4ff */
[----:B------:R-:W-:Y:S01]  /*14080*/  STL [R1+0x7d0], R220 ;  /* 0x0007d0dc01007387 */ /* 0x000fe20000100800 */
[----:B------:R-:W-:Y:S02]  /*14090*/  IADD3 R228, P5, R228, UR6, RZ ;  /* 0x00000006e4e47c10 */ /* 0x000fe4000ffbe0ff */
[----:B------:R-:W-:Y:S01]  /*140a0*/  IADD3.X R231, R231, UR5, RZ, P6, !PT ;  /* 0x00000005e7e77c10 */ /* 0x000fe2000b7fe4ff */
[----:B------:R-:W-:Y:S01]  /*140b0*/  STL [R1+0x7c8], R223 ;  /* 0x0007c8df01007387 */ /* 0x000fe20000100800 */
[----:B------:R-:W-:-:S02]  /*140c0*/  IADD3 R232, P6, R232, UR6, RZ ;  /* 0x00000006e8e87c10 */ /* 0x000fc4000ffde0ff */
[----:B------:R-:W-:Y:S01]  /*140d0*/  IADD3.X R235, R235, UR5, RZ, P1, !PT ;  /* 0x00000005ebeb7c10 */ /* 0x000fe20008ffe4ff */
[----:B------:R-:W-:Y:S01]  /*140e0*/  STL [R1+0x7c0], R224 ;  /* 0x0007c0e001007387 */ /* 0x000fe20000100800 */
[----:B------:R-:W-:-:S03]  /*140f0*/  IADD3 R236, P1, R236, UR6, RZ ;  /* 0x00000006ecec7c10 */ /* 0x000fc6000ff3e0ff */
[----:B------:R-:W-:Y:S01]  /*14100*/  STL [R1+0x7b8], R227 ;  /* 0x0007b8e301007387 */ /* 0x000fe20000100800 */
[----:B------:R-:W-:-:S03]  /*14110*/  IADD3.X R239, R239, UR5, RZ, P2, !PT ;  /* 0x00000005efef7c10 */ /* 0x000fc600097fe4ff */
[----:B------:R-:W-:Y:S04]  /*14120*/  STL [R1+0x7b0], R228 ;  /* 0x0007b0e401007387 */ /* 0x000fe80000100800 */
[----:B------:R-:W-:Y:S04]  /*14130*/  STL [R1+0x7d4], R231 ;  /* 0x0007d4e701007387 */ /* 0x000fe80000100800 */
[----:B------:R-:W-:Y:S04]  /*14140*/  STL [R1+0x7a8], R232 ;  /* 0x0007a8e801007387 */ /* 0x000fe80000100800 */
[----:B------:R-:W-:Y:S04]  /*14150*/  STL [R1+0x7cc], R235 ;  /* 0x0007cceb01007387 */ /* 0x000fe80000100800 */
[----:B------:R-:W-:Y:S04]  /*14160*/  STL [R1+0x7a0], R236 ;  /* 0x0007a0ec01007387 */ /* 0x000fe80000100800 */
[----:B------:R-:W3:Y:S04]  /*14170*/  LDL.LU R165, [R1+0x778] ;  /* 0x0007780001a57983 */ /* 0x000ee80000300800 */
[----:B------:R0:W-:Y:S04]  /*14180*/  STL [R1+0x7c4], R239 ;  /* 0x0007c4ef01007387 */ /* 0x0001e80000100800 */
[----:B------:R-:W3:Y:S01]  /*14190*/  LDL.LU R162, [R1+0x79c] ;  /* 0x00079c0001a27983 */ /* 0x000ee20000300800 */
[----:B------:R-:W-:-:S05]  /*141a0*/  IADD3 R243, P2, R243, UR6, RZ ;  /* 0x00000006f3f37c10 */ /* 0x000fca000ff5e0ff */
[----:B------:R-:W-:Y:S04]  /*141b0*/  STL [R1+0x798], R243 ;  /* 0x000798f301007387 */ /* 0x000fe80000100800 */
[----:B0-----:R-:W3:Y:S01]  /*141c0*/  LDL.LU R239, [R1+0x770] ;  /* 0x0007700001ef7983 */ /* 0x001ee20000300800 */
[----:B------:R-:W-:-:S05]  /*141d0*/  IADD3.X R248, R248, UR5, RZ, P3, !PT ;  /* 0x00000005f8f87c10 */ /* 0x000fca0009ffe4ff */
[----:B------:R0:W-:Y:S01]  /*141e0*/  STL [R1+0x7bc], R248 ;  /* 0x0007bcf801007387 */ /* 0x0001e20000100800 */
[----:B--2---:R-:W-:Y:S02]  /*141f0*/  IADD3 R251, P3, R251, UR6, RZ ;  /* 0x00000006fbfb7c10 */ /* 0x004fe4000ff7e0ff */
[----:B----4-:R-:W-:Y:S01]  /*14200*/  IADD3.X R240, R240, UR5, RZ, P4, !PT ;  /* 0x00000005f0f07c10 */ /* 0x010fe2000a7fe4ff */
[----:B0-----:R-:W2:Y:S01]  /*14210*/  LDL.LU R248, [R1+0x794] ;  /* 0x0007940001f87983 */ /* 0x001ea20000300800 */
[----:B------:R-:W-:-:S03]  /*14220*/  IADD3 R117, P4, R117, UR6, RZ ;  /* 0x0000000675757c10 */ /* 0x000fc6000ff9e0ff */
[----:B------:R-:W4:Y:S04]  /*14230*/  LDL.LU R243, [R1+0x768] ;  /* 0x0007680001f37983 */ /* 0x000f280000300800 */
[----:B------:R0:W-:Y:S04]  /*14240*/  STL [R1+0x790], R251 ;  /* 0x000790fb01007387 */ /* 0x0001e80000100800 */
[----:B0-----:R-:W4:Y:S04]  /*14250*/  LDL.LU R251, [R1+0x78c] ;  /* 0x00078c0001fb7983 */ /* 0x001f280000300800 */
[----:B------:R0:W-:Y:S04]  /*14260*/  STL [R1+0x788], R117 ;  /* 0x0007887501007387 */ /* 0x0001e80000100800 */
[----:B0-----:R-:W4:Y:S01]  /*14270*/  LDL.LU R117, [R1+0x760] ;  /* 0x0007600001757983 */ /* 0x001f220000300800 */
[----:B---3--:R-:W-:-:S02]  /*14280*/  IADD3.X R247, R247, UR5, RZ, P5, !PT ;  /* 0x00000005f7f77c10 */ /* 0x008fc4000affe4ff */
[----:B------:R-:W-:Y:S01]  /*14290*/  IADD3 R244, P5, R244, UR6, RZ ;  /* 0x00000006f4f47c10 */ /* 0x000fe2000ffbe0ff */
[----:B------:R-:W-:Y:S01]  /*142a0*/  STL [R1+0x7b4], R240 ;  /* 0x0007b4f001007387 */ /* 0x000fe20000100800 */
[----:B------:R-:W-:-:S03]  /*142b0*/  IADD3.X R252, R252, UR5, RZ, P6, !PT ;  /* 0x00000005fcfc7c10 */ /* 0x000fc6000b7fe4ff */
[----:B------:R0:W-:Y:S04]  /*142c0*/  STL [R1+0x7ac], R247 ;  /* 0x0007acf701007387 */ /* 0x0001e80000100800 */
[----:B0-----:R-:W3:Y:S04]  /*142d0*/  LDL.LU R247, [R1+0x784] ;  /* 0x0007840001f77983 */ /* 0x001ee80000300800 */
[----:B------:R-:W3:Y:S04]  /*142e0*/  LDL.LU R146, [R1+0x758] ;  /* 0x0007580001927983 */ /* 0x000ee80000300800 */
[----:B------:R-:W3:Y:S04]  /*142f0*/  LDL.LU R145, [R1+0x77c] ;  /* 0x00077c0001917983 */ /* 0x000ee80000300800 */
[----:B------:R0:W-:Y:S04]  /*14300*/  STL [R1+0x780], R244 ;  /* 0x000780f401007387 */ /* 0x0001e80000100800 */
[----:B------:R-:W3:Y:S04]  /*14310*/  LDL.LU R147, [R1+0x750] ;  /* 0x0007500001937983 */ /* 0x000ee80000300800 */
[----:B------:R1:W-:Y:S04]  /*14320*/  STL [R1+0x7a4], R252 ;  /* 0x0007a4fc01007387 */ /* 0x0003e80000100800 */
[----:B------:R-:W3:Y:S04]  /*14330*/  LDL.LU R149, [R1+0x774] ;  /* 0x0007740001957983 */ /* 0x000ee80000300800 */
        /* <DEDUP_REMOVED lines=9> */
[----:B------:R-:W3:Y:S01]  /*143d0*/  LDL.LU R236, [R1+0x74c] ;  /* 0x00074c0001ec7983 */ /* 0x000ee20000300800 */
[----:B------:R-:W-:-:S03]  /*143e0*/  IADD3 R165, P6, R165, UR6, RZ ;  /* 0x00000006a5a57c10 */ /* 0x000fc6000ffde0ff */
[----:B------:R-:W3:Y:S01]  /*143f0*/  LDL.LU R240, [R1+0x720] ;  /* 0x0007200001f07983 */ /* 0x000ee20000300800 */
[----:B------:R-:W-:-:S03]  /*14400*/  IADD3.X R162, R162, UR5, RZ, P1, !PT ;  /* 0x00000005a2a27c10 */ /* 0x000fc60008ffe4ff */
[----:B0-----:R-:W3:Y:S04]  /*14410*/  LDL.LU R244, [R1+0x744] ;  /* 0x0007440001f47983 */ /* 0x001ee80000300800 */
[----:B-1----:R-:W3:Y:S04]  /*14420*/  LDL.LU R252, [R1+0x718] ;  /* 0x0007180001fc7983 */ /* 0x002ee80000300800 */
[----:B------:R-:W-:Y:S01]  /*14430*/  STL [R1+0x778], R165 ;  /* 0x000778a501007387 */ /* 0x000fe20000100800 */
[----:B------:R-:W-:Y:S02]  /*14440*/  IADD3 R239, P1, R239, UR6, RZ ;  /* 0x00000006efef7c10 */ /* 0x000fe4000ff3e0ff */
[----:B--2---:R-:W-:-:S05]  /*14450*/  IADD3.X R248, R248, UR5, RZ, P2, !PT ;  /* 0x00000005f8f87c10 */ /* 0x004fca00097fe4ff */
[----:B------:R0:W-:Y:S01]  /*14460*/  STL [R1+0x794], R248 ;  /* 0x000794f801007387 */ /* 0x0001e20000100800 */
[----:B----4-:R-:W-:-:S03]  /*14470*/  IADD3 R243, P2, R243, UR6, RZ ;  /* 0x00000006f3f37c10 */ /* 0x010fc6000ff5e0ff */
[----:B------:R-:W-:Y:S04]  /*14480*/  STL [R1+0x79c], R162 ;  /* 0x00079ca201007387 */ /* 0x000fe80000100800 */
[----:B0-----:R-:W2:Y:S01]  /*14490*/  LDL.LU R248, [R1+0x73c] ;  /* 0x00073c0001f87983 */ /* 0x001ea20000300800 */
[----:B------:R-:W-:-:S03]  /*144a0*/  IADD3.X R251, R251, UR5, RZ, P3, !PT ;  /* 0x00000005fbfb7c10 */ /* 0x000fc60009ffe4ff */
[----:B------:R0:W-:Y:S04]  /*144b0*/  STL [R1+0x770], R239 ;  /* 0x000770ef01007387 */ /* 0x0001e80000100800 */
[----:B0-----:R-:W4:Y:S04]  /*144c0*/  LDL.LU R239, [R1+0x710] ;  /* 0x0007100001ef7983 */ /* 0x001f280000300800 */
[----:B------:R0:W-:Y:S01]  /*144d0*/  STL [R1+0x78c], R251 ;  /* 0x00078cfb01007387 */ /* 0x0001e20000100800 */
[----:B------:R-:W-:-:S03]  /*144e0*/  IADD3 R117, P3, R117, UR6, RZ ;  /* 0x0000000675757c10 */ /* 0x000fc6000ff7e0ff */
[----:B------:R-:W-:Y:S04]  /*144f0*/  STL [R1+0x768], R243 ;  /* 0x000768f301007387 */ /* 0x000fe80000100800 */
[----:B0-----:R-:W4:Y:S04]  /*14500*/  LDL.LU R251, [R1+0x734] ;  /* 0x0007340001fb7983 */ /* 0x001f280000300800 */
[----:B------:R0:W-:Y:S04]  /*14510*/  STL [R1+0x760], R117 ;  /* 0x0007607501007387 */ /* 0x0001e80000100800 */
[----:B0-----:R-:W4:Y:S01]  /*14520*/  LDL.LU R117, [R1+0x708] ;  /* 0x0007080001757983 */ /* 0x001f220000300800 */
[----:B---3--:R-:W-:-:S02]  /*14530*/  IADD3.X R247, R247, UR5, RZ, P4, !PT ;  /* 0x00000005f7f77c10 */ /* 0x008fc4000a7fe4ff */
[----:B------:R-:W-:Y:S01]  /*14540*/  IADD3 R146, P4, R146, UR6, RZ ;  /* 0x0000000692927c10 */ /* 0x000fe2000ff9e0ff */
[----:B------:R-:W3:Y:S01]  /*14550*/  LDL.LU R243, [R1+0x72c] ;  /* 0x00072c0001f37983 */ /* 0x000ee20000300800 */
[----:B------:R-:W-:-:S03]  /*14560*/  IADD3.X R145, R145, UR5, RZ, P5, !PT ;  /* 0x0000000591917c10 */ /* 0x000fc6000affe4ff */
[----:B------:R0:W-:Y:S01]  /*14570*/  STL [R1+0x784], R247 ;  /* 0x000784f701007387 */ /* 0x0001e20000100800 */
[----:B------:R-:W-:Y:S02]  /*14580*/  IADD3 R147, P5, R147, UR6, RZ ;  /* 0x0000000693937c10 */ /* 0x000fe4000ffbe0ff */
[----:B------:R-:W-:Y:S01]  /*14590*/  IADD3.X R149, R149, UR5, RZ, P6, !PT ;  /* 0x0000000595957c10 */ /* 0x000fe2000b7fe4ff */
[----:B0-----:R-:W3:Y:S01]  /*145a0*/  LDL.LU R247, [R1+0x700] ;  /* 0x0007000001f77983 */ /* 0x001ee20000300800 */
[----:B------:R-:W-:-:S03]  /*145b0*/  IADD3 R219, P6, R219, UR6, RZ ;  /* 0x00000006dbdb7c10 */ /* 0x000fc6000ffde0ff */
[----:B------:R-:W-:Y:S01]  /*145c0*/  STL [R1+0x758], R146 ;  /* 0x0007589201007387 */ /* 0x000fe20000100800 */
[----:B------:R-:W-:-:S03]  /*145d0*/  IADD3.X R220, R220, UR5, RZ, P1, !PT ;  /* 0x00000005dcdc7c10 */ /* 0x000fc60008ffe4ff */
[----:B------:R-:W-:Y:S01]  /*145e0*/  STL [R1+0x77c], R145 ;  /* 0x00077c9101007387 */ /* 0x000fe20000100800 */
        /* <DEDUP_REMOVED lines=19> */
[----:B------:R-:W-:Y:S04]  /*14720*/  STL [R1+0x754], R232 ;  /* 0x000754e801007387 */ /* 0x000fe80000100800 */
[----:B------:R-:W-:Y:S01]  /*14730*/  STL [R1+0x728], R235 ;  /* 0x000728eb01007387 */ /* 0x000fe20000100800 */
[----:B------:R-:W-:-:S03]  /*14740*/  IADD3 R252, P6, R252, UR6, RZ ;  /* 0x00000006fcfc7c10 */ /* 0x000fc6000ffde0ff */
[----:B------:R-:W-:Y:S04]  /*14750*/  STL [R1+0x74c], R236 ;  /* 0x00074cec01007387 */ /* 0x000fe80000100800 */
[----:B------:R-:W3:Y:S04]  /*14760*/  LDL.LU R165, [R1+0x724] ;  /* 0x0007240001a57983 */ /* 0x000ee80000300800 */
[----:B------:R0:W-:Y:S04]  /*14770*/  STL [R1+0x720], R240 ;  /* 0x000720f001007387 */ /* 0x0001e80000100800 */
[----:B------:R-:W3:Y:S04]  /*14780*/  LDL.LU R162, [R1+0x6f8] ;  /* 0x0006f80001a27983 */ /* 0x000ee80000300800 */
[----:B------:R-:W-:Y:S04]  /*14790*/  STL [R1+0x744], R244 ;  /* 0x000744f401007387 */ /* 0x000fe80000100800 */
[----:B0-----:R-:W3:Y:S04]  /*147a0*/  LDL.LU R240, [R1+0x71c] ;  /* 0x00071c0001f07983 */ /* 0x001ee80000300800 */
[----:B------:R0:W-:Y:S04]  /*147b0*/  STL [R1+0x718], R252 ;  /* 0x000718fc01007387 */ /* 0x0001e80000100800 */
[----:B0-----:R-:W3:Y:S04]  /*147c0*/  LDL.LU R252, [R1+0x6f0] ;  /* 0x0006f00001fc7983 */ /* 0x001ee80000300800 */
[----:B------:R-:W3:Y:S01]  /*147d0*/  LDL.LU R244, [R1+0x714] ;  /* 0x0007140001f47983 */ /* 0x000ee20000300800 */
[----:B--2---:R-:W-:-:S05]  /*147e0*/  IADD3.X R248, R248, UR5, RZ, P1, !PT ;  /* 0x00000005f8f87c10 */ /* 0x004fca0008ffe4ff */
[----:B------:R0:W-:Y:S04]  /*147f0*/  STL [R1+0x73c], R248 ;  /* 0x00073cf801007387 */ /* 0x0001e80000100800 */
[----:B0-----:R-:W2:Y:S01]  /*14800*/  LDL.LU R248, [R1+0x6e8] ;  /* 0x0006e80001f87983 */ /* 0x001ea20000300800 */
[----:B----4-:R-:W-:Y:S02]  /*14810*/  IADD3 R239, P1, R239, UR6, RZ ;  /* 0x00000006efef7c10 */ /* 0x010fe4000ff3e0ff */
[----:B------:R-:W-:-:S05]  /*14820*/  IADD3.X R251, R251, UR5, RZ, P2, !PT ;  /* 0x00000005fbfb7c10 */ /* 0x000fca00097fe4ff */
[----:B------:R0:W-:Y:S01]  /*14830*/  STL [R1+0x734], R251 ;  /* 0x000734fb01007387 */ /* 0x0001e20000100800 */
[----:B------:R-:W-:-:S03]  /*14840*/  IADD3 R117, P2, R117, UR6, RZ ;  /* 0x0000000675757c10 */ /* 0x000fc6000ff5e0ff */
[----:B0-----:R-:W4:Y:S04]  /*14850*/  LDL.LU R251, [R1+0x70c] ;  /* 0x00070c0001fb7983 */ /* 0x001f280000300800 */
[----:B------:R-:W-:Y:S04]  /*14860*/  STL [R1+0x710], R239 ;  /* 0x000710ef01007387 */ /* 0x000fe80000100800 */
[----:B------:R0:W-:Y:S04]  /*14870*/  STL [R1+0x708], R117 ;  /* 0x0007087501007387 */ /* 0x0001e80000100800 */
[----:B0-----:R-:W4:Y:S01]  /*14880*/  LDL.LU R117, [R1+0x6e0] ;  /* 0x0006e00001757983 */ /* 0x001f220000300800 */
[----:B---3--:R-:W-:-:S02]  /*14890*/  IADD3.X R243, R243, UR5, RZ, P3, !PT ;  /* 0x00000005f3f37c10 */ /* 0x008fc40009ffe4ff */
[----:B------:R-:W-:Y:S01]  /*148a0*/  IADD3 R247, P3, R247, UR6, RZ ;  /* 0x00000006f7f77c10 */ /* 0x000fe2000ff7e0ff */
        /* <DEDUP_REMOVED lines=15> */
[----:B------:R-:W-:-:S03]  /*149a0*/  IADD3.X R165, R165, UR5, RZ, P4, !PT ;  /* 0x00000005a5a57c10 */ /* 0x000fc6000a7fe4ff */
[----:B------:R-:W3:Y:S04]  /*149b0*/  LDL.LU R236, [R1+0x6a8] ;  /* 0x0006a80001ec7983 */ /* 0x000ee80000300800 */
[----:B------:R-:W3:Y:S01]  /*149c0*/  LDL.LU R239, [R1+0x6cc] ;  /* 0x0006cc0001ef7983 */ /* 0x000ee20000300800 */
[----:B------:R-:W-:-:S03]  /*149d0*/  IADD3 R162, P4, R162, UR6, RZ ;  /* 0x00000006a2a27c10 */ /* 0x000fc6000ff9e0ff */
[----:B0-----:R-:W3:Y:S01]  /*149e0*/  LDL.LU R243, [R1+0x6a0] ;  /* 0x0006a00001f37983 */ /* 0x001ee20000300800 */
[----:B------:R-:W-:-:S03]  /*149f0*/  IADD3.X R240, R240, UR5, RZ, P5, !PT ;  /* 0x00000005f0f07c10 */ /* 0x000fc6000affe4ff */
[----:B-1----:R-:W3:Y:S04]  /*14a00*/  LDL.LU R247, [R1+0x6c4] ;  /* 0x0006c40001f77983 */ /* 0x002ee80000300800 */
[----:B------:R-:W-:Y:S01]  /*14a10*/  STL [R1+0x724], R165 ;  /* 0x000724a501007387 */ /* 0x000fe20000100800 */
[----:B------:R-:W-:Y:S02]  /*14a20*/  IADD3 R252, P5, R252, UR6, RZ ;  /* 0x00000006fcfc7c10 */ /* 0x000fe4000ffbe0ff */
[----:B------:R-:W-:-:S03]  /*14a30*/  IADD3.X R244, R244, UR5, RZ, P6, !PT ;  /* 0x00000005f4f47c10 */ /* 0x000fc6000b7fe4ff */
[----:B------:R0:W-:Y:S04]  /*14a40*/  STL [R1+0x6f0], R252 ;  /* 0x0006f0fc01007387 */ /* 0x0001e80000100800 */
[----:B------:R-:W-:Y:S04]  /*14a50*/  STL [R1+0x6f8], R162 ;  /* 0x0006f8a201007387 */ /* 0x000fe80000100800 */
[----:B0-----:R-:W3:Y:S04]  /*14a60*/  LDL.LU R252, [R1+0x698] ;  /* 0x0006980001fc7983 */ /* 0x001ee80000300800 */
[----:B------:R0:W-:Y:S04]  /*14a70*/  STL [R1+0x71c], R240 ;  /* 0x00071cf001007387 */ /* 0x0001e80000100800 */
[----:B0-----:R-:W3:Y:S01]  /*14a80*/  LDL.LU R240, [R1+0x6bc] ;  /* 0x0006bc0001f07983 */ /* 0x001ee20000300800 */
[----:B--2---:R-:W-:-:S05]  /*14a90*/  IADD3 R248, P6, R248, UR6, RZ ;  /* 0x00000006f8f87c10 */ /* 0x004fca000ffde0ff */
[----:B------:R0:W-:Y:S04]  /*14aa0*/  STL [R1+0x6e8], R248 ;  /* 0x0006e8f801007387 */ /* 0x0001e80000100800 */
[----:B------:R-:W-:Y:S04]  /*14ab0*/  STL [R1+0x714], R244 ;  /* 0x000714f401007387 */ /* 0x000fe80000100800 */
[----:B0-----:R-:W2:Y:S01]  /*14ac0*/  LDL.LU R248, [R1+0x690] ;  /* 0x0006900001f87983 */ /* 0x001ea20000300800 */
[----:B----4-:R-:W-:-:S05]  /*14ad0*/  IADD3.X R251, R251, UR5, RZ, P1, !PT ;  /* 0x00000005fbfb7c10 */ /* 0x010fca0008ffe4ff */
[----:B------:R0:W-:Y:S04]  /*14ae0*/  STL [R1+0x70c], R251 ;  /* 0x00070cfb01007387 */ /* 0x0001e80000100800 */
[----:B0-----:R-:W4:Y:S01]  /*14af0*/  LDL.LU R251, [R1+0x6b4] ;  /* 0x0006b40001fb7983 */ /* 0x001f220000300800 */
[----:B------:R-:W-:-:S03]  /*14b00*/  IADD3 R117, P1, R117, UR6, RZ ;  /* 0x0000000675757c10 */ /* 0x000fc6000ff3e0ff */
[----:B------:R-:W4:Y:S04]  /*14b10*/  LDL.LU R244, [R1+0x688] ;  /* 0x0006880001f47983 */ /* 0x000f280000300800 */
[----:B------:R0:W-:Y:S04]  /*14b20*/  STL [R1+0x6e0], R117 ;  /* 0x0006e07501007387 */ /* 0x0001e80000100800 */
[----:B0-----:R-:W4:Y:S01]  /*14b30*/  LDL.LU R117, [R1+0x6ac] ;  /* 0x0006ac0001757983 */ /* 0x001f220000300800 */
[----:B---3--:R-:W-:Y:S02]  /*14b40*/  IADD3.X R146, R146, UR5, RZ, P2, !PT ;  /* 0x0000000592927c10 */ /* 0x008fe400097fe4ff */
[----:B------:R-:W-:-:S02]  /*14b50*/  IADD3 R145, P2, R145, UR6, RZ ;  /* 0x0000000691917c10 */ /* 0x000fc4000ff5e0ff */
[----:B------:R-:W-:Y:S01]  /*14b60*/  IADD3.X R147, R147, UR5, RZ, P3, !PT ;  /* 0x0000000593937c10 */ /* 0x000fe20009ffe4ff */
        /* <DEDUP_REMOVED lines=28> */
[----:B------:R-:W3:Y:S04]  /*14d30*/  LDL.LU R165, [R1+0x680] ;  /* 0x0006800001a57983 */ /* 0x000ee80000300800 */
[----:B------:R0:W-:Y:S04]  /*14d40*/  STL [R1+0x6cc], R239 ;  /* 0x0006ccef01007387 */ /* 0x0001e80000100800 */
[----:B------:R-:W3:Y:S04]  /*14d50*/  LDL.LU R162, [R1+0x6a4] ;  /* 0x0006a40001a27983 */ /* 0x000ee80000300800 */
[----:B------:R-:W-:Y:S04]  /*14d60*/  STL [R1+0x6a0], R243 ;  /* 0x0006a0f301007387 */ /* 0x000fe80000100800 */
[----:B0-----:R-:W3:Y:S04]  /*14d70*/  LDL.LU R239, [R1+0x678] ;  /* 0x0006780001ef7983 */ /* 0x001ee80000300800 */
[----:B------:R0:W-:Y:S01]  /*14d80*/  STL [R1+0x6c4], R247 ;  /* 0x0006c4f701007387 */ /* 0x0001e20000100800 */
[----:B------:R-:W-:-:S03]  /*14d90*/  IADD3 R252, P4, R252, UR6, RZ ;  /* 0x00000006fcfc7c10 */ /* 0x000fc6000ff9e0ff */
[----:B0-----:R-:W3:Y:S04]  /*14da0*/  LDL.LU R247, [R1+0x69c] ;  /* 0x00069c0001f77983 */ /* 0x001ee80000300800 */
[----:B------:R-:W3:Y:S04]  /*14db0*/  LDL.LU R243, [R1+0x670] ;  /* 0x0006700001f37983 */ /* 0x000ee80000300800 */
[----:B------:R0:W-:Y:S01]  /*14dc0*/  STL [R1+0x698], R252 ;  /* 0x000698fc01007387 */ /* 0x0001e20000100800 */
[----:B------:R-:W-:-:S03]  /*14dd0*/  IADD3.X R240, R240, UR5, RZ, P5, !PT ;  /* 0x00000005f0f07c10 */ /* 0x000fc6000affe4ff */
[----:B0-----:R-:W3:Y:S01]  /*14de0*/  LDL.LU R252, [R1+0x694] ;  /* 0x0006940001fc7983 */ /* 0x001ee20000300800 */
[----:B--2---:R-:W-:-:S05]  /*14df0*/  IADD3 R248, P5, R248, UR6, RZ ;  /* 0x00000006f8f87c10 */ /* 0x004fca000ffbe0ff */
[----:B------:R0:W-:Y:S04]  /*14e00*/  STL [R1+0x690], R248 ;  /* 0x000690f801007387 */ /* 0x0001e80000100800 */
[----:B0-----:R-:W2:Y:S04]  /*14e10*/  LDL.LU R248, [R1+0x668] ;  /* 0x0006680001f87983 */ /* 0x001ea80000300800 */
[----:B------:R-:W-:Y:S01]  /*14e20*/  STL [R1+0x6bc], R240 ;  /* 0x0006bcf001007387 */ /* 0x000fe20000100800 */
[----:B----4-:R-:W-:Y:S02]  /*14e30*/  IADD3.X R251, R251, UR5, RZ, P6, !PT ;  /* 0x00000005fbfb7c10 */ /* 0x010fe4000b7fe4ff */
[----:B------:R-:W-:-:S03]  /*14e40*/  IADD3 R244, P6, R244, UR6, RZ ;  /* 0x00000006f4f47c10 */ /* 0x000fc6000ffde0ff */
[----:B------:R0:W-:Y:S04]  /*14e50*/  STL [R1+0x6b4], R251 ;  /* 0x0006b4fb01007387 */ /* 0x0001e80000100800 */
[----:B0-----:R-:W4:Y:S01]  /*14e60*/  LDL.LU R251, [R1+0x68c] ;  /* 0x00068c0001fb7983 */ /* 0x001f220000300800 */
[----:B------:R-:W-:-:S03]  /*14e70*/  IADD3.X R117, R117, UR5, RZ, P1, !PT ;  /* 0x0000000575757c10 */ /* 0x000fc60008ffe4ff */
[----:B------:R-:W4:Y:S04]  /*14e80*/  LDL.LU R146, [R1+0x660] ;  /* 0x0006600001927983 */ /* 0x000f280000300800 */
[----:B------:R-:W4:Y:S04]  /*14e90*/  LDL.LU R145, [R1+0x684] ;  /* 0x0006840001917983 */ /* 0x000f280000300800 */
[----:B------:R0:W-:Y:S04]  /*14ea0*/  STL [R1+0x688], R244 ;  /* 0x000688f401007387 */ /* 0x0001e80000100800 */
[----:B------:R-:W4:Y:S04]  /*14eb0*/  LDL.LU R147, [R1+0x658] ;  /* 0x0006580001937983 */ /* 0x000f280000300800 */
[----:B------:R1:W-:Y:S04]  /*14ec0*/  STL [R1+0x6ac], R117 ;  /* 0x0006ac7501007387 */ /* 0x0003e80000100800 */
        /* <DEDUP_REMOVED lines=12> */
[----:B0-----:R-:W4:Y:S04]  /*14f90*/  LDL.LU R244, [R1+0x64c] ;  /* 0x00064c0001f47983 */ /* 0x001f280000300800 */
[----:B-1----:R-:W4:Y:S01]  /*14fa0*/  LDL.LU R117, [R1+0x620] ;  /* 0x0006200001757983 */ /* 0x002f220000300800 */
[----:B---3--:R-:W-:-:S02]  /*14fb0*/  IADD3 R165, P1, R165, UR6, RZ ;  /* 0x00000006a5a57c10 */ /* 0x008fc4000ff3e0ff */
[----:B------:R-:W-:Y:S02]  /*14fc0*/  IADD3.X R162, R162, UR5, RZ, P2, !PT ;  /* 0x00000005a2a27c10 */ /* 0x000fe400097fe4ff */
[----:B------:R-:W-:Y:S01]  /*14fd0*/  IADD3 R239, P2, R239, UR6, RZ ;  /* 0x00000006efef7c10 */ /* 0x000fe2000ff5e0ff */
[----:B------:R-:W-:Y:S01]  /*14fe0*/  STL [R1+0x680], R165 ;  /* 0x000680a501007387 */ /* 0x000fe20000100800 */
[----:B------:R-:W-:Y:S02]  /*14ff0*/  IADD3.X R247, R247, UR5, RZ, P3, !PT ;  /* 0x00000005f7f77c10 */ /* 0x000fe40009ffe4ff */
[----:B------:R-:W-:-:S03]  /*15000*/  IADD3 R243, P3, R243, UR6, RZ ;  /* 0x00000006f3f37c10 */ /* 0x000fc6000ff7e0ff */
[----:B------:R0:W-:Y:S04]  /*15010*/  STL [R1+0x69c], R247 ;  /* 0x00069cf701007387 */ /* 0x0001e80000100800 */
[----:B------:R-:W-:Y:S04]  /*15020*/  STL [R1+0x6a4], R162 ;  /* 0x0006a4a201007387 */ /* 0x000fe80000100800 */
[----:B0-----:R-:W3:Y:S01]  /*15030*/  LDL.LU R247, [R1+0x644] ;  /* 0x0006440001f77983 */ /* 0x001ee20000300800 */
[----:B------:R-:W-:-:S03]  /*15040*/  IADD3.X R252, R252, UR5, RZ, P4, !PT ;  /* 0x00000005fcfc7c10 */ /* 0x000fc6000a7fe4ff */
[----:B------:R0:W-:Y:S04]  /*15050*/  STL [R1+0x678], R239 ;  /* 0x000678ef01007387 */ /* 0x0001e80000100800 */
[----:B0-----:R-:W3:Y:S04]  /*15060*/  LDL.LU R239, [R1+0x618] ;  /* 0x0006180001ef7983 */ /* 0x001ee80000300800 */
[----:B------:R0:W-:Y:S04]  /*15070*/  STL [R1+0x694], R252 ;  /* 0x000694fc01007387 */ /* 0x0001e80000100800 */
[----:B------:R-:W-:Y:S04]  /*15080*/  STL [R1+0x670], R243 ;  /* 0x000670f301007387 */ /* 0x000fe80000100800 */
[----:B0-----:R-:W3:Y:S01]  /*15090*/  LDL.LU R252, [R1+0x63c] ;  /* 0x00063c0001fc7983 */ /* 0x001ee20000300800 */
[----:B--2---:R-:W-:-:S05]  /*150a0*/  IADD3 R248, P4, R248, UR6, RZ ;  /* 0x00000006f8f87c10 */ /* 0x004fca000ff9e0ff */
[----:B------:R0:W-:Y:S04]  /*150b0*/  STL [R1+0x668], R248 ;  /* 0x000668f801007387 */ /* 0x0001e80000100800 */
[----:B0-----:R-:W2:Y:S04]  /*150c0*/  LDL.LU R248, [R1+0x610] ;  /* 0x0006100001f87983 */ /* 0x001ea80000300800 */
[----:B------:R-:W2:Y:S01]  /*150d0*/  LDL.LU R243, [R1+0x634] ;  /* 0x0006340001f37983 */ /* 0x000ea20000300800 */
[----:B----4-:R-:W-:Y:S02]  /*150e0*/  IADD3.X R251, R251, UR5, RZ, P5, !PT ;  /* 0x00000005fbfb7c10 */ /* 0x010fe4000affe4ff */
[----:B------:R-:W-:-:S03]  /*150f0*/  IADD3 R146, P5, R146, UR6, RZ ;  /* 0x0000000692927c10 */ /* 0x000fc6000ffbe0ff */
[----:B------:R0:W-:Y:S01]  /*15100*/  STL [R1+0x68c], R251 ;  /* 0x00068cfb01007387 */ /* 0x0001e20000100800 */
[----:B------:R-:W-:-:S03]  /*15110*/  IADD3.X R145, R145, UR5, RZ, P6, !PT ;  /* 0x0000000591917c10 */ /* 0x000fc6000b7fe4ff */
[----:B0-----:R-:W4:Y:S01]  /*15120*/  LDL.LU R251, [R1+0x608] ;  /* 0x0006080001fb7983 */ /* 0x001f220000300800 */
        /* <DEDUP_REMOVED lines=29> */
[----:B------:R-:W4:Y:S04]  /*15300*/  LDL.LU R165, [R1+0x62c] ;  /* 0x00062c0001a57983 */ /* 0x000f280000300800 */
[----:B------:R0:W-:Y:S04]  /*15310*/  STL [R1+0x628], R240 ;  /* 0x000628f001007387 */ /* 0x0001e80000100800 */
[----:B------:R-:W4:Y:S04]  /*15320*/  LDL.LU R162, [R1+0x600] ;  /* 0x0006000001a27983 */ /* 0x000f280000300800 */
[----:B------:R-:W-:Y:S04]  /*15330*/  STL [R1+0x64c], R244 ;  /* 0x00064cf401007387 */ /* 0x000fe80000100800 */
[----:B0-----:R-:W4:Y:S04]  /*15340*/  LDL.LU R240, [R1+0x624] ;  /* 0x0006240001f07983 */ /* 0x001f280000300800 */
[----:B------:R0:W-:Y:S04]  /*15350*/  STL [R1+0x620], R117 ;  /* 0x0006207501007387 */ /* 0x0001e80000100800 */
[----:B0-----:R-:W4:Y:S01]  /*15360*/  LDL.LU R117, [R1+0x5f8] ;  /* 0x0005f80001757983 */ /* 0x001f220000300800 */
[----:B---3--:R-:W-:-:S03]  /*15370*/  IADD3.X R247, R247, UR5, RZ, P2, !PT ;  /* 0x00000005f7f77c10 */ /* 0x008fc600097fe4ff */
[----:B------:R-:W3:Y:S04]  /*15380*/  LDL.LU R244, [R1+0x61c] ;  /* 0x00061c0001f47983 */ /* 0x000ee80000300800 */
[----:B------:R0:W-:Y:S04]  /*15390*/  STL [R1+0x644], R247 ;  /* 0x000644f701007387 */ /* 0x0001e80000100800 */
[----:B0-----:R-:W3:Y:S01]  /*153a0*/  LDL.LU R247, [R1+0x5f0] ;  /* 0x0005f00001f77983 */ /* 0x001ee20000300800 */
[----:B------:R-:W-:Y:S02]  /*153b0*/  IADD3 R239, P2, R239, UR6, RZ ;  /* 0x00000006efef7c10 */ /* 0x000fe4000ff5e0ff */
[----:B------:R-:W-:-:S05]  /*153c0*/  IADD3.X R252, R252, UR5, RZ, P3, !PT ;  /* 0x00000005fcfc7c10 */ /* 0x000fca0009ffe4ff */
[----:B------:R0:W-:Y:S04]  /*153d0*/  STL [R1+0x63c], R252 ;  /* 0x00063cfc01007387 */ /* 0x0001e80000100800 */
[----:B0-----:R-:W3:Y:S04]  /*153e0*/  LDL.LU R252, [R1+0x614] ;  /* 0x0006140001fc7983 */ /* 0x001ee80000300800 */
[----:B------:R-:W-:Y:S01]  /*153f0*/  STL [R1+0x618], R239 ;  /* 0x000618ef01007387 */ /* 0x000fe20000100800 */
[----:B--2---:R-:W-:Y:S02]  /*15400*/  IADD3 R248, P3, R248, UR6, RZ ;  /* 0x00000006f8f87c10 */ /* 0x004fe4000ff7e0ff */
[----:B------:R-:W-:-:S03]  /*15410*/  IADD3.X R243, R243, UR5, RZ, P4, !PT ;  /* 0x00000005f3f37c10 */ /* 0x000fc6000a7fe4ff */
[----:B------:R0:W-:Y:S04]  /*15420*/  STL [R1+0x610], R248 ;  /* 0x000610f801007387 */ /* 0x0001e80000100800 */
[----:B0-----:R-:W2:Y:S04]  /*15430*/  LDL.LU R248, [R1+0x5e8] ;  /* 0x0005e80001f87983 */ /* 0x001ea80000300800 */
[----:B------:R-:W2:Y:S04]  /*15440*/  LDL.LU R146, [R1+0x60c] ;  /* 0x00060c0001927983 */ /* 0x000ea80000300800 */
[----:B------:R-:W2:Y:S01]  /*15450*/  LDL.LU R145, [R1+0x5e0] ;  /* 0x0005e00001917983 */ /* 0x000ea20000300800 */
[----:B----4-:R-:W-:-:S03]  /*15460*/  IADD3 R251, P4, R251, UR6, RZ ;  /* 0x00000006fbfb7c10 */ /* 0x010fc6000ff9e0ff */
        /* <DEDUP_REMOVED lines=15> */
[----:B0-----:R-:W4:Y:S01]  /*15560*/  LDL.LU R243, [R1+0x5a8] ;  /* 0x0005a80001f37983 */ /* 0x001f220000300800 */
[----:B------:R-:W-:-:S03]  /*15570*/  IADD3.X R165, R165, UR5, RZ, P5, !PT ;  /* 0x00000005a5a57c10 */ /* 0x000fc6000affe4ff */
[----:B-1----:R-:W4:Y:S01]  /*15580*/  LDL.LU R251, [R1+0x5cc] ;  /* 0x0005cc0001fb7983 */ /* 0x002f220000300800 */
[----:B------:R-:W-:-:S03]  /*15590*/  IADD3 R162, P5, R162, UR6, RZ ;  /* 0x00000006a2a27c10 */ /* 0x000fc6000ffbe0ff */
[----:B------:R-:W-:Y:S01]  /*155a0*/  STL [R1+0x62c], R165 ;  /* 0x00062ca501007387 */ /* 0x000fe20000100800 */
[----:B------:R-:W-:Y:S02]  /*155b0*/  IADD3.X R240, R240, UR5, RZ, P6, !PT ;  /* 0x00000005f0f07c10 */ /* 0x000fe4000b7fe4ff */
[----:B------:R-:W-:-:S05]  /*155c0*/  IADD3 R117, P6, R117, UR6, RZ ;  /* 0x0000000675757c10 */ /* 0x000fca000ffde0ff */
[----:B------:R0:W-:Y:S04]  /*155d0*/  STL [R1+0x5f8], R117 ;  /* 0x0005f87501007387 */ /* 0x0001e80000100800 */
[----:B------:R-:W-:Y:S04]  /*155e0*/  STL [R1+0x600], R162 ;  /* 0x000600a201007387 */ /* 0x000fe80000100800 */
[----:B0-----:R-:W4:Y:S01]  /*155f0*/  LDL.LU R117, [R1+0x5a0] ;  /* 0x0005a00001757983 */ /* 0x001f220000300800 */
[----:B---3--:R-:W-:Y:S02]  /*15600*/  IADD3.X R244, R244, UR5, RZ, P1, !PT ;  /* 0x00000005f4f47c10 */ /* 0x008fe40008ffe4ff */
[----:B------:R-:W-:Y:S01]  /*15610*/  IADD3 R247, P1, R247, UR6, RZ ;  /* 0x00000006f7f77c10 */ /* 0x000fe2000ff3e0ff */
[----:B------:R0:W-:Y:S04]  /*15620*/  STL [R1+0x624], R240 ;  /* 0x000624f001007387 */ /* 0x0001e80000100800 */
[----:B0-----:R-:W3:Y:S04]  /*15630*/  LDL.LU R240, [R1+0x5c4] ;  /* 0x0005c40001f07983 */ /* 0x001ee80000300800 */
[----:B------:R0:W-:Y:S04]  /*15640*/  STL [R1+0x5f0], R247 ;  /* 0x0005f0f701007387 */ /* 0x0001e80000100800 */
[----:B------:R-:W-:Y:S04]  /*15650*/  STL [R1+0x61c], R244 ;  /* 0x00061cf401007387 */ /* 0x000fe80000100800 */
[----:B0-----:R-:W3:Y:S01]  /*15660*/  LDL.LU R247, [R1+0x598] ;  /* 0x0005980001f77983 */ /* 0x001ee20000300800 */
[----:B------:R-:W-:-:S05]  /*15670*/  IADD3.X R252, R252, UR5, RZ, P2, !PT ;  /* 0x00000005fcfc7c10 */ /* 0x000fca00097fe4ff */
[----:B------:R0:W-:Y:S04]  /*15680*/  STL [R1+0x614], R252 ;  /* 0x000614fc01007387 */ /* 0x0001e80000100800 */
[----:B0-----:R-:W3:Y:S04]  /*15690*/  LDL.LU R252, [R1+0x5bc] ;  /* 0x0005bc0001fc7983 */ /* 0x001ee80000300800 */
[----:B------:R-:W3:Y:S01]  /*156a0*/  LDL.LU R244, [R1+0x590] ;  /* 0x0005900001f47983 */ /* 0x000ee20000300800 */
[----:B--2---:R-:W-:Y:S02]  /*156b0*/  IADD3 R248, P2, R248, UR6, RZ ;  /* 0x00000006f8f87c10 */ /* 0x004fe4000ff5e0ff */
[----:B------:R-:W-:-:S03]  /*156c0*/  IADD3.X R146, R146, UR5, RZ, P3, !PT ;  /* 0x0000000592927c10 */ /* 0x000fc60009ffe4ff */
[----:B------:R0:W-:Y:S01]  /*156d0*/  STL [R1+0x5e8], R248 ;  /* 0x0005e8f801007387 */ /* 0x0001e20000100800 */
[----:B------:R-:W-:-:S03]  /*156e0*/  IADD3 R145, P3, R145, UR6, RZ ;  /* 0x0000000691917c10 */ /* 0x000fc6000ff7e0ff */
[----:B0-----:R-:W2:Y:S01]  /*156f0*/  LDL.LU R248, [R1+0x5b4] ;  /* 0x0005b40001f87983 */ /* 0x001ea20000300800 */
[----:B----4-:R-:W-:-:S03]  /*15700*/  IADD3.X R147, R147, UR5, RZ, P4, !PT ;  /* 0x0000000593937c10 */ /* 0x010fc6000a7fe4ff */
[----:B------:R-:W-:Y:S04]  /*15710*/  STL [R1+0x60c], R146 ;  /* 0x00060c9201007387 */ /* 0x000fe80000100800 */
        /* <DEDUP_REMOVED lines=26> */
[----:B------:R-:W4:Y:S01]  /*158c0*/  LDL.LU R165, [R1+0x588] ;  /* 0x0005880001a57983 */ /* 0x000f220000300800 */
[----:B------:R-:W-:-:S03]  /*158d0*/  IADD3.X R251, R251, UR5, RZ, P5, !PT ;  /* 0x00000005fbfb7c10 */ /* 0x000fc6000affe4ff */
[----:B------:R0:W-:Y:S04]  /*158e0*/  STL [R1+0x5d4], R239 ;  /* 0x0005d4ef01007387 */ /* 0x0001e80000100800 */
[----:B------:R-:W4:Y:S04]  /*158f0*/  LDL.LU R162, [R1+0x5ac] ;  /* 0x0005ac0001a27983 */ /* 0x000f280000300800 */
[----:B------:R-:W-:Y:S04]  /*15900*/  STL [R1+0x5a8], R243 ;  /* 0x0005a8f301007387 */ /* 0x000fe80000100800 */
[----:B0-----:R-:W4:Y:S04]  /*15910*/  LDL.LU R239, [R1+0x580] ;  /* 0x0005800001ef7983 */ /* 0x001f280000300800 */
[----:B------:R0:W-:Y:S04]  /*15920*/  STL [R1+0x5cc], R251 ;  /* 0x0005ccfb01007387 */ /* 0x0001e80000100800 */
[----:B0-----:R-:W4:Y:S04]  /*15930*/  LDL.LU R251, [R1+0x5a4] ;  /* 0x0005a40001fb7983 */ /* 0x001f280000300800 */
[----:B------:R-:W4:Y:S01]  /*15940*/  LDL.LU R243, [R1+0x578] ;  /* 0x0005780001f37983 */ /* 0x000f220000300800 */
[----:B------:R-:W-:-:S05]  /*15950*/  IADD3 R117, P5, R117, UR6, RZ ;  /* 0x0000000675757c10 */ /* 0x000fca000ffbe0ff */
[----:B------:R0:W-:Y:S04]  /*15960*/  STL [R1+0x5a0], R117 ;  /* 0x0005a07501007387 */ /* 0x0001e80000100800 */
[----:B0-----:R-:W4:Y:S01]  /*15970*/  LDL.LU R117, [R1+0x59c] ;  /* 0x00059c0001757983 */ /* 0x001f220000300800 */
[----:B---3--:R-:W-:Y:S02]  /*15980*/  IADD3.X R240, R240, UR5, RZ, P6, !PT ;  /* 0x00000005f0f07c10 */ /* 0x008fe4000b7fe4ff */
[----:B------:R-:W-:-:S05]  /*15990*/  IADD3 R247, P6, R247, UR6, RZ ;  /* 0x00000006f7f77c10 */ /* 0x000fca000ffde0ff */
[----:B------:R0:W-:Y:S04]  /*159a0*/  STL [R1+0x598], R247 ;  /* 0x000598f701007387 */ /* 0x0001e80000100800 */
[----:B0-----:R-:W3:Y:S01]  /*159b0*/  LDL.LU R247, [R1+0x570] ;  /* 0x0005700001f77983 */ /* 0x001ee20000300800 */
[----:B------:R-:W-:-:S03]  /*159c0*/  IADD3.X R252, R252, UR5, RZ, P1, !PT ;  /* 0x00000005fcfc7c10 */ /* 0x000fc60008ffe4ff */
[----:B------:R-:W-:Y:S01]  /*159d0*/  STL [R1+0x5c4], R240 ;  /* 0x0005c4f001007387 */ /* 0x000fe20000100800 */
[----:B------:R-:W-:-:S03]  /*159e0*/  IADD3 R244, P1, R244, UR6, RZ ;  /* 0x00000006f4f47c10 */ /* 0x000fc6000ff3e0ff */
[----:B------:R0:W-:Y:S04]  /*159f0*/  STL [R1+0x5bc], R252 ;  /* 0x0005bcfc01007387 */ /* 0x0001e80000100800 */
[----:B0-----:R-:W3:Y:S04]  /*15a00*/  LDL.LU R252, [R1+0x594] ;  /* 0x0005940001fc7983 */ /* 0x001ee80000300800 */
[----:B------:R-:W3:Y:S04]  /*15a10*/  LDL.LU R146, [R1+0x568] ;  /* 0x0005680001927983 */ /* 0x000ee80000300800 */
[----:B------:R-:W3:Y:S04]  /*15a20*/  LDL.LU R145, [R1+0x58c] ;  /* 0x00058c0001917983 */ /* 0x000ee80000300800 */
[----:B------:R0:W-:Y:S04]  /*15a30*/  STL [R1+0x590], R244 ;  /* 0x000590f401007387 */ /* 0x0001e80000100800 */
[----:B------:R-:W3:Y:S01]  /*15a40*/  LDL.LU R147, [R1+0x560] ;  /* 0x0005600001937983 */ /* 0x000ee20000300800 */
[----:B--2---:R-:W-:-:S05]  /*15a50*/  IADD3.X R248, R248, UR5, RZ, P2, !PT ;  /* 0x00000005f8f87c10 */ /* 0x004fca00097fe4ff */
[----:B------:R1:W-:Y:S04]  /*15a60*/  STL [R1+0x5b4], R248 ;  /* 0x0005b4f801007387 */ /* 0x0003e80000100800 */
[----:B------:R-:W2:Y:S04]  /*15a70*/  LDL.LU R149, [R1+0x584] ;  /* 0x0005840001957983 */ /* 0x000ea80000300800 */
        /* <DEDUP_REMOVED lines=11> */
[----:B0-----:R-:W2:Y:S01]  /*15b30*/  LDL.LU R244, [R1+0x554] ;  /* 0x0005540001f47983 */ /* 0x001ea20000300800 */
[----:B----4-:R-:W-:-:S03]  /*15b40*/  IADD3 R165, P2, R165, UR6, RZ ;  /* 0x00000006a5a57c10 */ /* 0x010fc6000ff5e0ff */
[----:B-1----:R-:W4:Y:S04]  /*15b50*/  LDL.LU R248, [R1+0x528] ;  /* 0x0005280001f87983 */ /* 0x002f280000300800 */
[----:B------:R-:W-:Y:S01]  /*15b60*/  STL [R1+0x588], R165 ;  /* 0x000588a501007387 */ /* 0x000fe20000100800 */
[----:B------:R-:W-:Y:S02]  /*15b70*/  IADD3.X R162, R162, UR5, RZ, P3, !PT ;  /* 0x00000005a2a27c10 */ /* 0x000fe40009ffe4ff */
[----:B------:R-:W-:Y:S02]  /*15b80*/  IADD3 R239, P3, R239, UR6, RZ ;  /* 0x00000006efef7c10 */ /* 0x000fe4000ff7e0ff */
[----:B------:R-:W-:-:S05]  /*15b90*/  IADD3.X R251, R251, UR5, RZ, P4, !PT ;  /* 0x00000005fbfb7c10 */ /* 0x000fca000a7fe4ff */
[----:B------:R0:W-:Y:S01]  /*15ba0*/  STL [R1+0x5a4], R251 ;  /* 0x0005a4fb01007387 */ /* 0x0001e20000100800 */
[----:B------:R-:W-:-:S03]  /*15bb0*/  IADD3 R243, P4, R243, UR6, RZ ;  /* 0x00000006f3f37c10 */ /* 0x000fc6000ff9e0ff */
[----:B------:R-:W-:Y:S04]  /*15bc0*/  STL [R1+0x5ac], R162 ;  /* 0x0005aca201007387 */ /* 0x000fe80000100800 */
[----:B0-----:R-:W4:Y:S04]  /*15bd0*/  LDL.LU R251, [R1+0x54c] ;  /* 0x00054c0001fb7983 */ /* 0x001f280000300800 */
[----:B------:R0:W-:Y:S04]  /*15be0*/  STL [R1+0x580], R239 ;  /* 0x000580ef01007387 */ /* 0x0001e80000100800 */
[----:B0-----:R-:W4:Y:S01]  /*15bf0*/  LDL.LU R239, [R1+0x520] ;  /* 0x0005200001ef7983 */ /* 0x001f220000300800 */
[----:B------:R-:W-:-:S05]  /*15c00*/  IADD3.X R117, R117, UR5, RZ, P5, !PT ;  /* 0x0000000575757c10 */ /* 0x000fca000affe4ff */
[----:B------:R0:W-:Y:S04]  /*15c10*/  STL [R1+0x59c], R117 ;  /* 0x00059c7501007387 */ /* 0x0001e80000100800 */
[----:B------:R-:W-:Y:S04]  /*15c20*/  STL [R1+0x578], R243 ;  /* 0x000578f301007387 */ /* 0x000fe80000100800 */
[----:B0-----:R-:W4:Y:S01]  /*15c30*/  LDL.LU R117, [R1+0x544] ;  /* 0x0005440001757983 */ /* 0x001f220000300800 */
[----:B---3--:R-:W-:-:S05]  /*15c40*/  IADD3 R247, P5, R247, UR6, RZ ;  /* 0x00000006f7f77c10 */ /* 0x008fca000ffbe0ff */
[----:B------:R0:W-:Y:S04]  /*15c50*/  STL [R1+0x570], R247 ;  /* 0x000570f701007387 */ /* 0x0001e80000100800 */
[----:B0-----:R-:W3:Y:S01]  /*15c60*/  LDL.LU R247, [R1+0x518] ;  /* 0x0005180001f77983 */ /* 0x001ee20000300800 */
[----:B------:R-:W-:-:S03]  /*15c70*/  IADD3.X R252, R252, UR5, RZ, P6, !PT ;  /* 0x00000005fcfc7c10 */ /* 0x000fc6000b7fe4ff */
[----:B------:R-:W3:Y:S01]  /*15c80*/  LDL.LU R243, [R1+0x53c] ;  /* 0x00053c0001f37983 */ /* 0x000ee20000300800 */
[----:B------:R-:W-:-:S03]  /*15c90*/  IADD3 R146, P6, R146, UR6, RZ ;  /* 0x0000000692927c10 */ /* 0x000fc6000ffde0ff */
[----:B------:R0:W-:Y:S01]  /*15ca0*/  STL [R1+0x594], R252 ;  /* 0x000594fc01007387 */ /* 0x0001e20000100800 */
[----:B------:R-:W-:-:S03]  /*15cb0*/  IADD3.X R145, R145, UR5, RZ, P1, !PT ;  /* 0x0000000591917c10 */ /* 0x000fc60008ffe4ff */
[----:B0-----:R-:W3:Y:S01]  /*15cc0*/  LDL.LU R252, [R1+0x510] ;  /* 0x0005100001fc7983 */ /* 0x001ee20000300800 */
[----:B------:R-:W-:-:S03]  /*15cd0*/  IADD3 R147, P1, R147, UR6, RZ ;  /* 0x0000000693937c10 */ /* 0x000fc6000ff3e0ff */
[----:B------:R-:W-:Y:S04]  /*15ce0*/  STL [R1+0x568], R146 ;  /* 0x0005689201007387 */ /* 0x000fe80000100800 */
[----:B------:R-:W-:Y:S04]  /*15cf0*/  STL [R1+0x58c], R145 ;  /* 0x00058c9101007387 */ /* 0x000fe80000100800 */
[----:B------:R-:W-:Y:S01]  /*15d00*/  STL [R1+0x560], R147 ;  /* 0x0005609301007387 */ /* 0x000fe20000100800 */
[----:B--2---:R-:W-:Y:S02]  /*15d10*/  IADD3.X R149, R149, UR5, RZ, P2, !PT ;  /* 0x0000000595957c10 */ /* 0x004fe400097fe4ff */
        /* <DEDUP_REMOVED lines=23> */
[----:B------:R-:W2:Y:S01]  /*15e90*/  LDL.LU R165, [R1+0x534] ;  /* 0x0005340001a57983 */ /* 0x000ea20000300800 */
[----:B----4-:R-:W-:-:S03]  /*15ea0*/  IADD3 R248, P2, R248, UR6, RZ ;  /* 0x00000006f8f87c10 */ /* 0x010fc6000ff5e0ff */
[----:B------:R0:W-:Y:S04]  /*15eb0*/  STL [R1+0x530], R240 ;  /* 0x000530f001007387 */ /* 0x0001e80000100800 */
[----:B------:R-:W4:Y:S04]  /*15ec0*/  LDL.LU R162, [R1+0x508] ;  /* 0x0005080001a27983 */ /* 0x000f280000300800 */
[----:B------:R-:W-:Y:S04]  /*15ed0*/  STL [R1+0x554], R244 ;  /* 0x000554f401007387 */ /* 0x000fe80000100800 */
[----:B0-----:R-:W4:Y:S04]  /*15ee0*/  LDL.LU R240, [R1+0x52c] ;  /* 0x00052c0001f07983 */ /* 0x001f280000300800 */
[----:B------:R0:W-:Y:S04]  /*15ef0*/  STL [R1+0x528], R248 ;  /* 0x000528f801007387 */ /* 0x0001e80000100800 */
[----:B0-----:R-:W4:Y:S04]  /*15f00*/  LDL.LU R248, [R1+0x500] ;  /* 0x0005000001f87983 */ /* 0x001f280000300800 */
[----:B------:R-:W4:Y:S01]  /*15f10*/  LDL.LU R244, [R1+0x524] ;  /* 0x0005240001f47983 */ /* 0x000f220000300800 */
[----:B------:R-:W-:-:S05]  /*15f20*/  IADD3.X R251, R251, UR5, RZ, P3, !PT ;  /* 0x00000005fbfb7c10 */ /* 0x000fca0009ffe4ff */
[----:B------:R0:W-:Y:S04]  /*15f30*/  STL [R1+0x54c], R251 ;  /* 0x00054cfb01007387 */ /* 0x0001e80000100800 */
[----:B0-----:R-:W4:Y:S01]  /*15f40*/  LDL.LU R251, [R1+0x4f8] ;  /* 0x0004f80001fb7983 */ /* 0x001f220000300800 */
[----:B------:R-:W-:-:S05]  /*15f50*/  IADD3.X R117, R117, UR5, RZ, P4, !PT ;  /* 0x0000000575757c10 */ /* 0x000fca000a7fe4ff */
[----:B------:R0:W-:Y:S04]  /*15f60*/  STL [R1+0x544], R117 ;  /* 0x0005447501007387 */ /* 0x0001e80000100800 */
[----:B0-----:R-:W4:Y:S01]  /*15f70*/  LDL.LU R117, [R1+0x51c] ;  /* 0x00051c0001757983 */ /* 0x001f220000300800 */
[----:B------:R-:W-:-:S05]  /*15f80*/  IADD3 R239, P3, R239, UR6, RZ ;  /* 0x00000006efef7c10 */ /* 0x000fca000ff7e0ff */
[----:B------:R-:W-:Y:S01]  /*15f90*/  STL [R1+0x520], R239 ;  /* 0x000520ef01007387 */ /* 0x000fe20000100800 */
[----:B---3--:R-:W-:Y:S02]  /*15fa0*/  IADD3 R247, P4, R247, UR6, RZ ;  /* 0x00000006f7f77c10 */ /* 0x008fe4000ff9e0ff */
[----:B------:R-:W-:-:S03]  /*15fb0*/  IADD3.X R243, R243, UR5, RZ, P5, !PT ;  /* 0x00000005f3f37c10 */ /* 0x000fc6000affe4ff */
[----:B------:R0:W-:Y:S04]  /*15fc0*/  STL [R1+0x518], R247 ;  /* 0x000518f701007387 */ /* 0x0001e80000100800 */
[----:B0-----:R-:W3:Y:S01]  /*15fd0*/  LDL.LU R247, [R1+0x4f0] ;  /* 0x0004f00001f77983 */ /* 0x001ee20000300800 */
[----:B------:R-:W-:-:S03]  /*15fe0*/  IADD3 R252, P5, R252, UR6, RZ ;  /* 0x00000006fcfc7c10 */ /* 0x000fc6000ffbe0ff */
        /* <DEDUP_REMOVED lines=17> */
[----:B0-----:R-:W3:Y:S04]  /*16100*/  LDL.LU R243, [R1+0x9c4] ;  /* 0x0009c40001f37983 */ /* 0x001ee80000300800 */
[----:B-1----:R-:W3:Y:S01]  /*16110*/  LDL.LU R252, [R1+0x9e8] ;  /* 0x0009e80001fc7983 */ /* 0x002ee20000300800 */
[----:B--2---:R-:W-:-:S05]  /*16120*/  IADD3.X R165, R165, UR5, RZ, P6, !PT ;  /* 0x00000005a5a57c10 */ /* 0x004fca000b7fe4ff */
[----:B------:R-:W-:Y:S01]  /*16130*/  STL [R1+0x534], R165 ;  /* 0x000534a501007387 */ /* 0x000fe20000100800 */
[----:B----4-:R-:W-:Y:S02]  /*16140*/  IADD3 R162, P6, R162, UR6, RZ ;  /* 0x00000006a2a27c10 */ /* 0x010fe4000ffde0ff */
[----:B------:R-:W-:Y:S02]  /*16150*/  IADD3.X R240, R240, UR5, RZ, P1, !PT ;  /* 0x00000005f0f07c10 */ /* 0x000fe40008ffe4ff */
[----:B------:R-:W-:Y:S02]  /*16160*/  IADD3 R248, P1, R248, UR6, RZ ;  /* 0x00000006f8f87c10 */ /* 0x000fe4000ff3e0ff */
[----:B------:R-:W-:-:S03]  /*16170*/  IADD3.X R244, R244, UR5, RZ, P2, !PT ;  /* 0x00000005f4f47c10 */ /* 0x000fc600097fe4ff */
[----:B------:R0:W-:Y:S04]  /*16180*/  STL [R1+0x500], R248 ;  /* 0x000500f801007387 */ /* 0x0001e80000100800 */
[----:B------:R-:W-:Y:S04]  /*16190*/  STL [R1+0x508], R162 ;  /* 0x000508a201007387 */ /* 0x000fe80000100800 */
[----:B0-----:R-:W2:Y:S04]  /*161a0*/  LDL.LU R248, [R1+0x9bc] ;  /* 0x0009bc0001f87983 */ /* 0x001ea80000300800 */
[----:B------:R0:W-:Y:S04]  /*161b0*/  STL [R1+0x52c], R240 ;  /* 0x00052cf001007387 */ /* 0x0001e80000100800 */
[----:B0-----:R-:W4:Y:S01]  /*161c0*/  LDL.LU R240, [R1+0x9e0] ;  /* 0x0009e00001f07983 */ /* 0x001f220000300800 */
[----:B------:R-:W-:-:S05]  /*161d0*/  IADD3 R251, P2, R251, UR6, RZ ;  /* 0x00000006fbfb7c10 */ /* 0x000fca000ff5e0ff */
[----:B------:R0:W-:Y:S04]  /*161e0*/  STL [R1+0x4f8], R251 ;  /* 0x0004f8fb01007387 */ /* 0x0001e80000100800 */
[----:B------:R-:W-:Y:S04]  /*161f0*/  STL [R1+0x524], R244 ;  /* 0x000524f401007387 */ /* 0x000fe80000100800 */
[----:B0-----:R-:W4:Y:S01]  /*16200*/  LDL.LU R251, [R1+0x9b4] ;  /* 0x0009b40001fb7983 */ /* 0x001f220000300800 */
[----:B------:R-:W-:-:S05]  /*16210*/  IADD3.X R117, R117, UR5, RZ, P3, !PT ;  /* 0x0000000575757c10 */ /* 0x000fca0009ffe4ff */
[----:B------:R0:W-:Y:S04]  /*16220*/  STL [R1+0x51c], R117 ;  /* 0x00051c7501007387 */ /* 0x0001e80000100800 */
[----:B0-----:R-:W4:Y:S04]  /*16230*/  LDL.LU R117, [R1+0x9d8] ;  /* 0x0009d80001757983 */ /* 0x001f280000300800 */
[----:B------:R-:W4:Y:S01]  /*16240*/  LDL.LU R244, [R1+0x9ac] ;  /* 0x0009ac0001f47983 */ /* 0x000f220000300800 */
[----:B---3--:R-:W-:Y:S02]  /*16250*/  IADD3 R247, P3, R247, UR6, RZ ;  /* 0x00000006f7f77c10 */ /* 0x008fe4000ff7e0ff */
[----:B------:R-:W-:-:S03]  /*16260*/  IADD3.X R146, R146, UR5, RZ, P4, !PT ;  /* 0x0000000592927c10 */ /* 0x000fc6000a7fe4ff */
[----:B------:R0:W-:Y:S01]  /*16270*/  STL [R1+0x4f0], R247 ;  /* 0x0004f0f701007387 */ /* 0x0001e20000100800 */
[----:B------:R-:W-:-:S03]  /*16280*/  IADD3 R145, P4, R145, UR6, RZ ;  /* 0x0000000691917c10 */ /* 0x000fc6000ff9e0ff */
[----:B0-----:R-:W3:Y:S01]  /*16290*/  LDL.LU R247, [R1+0x9d0] ;  /* 0x0009d00001f77983 */ /* 0x001ee20000300800 */
        /* <DEDUP_REMOVED lines=37> */
[----:B--2---:R-:W-:-:S05]  /*164f0*/  IADD3 R248, P6, R248, UR6, RZ ;  /* 0x00000006f8f87c10 */ /* 0x004fca000ffde0ff */
[----:B------:R0:W-:Y:S01]  /*16500*/  STL [R1+0x9bc], R248 ;  /* 0x0009bcf801007387 */ /* 0x0001e20000100800 */
[----:B----4-:R-:W-:-:S03]  /*16510*/  IADD3.X R240, R240, UR5, RZ, P1, !PT ;  /* 0x00000005f0f07c10 */ /* 0x010fc60008ffe4ff */
[----:B0-----:R-:W2:Y:S01]  /*16520*/  LDL.LU R248, [R1+0x9b8] ;  /* 0x0009b80001f87983 */ /* 0x001ea20000300800 */
[----:B------:R-:W-:-:S05]  /*16530*/  IADD3 R251, P1, R251, UR6, RZ ;  /* 0x00000006fbfb7c10 */ /* 0x000fca000ff3e0ff */
[----:B------:R0:W-:Y:S04]  /*16540*/  STL [R1+0x9b4], R251 ;  /* 0x0009b4fb01007387 */ /* 0x0001e80000100800 */
[----:B0-----:R-:W4:Y:S04]  /*16550*/  LDL.LU R251, [R1+0x98c] ;  /* 0x00098c0001fb7983 */ /* 0x001f280000300800 */
[----:B------:R-:W-:Y:S01]  /*16560*/  STL [R1+0x9e0], R240 ;  /* 0x0009e0f001007387 */ /* 0x000fe20000100800 */
[----:B------:R-:W-:-:S05]  /*16570*/  IADD3.X R117, R117, UR5, RZ, P2, !PT ;  /* 0x0000000575757c10 */ /* 0x000fca00097fe4ff */
[----:B------:R0:W-:Y:S04]  /*16580*/  STL [R1+0x9d8], R117 ;  /* 0x0009d87501007387 */ /* 0x0001e80000100800 */
[----:B0-----:R-:W4:Y:S01]  /*16590*/  LDL.LU R117, [R1+0x9b0] ;  /* 0x0009b00001757983 */ /* 0x001f220000300800 */
[----:B------:R-:W-:-:S03]  /*165a0*/  IADD3 R244, P2, R244, UR6, RZ ;  /* 0x00000006f4f47c10 */ /* 0x000fc6000ff5e0ff */
[----:B------:R-:W4:Y:S04]  /*165b0*/  LDL.LU R146, [R1+0x984] ;  /* 0x0009840001927983 */ /* 0x000f280000300800 */
[----:B------:R-:W4:Y:S04]  /*165c0*/  LDL.LU R145, [R1+0x9a8] ;  /* 0x0009a80001917983 */ /* 0x000f280000300800 */
[----:B------:R0:W-:Y:S04]  /*165d0*/  STL [R1+0x9ac], R244 ;  /* 0x0009acf401007387 */ /* 0x0001e80000100800 */
[----:B------:R-:W4:Y:S01]  /*165e0*/  LDL.LU R147, [R1+0x97c] ;  /* 0x00097c0001937983 */ /* 0x000f220000300800 */
[----:B---3--:R-:W-:-:S05]  /*165f0*/  IADD3.X R247, R247, UR5, RZ, P3, !PT ;  /* 0x00000005f7f77c10 */ /* 0x008fca0009ffe4ff */
        /* <DEDUP_REMOVED lines=15> */
[----:B------:R-:W-:-:S05]  /*166f0*/  IADD3 R165, P3, R165, UR6, RZ ;  /* 0x00000006a5a57c10 */ /* 0x000fca000ff7e0ff */
[----:B------:R-:W-:Y:S01]  /*16700*/  STL [R1+0x9a4], R165 ;  /* 0x0009a4a501007387 */ /* 0x000fe20000100800 */
[----:B------:R-:W-:Y:S02]  /*16710*/  IADD3.X R162, R162, UR5, RZ, P4, !PT ;  /* 0x00000005a2a27c10 */ /* 0x000fe4000a7fe4ff */
[----:B------:R-:W-:Y:S02]  /*16720*/  IADD3 R239, P4, R239, UR6, RZ ;  /* 0x00000006efef7c10 */ /* 0x000fe4000ff9e0ff */
[----:B------:R-:W-:Y:S02]  /*16730*/  IADD3.X R252, R252, UR5, RZ, P5, !PT ;  /* 0x00000005fcfc7c10 */ /* 0x000fe4000affe4ff */
[----:B------:R-:W-:-:S03]  /*16740*/  IADD3 R243, P5, R243, UR6, RZ ;  /* 0x00000006f3f37c10 */ /* 0x000fc6000ffbe0ff */
[----:B------:R0:W-:Y:S04]  /*16750*/  STL [R1+0x9c0], R252 ;  /* 0x0009c0fc01007387 */ /* 0x0001e80000100800 */
[----:B------:R-:W-:Y:S04]  /*16760*/  STL [R1+0x9c8], R162 ;  /* 0x0009c8a201007387 */ /* 0x000fe80000100800 */
[----:B0-----:R-:W3:Y:S04]  /*16770*/  LDL.LU R252, [R1+0x968] ;  /* 0x0009680001fc7983 */ /* 0x001ee80000300800 */
[----:B------:R0:W-:Y:S04]  /*16780*/  STL [R1+0x99c], R239 ;  /* 0x00099cef01007387 */ /* 0x0001e80000100800 */
[----:B0-----:R-:W3:Y:S01]  /*16790*/  LDL.LU R239, [R1+0x93c] ;  /* 0x00093c0001ef7983 */ /* 0x001ee20000300800 */
[----:B--2---:R-:W-:-:S05]  /*167a0*/  IADD3.X R248, R248, UR5, RZ, P6, !PT ;  /* 0x00000005f8f87c10 */ /* 0x004fca000b7fe4ff */
[----:B------:R0:W-:Y:S04]  /*167b0*/  STL [R1+0x9b8], R248 ;  /* 0x0009b8f801007387 */ /* 0x0001e80000100800 */
[----:B------:R-:W-:Y:S04]  /*167c0*/  STL [R1+0x994], R243 ;  /* 0x000994f301007387 */ /* 0x000fe80000100800 */
[----:B0-----:R-:W2:Y:S01]  /*167d0*/  LDL.LU R248, [R1+0x960] ;  /* 0x0009600001f87983 */ /* 0x001ea20000300800 */
[----:B----4-:R-:W-:-:S05]  /*167e0*/  IADD3 R251, P6, R251, UR6, RZ ;  /* 0x00000006fbfb7c10 */ /* 0x010fca000ffde0ff */
[----:B------:R0:W-:Y:S04]  /*167f0*/  STL [R1+0x98c], R251 ;  /* 0x00098cfb01007387 */ /* 0x0001e80000100800 */
[----:B0-----:R-:W4:Y:S04]  /*16800*/  LDL.LU R251, [R1+0x934] ;  /* 0x0009340001fb7983 */ /* 0x001f280000300800 */
[----:B------:R-:W4:Y:S01]  /*16810*/  LDL.LU R243, [R1+0x958] ;  /* 0x0009580001f37983 */ /* 0x000f220000300800 */
[----:B------:R-:W-:-:S05]  /*16820*/  IADD3.X R117, R117, UR5, RZ, P1, !PT ;  /* 0x0000000575757c10 */ /* 0x000fca0008ffe4ff */
[----:B------:R0:W-:Y:S04]  /*16830*/  STL [R1+0x9b0], R117 ;  /* 0x0009b07501007387 */ /* 0x0001e80000100800 */
[----:B0-----:R-:W4:Y:S01]  /*16840*/  LDL.LU R117, [R1+0x92c] ;  /* 0x00092c0001757983 */ /* 0x001f220000300800 */
[----:B------:R-:W-:Y:S02]  /*16850*/  IADD3 R146, P1, R146, UR6, RZ ;  /* 0x0000000692927c10 */ /* 0x000fe4000ff3e0ff */
[----:B------:R-:W-:Y:S02]  /*16860*/  IADD3.X R145, R145, UR5, RZ, P2, !PT ;  /* 0x0000000591917c10 */ /* 0x000fe400097fe4ff */
[----:B------:R-:W-:Y:S02]  /*16870*/  IADD3 R147, P2, R147, UR6, RZ ;  /* 0x0000000693937c10 */ /* 0x000fe4000ff5e0ff */
[----:B---3--:R-:W-:-:S02]  /*16880*/  IADD3.X R149, R149, UR5, RZ, P3, !PT ;  /* 0x0000000595957c10 */ /* 0x008fc40009ffe4ff */
[----:B------:R-:W-:Y:S01]  /*16890*/  IADD3 R219, P3, R219, UR6, RZ ;  /* 0x00000006dbdb7c10 */ /* 0x000fe2000ff7e0ff */
        /* <DEDUP_REMOVED lines=21> */
[----:B------:R-:W-:Y:S01]  /*169f0*/  STL [R1+0x980], R232 ;  /* 0x000980e801007387 */ /* 0x000fe20000100800 */
[----:B------:R-:W-:-:S03]  /*16a00*/  IADD3.X R244, R244, UR5, RZ, P3, !PT ;  /* 0x00000005f4f47c10 */ /* 0x000fc60009ffe4ff */
[----:B------:R-:W-:Y:S04]  /*16a10*/  STL [R1+0x954], R235 ;  /* 0x000954eb01007387 */ /* 0x000fe80000100800 */
[----:B------:R-:W-:Y:S01]  /*16a20*/  STL [R1+0x978], R236 ;  /* 0x000978ec01007387 */ /* 0x000fe20000100800 */
[----:B------:R-:W-:-:S03]  /*16a30*/  IADD3 R247, P3, R247, UR6, RZ ;  /* 0x00000006f7f77c10 */ /* 0x000fc6000ff7e0ff */
        /* <DEDUP_REMOVED lines=8> */
[----:B------:R-:W-:-:S05]  /*16ac0*/  IADD3.X R252, R252, UR5, RZ, P4, !PT ;  /* 0x00000005fcfc7c10 */ /* 0x000fca000a7fe4ff */
[----:B------:R0:W-:Y:S01]  /*16ad0*/  STL [R1+0x968], R252 ;  /* 0x000968fc01007387 */ /* 0x0001e20000100800 */
[----:B------:R-:W-:-:S03]  /*16ae0*/  IADD3 R239, P4, R239, UR6, RZ ;  /* 0x00000006efef7c10 */ /* 0x000fc6000ff9e0ff */
[----:B0-----:R-:W3:Y:S01]  /*16af0*/  LDL.LU R252, [R1+0x914] ;  /* 0x0009140001fc7983 */ /* 0x001ee20000300800 */
[----:B--2---:R-:W-:-:S05]  /*16b00*/  IADD3.X R248, R248, UR5, RZ, P5, !PT ;  /* 0x00000005f8f87c10 */ /* 0x004fca000affe4ff */
[----:B------:R0:W-:Y:S04]  /*16b10*/  STL [R1+0x960], R248 ;  /* 0x000960f801007387 */ /* 0x0001e80000100800 */
[----:B0-----:R-:W2:Y:S04]  /*16b20*/  LDL.LU R248, [R1+0x938] ;  /* 0x0009380001f87983 */ /* 0x001ea80000300800 */
[----:B------:R-:W-:Y:S01]  /*16b30*/  STL [R1+0x93c], R239 ;  /* 0x00093cef01007387 */ /* 0x000fe20000100800 */
[----:B----4-:R-:W-:Y:S02]  /*16b40*/  IADD3 R251, P5, R251, UR6, RZ ;  /* 0x00000006fbfb7c10 */ /* 0x010fe4000ffbe0ff */
[----:B------:R-:W-:-:S03]  /*16b50*/  IADD3.X R243, R243, UR5, RZ, P6, !PT ;  /* 0x00000005f3f37c10 */ /* 0x000fc6000b7fe4ff */
[----:B------:R0:W-:Y:S04]  /*16b60*/  STL [R1+0x934], R251 ;  /* 0x000934fb01007387 */ /* 0x0001e80000100800 */
[----:B0-----:R-:W4:Y:S04]  /*16b70*/  LDL.LU R251, [R1+0x90c] ;  /* 0x00090c0001fb7983 */ /* 0x001f280000300800 */
[----:B------:R-:W4:Y:S04]  /*16b80*/  LDL.LU R146, [R1+0x930] ;  /* 0x0009300001927983 */ /* 0x000f280000300800 */
[----:B------:R-:W4:Y:S04]  /*16b90*/  LDL.LU R145, [R1+0x904] ;  /* 0x0009040001917983 */ /* 0x000f280000300800 */
[----:B------:R0:W-:Y:S04]  /*16ba0*/  STL [R1+0x958], R243 ;  /* 0x000958f301007387 */ /* 0x0001e80000100800 */
[----:B------:R-:W4:Y:S01]  /*16bb0*/  LDL.LU R147, [R1+0x928] ;  /* 0x0009280001937983 */ /* 0x000f220000300800 */
[----:B------:R-:W-:-:S05]  /*16bc0*/  IADD3 R117, P6, R117, UR6, RZ ;  /* 0x0000000675757c10 */ /* 0x000fca000ffde0ff */
        /* <DEDUP_REMOVED lines=15> */
[----:B---3--:R-:W-:-:S02]  /*16cc0*/  IADD3.X R165, R165, UR5, RZ, P1, !PT ;  /* 0x00000005a5a57c10 */ /* 0x008fc40008ffe4ff */
[----:B------:R-:W-:-:S03]  /*16cd0*/  IADD3 R162, P1, R162, UR6, RZ ;  /* 0x00000006a2a27c10 */ /* 0x000fc6000ff3e0ff */
[----:B------:R-:W-:Y:S01]  /*16ce0*/  STL [R1+0x950], R165 ;  /* 0x000950a501007387 */ /* 0x000fe20000100800 */
[----:B------:R-:W-:Y:S02]  /*16cf0*/  IADD3.X R240, R240, UR5, RZ, P2, !PT ;  /* 0x00000005f0f07c10 */ /* 0x000fe400097fe4ff */
[----:B------:R-:W-:Y:S02]  /*16d00*/  IADD3 R247, P2, R247, UR6, RZ ;  /* 0x00000006f7f77c10 */ /* 0x000fe4000ff5e0ff */
[----:B------:R-:W-:-:S03]  /*16d10*/  IADD3.X R244, R244, UR5, RZ, P3, !PT ;  /* 0x00000005f4f47c10 */ /* 0x000fc60009ffe4ff */
[----:B------:R0:W-:Y:S04]  /*16d20*/  STL [R1+0x91c], R247 ;  /* 0x00091cf701007387 */ /* 0x0001e80000100800 */
[----:B------:R-:W-:Y:S04]  /*16d30*/  STL [R1+0x924], R162 ;  /* 0x000924a201007387 */ /* 0x000fe80000100800 */
[----:B0-----:R-:W3:Y:S04]  /*16d40*/  LDL.LU R247, [R1+0x8c4] ;  /* 0x0008c40001f77983 */ /* 0x001ee80000300800 */
[----:B------:R0:W-:Y:S04]  /*16d50*/  STL [R1+0x948], R240 ;  /* 0x000948f001007387 */ /* 0x0001e80000100800 */
[----:B0-----:R-:W3:Y:S01]  /*16d60*/  LDL.LU R240, [R1+0x8e8] ;  /* 0x0008e80001f07983 */ /* 0x001ee20000300800 */
[----:B------:R-:W-:-:S05]  /*16d70*/  IADD3 R252, P3, R252, UR6, RZ ;  /* 0x00000006fcfc7c10 */ /* 0x000fca000ff7e0ff */
[----:B------:R0:W-:Y:S04]  /*16d80*/  STL [R1+0x914], R252 ;  /* 0x000914fc01007387 */ /* 0x0001e80000100800 */
[----:B------:R-:W-:Y:S04]  /*16d90*/  STL [R1+0x940], R244 ;  /* 0x000940f401007387 */ /* 0x000fe80000100800 */
[----:B0-----:R-:W3:Y:S01]  /*16da0*/  LDL.LU R252, [R1+0x8bc] ;  /* 0x0008bc0001fc7983 */ /* 0x001ee20000300800 */
[----:B--2---:R-:W-:-:S05]  /*16db0*/  IADD3.X R248, R248, UR5, RZ, P4, !PT ;  /* 0x00000005f8f87c10 */ /* 0x004fca000a7fe4ff */
[----:B------:R0:W-:Y:S04]  /*16dc0*/  STL [R1+0x938], R248 ;  /* 0x000938f801007387 */ /* 0x0001e80000100800 */
[----:B0-----:R-:W2:Y:S04]  /*16dd0*/  LDL.LU R248, [R1+0x8e0] ;  /* 0x0008e00001f87983 */ /* 0x001ea80000300800 */
[----:B------:R-:W2:Y:S01]  /*16de0*/  LDL.LU R244, [R1+0x8b4] ;  /* 0x0008b40001f47983 */ /* 0x000ea20000300800 */
[----:B----4-:R-:W-:Y:S02]  /*16df0*/  IADD3 R251, P4, R251, UR6, RZ ;  /* 0x00000006fbfb7c10 */ /* 0x010fe4000ff9e0ff */
[----:B------:R-:W-:-:S02]  /*16e00*/  IADD3.X R146, R146, UR5, RZ, P5, !PT ;  /* 0x0000000592927c10 */ /* 0x000fc4000affe4ff */
[----:B------:R-:W-:Y:S02]  /*16e10*/  IADD3 R145, P5, R145, UR6, RZ ;  /* 0x0000000691917c10 */ /* 0x000fe4000ffbe0ff */
[----:B------:R-:W-:Y:S01]  /*16e20*/  IADD3.X R147, R147, UR5, RZ, P6, !PT ;  /* 0x0000000593937c10 */ /* 0x000fe2000b7fe4ff */
[----:B------:R0:W-:Y:S04]  /*16e30*/  STL [R1+0x90c], R251 ;  /* 0x00090cfb01007387 */ /* 0x0001e80000100800 */
[----:B0-----:R-:W4:Y:S04]  /*16e40*/  LDL.LU R251, [R1+0x8d8] ;  /* 0x0008d80001fb7983 */ /* 0x001f280000300800 */
[----:B------:R0:W-:Y:S04]  /*16e50*/  STL [R1+0x930], R146 ;  /* 0x0009309201007387 */ /* 0x0001e80000100800 */
[----:B------:R-:W-:Y:S01]  /*16e60*/  STL [R1+0x904], R145 ;  /* 0x0009049101007387 */ /* 0x000fe20000100800 */
[----:B------:R-:W-:-:S02]  /*16e70*/  IADD3 R149, P6, R149, UR6, RZ ;  /* 0x0000000695957c10 */ /* 0x000fc4000ffde0ff */
[----:B------:R-:W-:Y:S02]  /*16e80*/  IADD3.X R219, R219, UR5, RZ, P1, !PT ;  /* 0x00000005dbdb7c10 */ /* 0x000fe40008ffe4ff */
[----:B------:R-:W-:Y:S02]  /*16e90*/  IADD3 R220, P1, R220, UR6, RZ ;  /* 0x00000006dcdc7c10 */ /* 0x000fe4000ff3e0ff */
        /* <DEDUP_REMOVED lines=15> */
[----:B------:R-:W-:Y:S04]  /*16f90*/  STL [R1+0x8e4], R228 ;  /* 0x0008e4e401007387 */ /* 0x000fe80000100800 */
[----:B------:R-:W-:Y:S01]  /*16fa0*/  STL [R1+0x908], R231 ;  /* 0x000908e701007387 */ /* 0x000fe20000100800 */
[----:B------:R-:W-:-:S03]  /*16fb0*/  IADD3.X R239, R239, UR5, RZ, P6, !PT ;  /* 0x00000005efef7c10 */ /* 0x000fc6000b7fe4ff */
[----:B------:R-:W-:Y:S01]  /*16fc0*/  STL [R1+0x8dc], R232 ;  /* 0x0008dce801007387 */ /* 0x000fe20000100800 */
[----:B------:R-:W-:-:S03]  /*16fd0*/  IADD3 R243, P6, R243, UR6, RZ ;  /* 0x00000006f3f37c10 */ /* 0x000fc6000ffde0ff */
[----:B------:R-:W-:Y:S04]  /*16fe0*/  STL [R1+0x900], R235 ;  /* 0x000900eb01007387 */ /* 0x000fe80000100800 */
[----:B------:R-:W-:Y:S01]  /*16ff0*/  STL [R1+0x8d4], R236 ;  /* 0x0008d4ec01007387 */ /* 0x000fe20000100800 */
[----:B------:R-:W-:-:S03]  /*17000*/  IADD3.X R117, R117, UR5, RZ, P1, !PT ;  /* 0x0000000575757c10 */ /* 0x000fc60008ffe4ff */
[----:B------:R-:W4:Y:S04]  /*17010*/  LDL.LU R165, [R1+0x8ac] ;  /* 0x0008ac0001a57983 */ /* 0x000f280000300800 */
[----:B------:R-:W-:Y:S04]  /*17020*/  STL [R1+0x8f8], R239 ;  /* 0x0008f8ef01007387 */ /* 0x000fe80000100800 */
[----:B------:R-:W4:Y:S04]  /*17030*/  LDL.LU R162, [R1+0x8d0] ;  /* 0x0008d00001a27983 */ /* 0x000f280000300800 */
[----:B------:R-:W-:Y:S04]  /*17040*/  STL [R1+0x8cc], R243 ;  /* 0x0008ccf301007387 */ /* 0x000fe80000100800 */
[----:B0-----:R-:W4:Y:S04]  /*17050*/  LDL.LU R146, [R1+0x8a4] ;  /* 0x0008a40001927983 */ /* 0x001f280000300800 */
[----:B------:R0:W-:Y:S04]  /*17060*/  STL [R1+0x8f0], R117 ;  /* 0x0008f07501007387 */ /* 0x0001e80000100800 */
[----:B0-----:R-:W4:Y:S04]  /*17070*/  LDL.LU R117, [R1+0x8c8] ;  /* 0x0008c80001757983 */ /* 0x001f280000300800 */
[----:B------:R-:W4:Y:S01]  /*17080*/  LDL.LU R243, [R1+0x89c] ;  /* 0x00089c0001f37983 */ /* 0x000f220000300800 */
[----:B---3--:R-:W-:-:S05]  /*17090*/  IADD3 R247, P1, R247, UR6, RZ ;  /* 0x00000006f7f77c10 */ /* 0x008fca000ff3e0ff */
[----:B------:R0:W-:Y:S01]  /*170a0*/  STL [R1+0x8c4], R247 ;  /* 0x0008c4f701007387 */ /* 0x0001e20000100800 */
[----:B------:R-:W-:-:S03]  /*170b0*/  IADD3.X R240, R240, UR5, RZ, P2, !PT ;  /* 0x00000005f0f07c10 */ /* 0x000fc600097fe4ff */
[----:B0-----:R-:W3:Y:S01]  /*170c0*/  LDL.LU R247, [R1+0x8c0] ;  /* 0x0008c00001f77983 */ /* 0x001ee20000300800 */
[----:B------:R-:W-:-:S05]  /*170d0*/  IADD3 R252, P2, R252, UR6, RZ ;  /* 0x00000006fcfc7c10 */ /* 0x000fca000ff5e0ff */
[----:B------:R0:W-:Y:S04]  /*170e0*/  STL [R1+0x8bc], R252 ;  /* 0x0008bcfc01007387 */ /* 0x0001e80000100800 */
[----:B0-----:R-:W3:Y:S04]  /*170f0*/  LDL.LU R252, [R1+0x894] ;  /* 0x0008940001fc7983 */ /* 0x001ee80000300800 */
[----:B------:R-:W-:Y:S01]  /*17100*/  STL [R1+0x8e8], R240 ;  /* 0x0008e8f001007387 */ /* 0x000fe20000100800 */
[----:B--2---:R-:W-:Y:S02]  /*17110*/  IADD3.X R248, R248, UR5, RZ, P3, !PT ;  /* 0x00000005f8f87c10 */ /* 0x004fe40009ffe4ff */
[----:B------:R-:W-:-:S03]  /*17120*/  IADD3 R244, P3, R244, UR6, RZ ;  /* 0x00000006f4f47c10 */ /* 0x000fc6000ff7e0ff */
[----:B------:R0:W-:Y:S04]  /*17130*/  STL [R1+0x8e0], R248 ;  /* 0x0008e0f801007387 */ /* 0x0001e80000100800 */
[----:B0-----:R-:W2:Y:S04]  /*17140*/  LDL.LU R248, [R1+0x8b8] ;  /* 0x0008b80001f87983 */ /* 0x001ea80000300800 */
[----:B------:R-:W2:Y:S04]  /*17150*/  LDL.LU R145, [R1+0x88c] ;  /* 0x00088c0001917983 */ /* 0x000ea80000300800 */
[----:B------:R-:W2:Y:S04]  /*17160*/  LDL.LU R147, [R1+0x8b0] ;  /* 0x0008b00001937983 */ /* 0x000ea80000300800 */
[----:B------:R0:W-:Y:S04]  /*17170*/  STL [R1+0x8b4], R244 ;  /* 0x0008b4f401007387 */ /* 0x0001e80000100800 */
[----:B------:R-:W2:Y:S01]  /*17180*/  LDL.LU R149, [R1+0x884] ;  /* 0x0008840001957983 */ /* 0x000ea20000300800 */
[----:B----4-:R-:W-:-:S05]  /*17190*/  IADD3.X R251, R251, UR5, RZ, P4, !PT ;  /* 0x00000005fbfb7c10 */ /* 0x010fca000a7fe4ff */
        /* <DEDUP_REMOVED lines=15> */
[----:B------:R-:W-:-:S02]  /*17290*/  IADD3 R165, P4, R165, UR6, RZ ;  /* 0x00000006a5a57c10 */ /* 0x000fc4000ff9e0ff */
[----:B------:R-:W-:-:S03]  /*172a0*/  IADD3.X R162, R162, UR5, RZ, P5, !PT ;  /* 0x00000005a2a27c10 */ /* 0x000fc6000affe4ff */
[----:B------:R-:W-:Y:S01]  /*172b0*/  STL [R1+0x8ac], R165 ;  /* 0x0008aca501007387 */ /* 0x000fe20000100800 */
[----:B------:R-:W-:-:S05]  /*172c0*/  IADD3.X R117, R117, UR5, RZ, P6, !PT ;  /* 0x0000000575757c10 */ /* 0x000fca000b7fe4ff */
[----:B------:R0:W-:Y:S04]  /*172d0*/  STL [R1+0x8c8], R117 ;  /* 0x0008c87501007387 */ /* 0x0001e80000100800 */
[----:B------:R-:W-:Y:S04]  /*172e0*/  STL [R1+0x8d0], R162 ;  /* 0x0008d0a201007387 */ /* 0x000fe80000100800 */
[----:B0-----:R-:W4:Y:S01]  /*172f0*/  LDL.LU R117, [R1+0x870] ;  /* 0x0008700001757983 */ /* 0x001f220000300800 */
[----:B------:R-:W-:Y:S02]  /*17300*/  IADD3 R146, P5, R146, UR6, RZ ;  /* 0x0000000692927c10 */ /* 0x000fe4000ffbe0ff */
[----:B------:R-:W-:-:S03]  /*17310*/  IADD3 R243, P6, R243, UR6, RZ ;  /* 0x00000006f3f37c10 */ /* 0x000fc6000ffde0ff */
[----:B------:R-:W-:Y:S04]  /*17320*/  STL [R1+0x8a4], R146 ;  /* 0x0008a49201007387 */ /* 0x000fe80000100800 */
[----:B------:R0:W-:Y:S04]  /*17330*/  STL [R1+0x89c], R243 ;  /* 0x00089cf301007387 */ /* 0x0001e80000100800 */
[----:B0-----:R-:W4:Y:S01]  /*17340*/  LDL.LU R243, [R1+0x844] ;  /* 0x0008440001f37983 */ /* 0x001f220000300800 */
[----:B---3--:R-:W-:-:S05]  /*17350*/  IADD3.X R247, R247, UR5, RZ, P1, !PT ;  /* 0x00000005f7f77c10 */ /* 0x008fca0008ffe4ff */
[----:B------:R0:W-:Y:S04]  /*17360*/  STL [R1+0x8c0], R247 ;  /* 0x0008c0f701007387 */ /* 0x0001e80000100800 */
[----:B0-----:R-:W3:Y:S01]  /*17370*/  LDL.LU R247, [R1+0x868] ;  /* 0x0008680001f77983 */ /* 0x001ee20000300800 */
[----:B------:R-:W-:-:S05]  /*17380*/  IADD3 R252, P1, R252, UR6, RZ ;  /* 0x00000006fcfc7c10 */ /* 0x000fca000ff3e0ff */
[----:B------:R0:W-:Y:S04]  /*17390*/  STL [R1+0x894], R252 ;  /* 0x000894fc01007387 */ /* 0x0001e80000100800 */
[----:B0-----:R-:W3:Y:S01]  /*173a0*/  LDL.LU R252, [R1+0x83c] ;  /* 0x00083c0001fc7983 */ /* 0x001ee20000300800 */
[----:B--2---:R-:W-:Y:S02]  /*173b0*/  IADD3.X R248, R248, UR5, RZ, P2, !PT ;  /* 0x00000005f8f87c10 */ /* 0x004fe400097fe4ff */
[----:B------:R-:W-:Y:S02]  /*173c0*/  IADD3 R145, P2, R145, UR6, RZ ;  /* 0x0000000691917c10 */ /* 0x000fe4000ff5e0ff */
[----:B------:R-:W-:Y:S02]  /*173d0*/  IADD3.X R147, R147, UR5, RZ, P3, !PT ;  /* 0x0000000593937c10 */ /* 0x000fe40009ffe4ff */
[----:B------:R-:W-:Y:S01]  /*173e0*/  IADD3 R149, P3, R149, UR6, RZ ;  /* 0x0000000695957c10 */ /* 0x000fe2000ff7e0ff */
[----:B------:R0:W-:Y:S04]  /*173f0*/  STL [R1+0x8b8], R248 ;  /* 0x0008b8f801007387 */ /* 0x0001e80000100800 */
[----:B0-----:R-:W2:Y:S04]  /*17400*/  LDL.LU R248, [R1+0x860] ;  /* 0x0008600001f87983 */ /* 0x001ea80000300800 */
[----:B------:R-:W-:Y:S04]  /*17410*/  STL [R1+0x88c], R145 ;  /* 0x00088c9101007387 */ /* 0x000fe80000100800 */
[----:B------:R-:W-:Y:S04]  /*17420*/  STL [R1+0x8b0], R147 ;  /* 0x0008b09301007387 */ /* 0x000fe80000100800 */
[----:B------:R-:W-:Y:S01]  /*17430*/  STL [R1+0x884], R149 ;  /* 0x0008849501007387 */ /* 0x000fe20000100800 */
[----:B----4-:R-:W-:-:S02]  /*17440*/  IADD3.X R219, R219, UR5, RZ, P4, !PT ;  /* 0x00000005dbdb7c10 */ /* 0x010fc4000a7fe4ff */
[----:B------:R-:W-:Y:S02]  /*17450*/  IADD3 R220, P4, R220, UR6, RZ ;  /* 0x00000006dcdc7c10 */ /* 0x000fe4000ff9e0ff */
        /* <DEDUP_REMOVED lines=23> */
[----:B------:R-:W4:Y:S04]  /*175d0*/  LDL.LU R166, [R1+0x834] ;  /* 0x0008340001a67983 */ /* 0x000f280000300800 */
[----:B------:R-:W-:Y:S04]  /*175e0*/  STL [R1+0x854], R240 ;  /* 0x000854f001007387 */ /* 0x000fe80000100800 */
[----:B------:R-:W4:Y:S04]  /*175f0*/  LDL.LU R165, [R1+0x858] ;  /* 0x0008580001a57983 */ /* 0x000f280000300800 */
[----:B------:R-:W-:Y:S04]  /*17600*/  STL [R1+0x878], R244 ;  /* 0x000878f401007387 */ /* 0x000fe80000100800 */
[----:B------:R-:W4:Y:S04]  /*17610*/  LDL.LU R162, [R1+0x82c] ;  /* 0x00082c0001a27983 */ /* 0x000f280000300800 */
[----:B------:R0:W-:Y:S04]  /*17620*/  STL [R1+0x84c], R251 ;  /* 0x00084cfb01007387 */ /* 0x0001e80000100800 */
[----:B0-----:R-:W4:Y:S04]  /*17630*/  LDL.LU R251, [R1+0x850] ;  /* 0x0008500001fb7983 */ /* 0x001f280000300800 */
[----:B------:R-:W4:Y:S01]  /*17640*/  LDL.LU R244, [R1+0x824] ;  /* 0x0008240001f47983 */ /* 0x000f220000300800 */
[----:B------:R-:W-:-:S05]  /*17650*/  IADD3.X R117, R117, UR5, RZ, P5, !PT ;  /* 0x0000000575757c10 */ /* 0x000fca000affe4ff */
[----:B------:R0:W-:Y:S04]  /*17660*/  STL [R1+0x870], R117 ;  /* 0x0008707501007387 */ /* 0x0001e80000100800 */
[----:B0-----:R-:W4:Y:S01]  /*17670*/  LDL.LU R117, [R1+0x848] ;  /* 0x0008480001757983 */ /* 0x001f220000300800 */
[----:B------:R-:W-:Y:S02]  /*17680*/  IADD3 R243, P5, R243, UR6, RZ ;  /* 0x00000006f3f37c10 */ /* 0x000fe4000ffbe0ff */
[----:B---3--:R-:W-:-:S05]  /*17690*/  IADD3.X R247, R247, UR5, RZ, P6, !PT ;  /* 0x00000005f7f77c10 */ /* 0x008fca000b7fe4ff */
[----:B------:R0:W-:Y:S04]  /*176a0*/  STL [R1+0x868], R247 ;  /* 0x000868f701007387 */ /* 0x0001e80000100800 */
[----:B0-----:R-:W3:Y:S04]  /*176b0*/  LDL.LU R247, [R1+0x81c] ;  /* 0x00081c0001f77983 */ /* 0x001ee80000300800 */
[----:B------:R-:W-:Y:S04]  /*176c0*/  STL [R1+0x844], R243 ;  /* 0x000844f301007387 */ /* 0x000fe80000100800 */
[----:B------:R-:W3:Y:S01]  /*176d0*/  LDL.LU R146, [R1+0x840] ;  /* 0x0008400001927983 */ /* 0x000ee20000300800 */
[----:B------:R-:W-:-:S05]  /*176e0*/  IADD3 R252, P6, R252, UR6, RZ ;  /* 0x00000006fcfc7c10 */ /* 0x000fca000ffde0ff */
[----:B------:R0:W-:Y:S04]  /*176f0*/  STL [R1+0x83c], R252 ;  /* 0x00083cfc01007387 */ /* 0x0001e80000100800 */
[----:B0-----:R-:W3:Y:S04]  /*17700*/  LDL.LU R252, [R1+0x814] ;  /* 0x0008140001fc7983 */ /* 0x001ee80000300800 */
[----:B------:R-:W3:Y:S04]  /*17710*/  LDL.LU R145, [R1+0x838] ;  /* 0x0008380001917983 */ /* 0x000ee80000300800 */
[----:B------:R-:W3:Y:S04]  /*17720*/  LDL.LU R147, [R1+0x80c] ;  /* 0x00080c0001937983 */ /* 0x000ee80000300800 */
        /* <DEDUP_REMOVED lines=17> */
[----:B----4-:R-:W-:-:S02]  /*17840*/  IADD3 R166, P1, R166, UR6, RZ ;  /* 0x00000006a6a67c10 */ /* 0x010fc4000ff3e0ff */
[----:B------:R-:W-:Y:S02]  /*17850*/  IADD3.X R165, R165, UR5, RZ, P2, !PT ;  /* 0x00000005a5a57c10 */ /* 0x000fe400097fe4ff */
[----:B------:R-:W-:Y:S01]  /*17860*/  IADD3 R162, P2, R162, UR6, RZ ;  /* 0x00000006a2a27c10 */ /* 0x000fe2000ff5e0ff */
[----:B------:R-:W-:Y:S01]  /*17870*/  STL [R1+0x834], R166 ;  /* 0x000834a601007387 */ /* 0x000fe20000100800 */
[----:B------:R-:W-:Y:S02]  /*17880*/  IADD3.X R251, R251, UR5, RZ, P3, !PT ;  /* 0x00000005fbfb7c10 */ /* 0x000fe40009ffe4ff */
[----:B------:R-:W-:-:S03]  /*17890*/  IADD3 R244, P3, R244, UR6, RZ ;  /* 0x00000006f4f47c10 */ /* 0x000fc6000ff7e0ff */
[----:B------:R0:W-:Y:S04]  /*178a0*/  STL [R1+0x850], R251 ;  /* 0x000850fb01007387 */ /* 0x0001e80000100800 */
[----:B------:R-:W-:Y:S04]  /*178b0*/  STL [R1+0x858], R165 ;  /* 0x000858a501007387 */ /* 0x000fe80000100800 */
[----:B0-----:R-:W4:Y:S04]  /*178c0*/  LDL.LU R251, [R1+0x4dc] ;  /* 0x0004dc0001fb7983 */ /* 0x001f280000300800 */
[----:B------:R-:W-:Y:S04]  /*178d0*/  STL [R1+0x82c], R162 ;  /* 0x00082ca201007387 */ /* 0x000fe80000100800 */
[----:B------:R0:W-:Y:S04]  /*178e0*/  STL [R1+0x824], R244 ;  /* 0x000824f401007387 */ /* 0x0001e80000100800 */
[----:B0-----:R-:W4:Y:S01]  /*178f0*/  LDL.LU R244, [R1+0x7f0] ;  /* 0x0007f00001f47983 */ /* 0x001f220000300800 */
[----:B------:R-:W-:-:S05]  /*17900*/  IADD3.X R117, R117, UR5, RZ, P4, !PT ;  /* 0x0000000575757c10 */ /* 0x000fca000a7fe4ff */
[----:B------:R0:W-:Y:S04]  /*17910*/  STL [R1+0x848], R117 ;  /* 0x0008487501007387 */ /* 0x0001e80000100800 */
[----:B0-----:R-:W4:Y:S01]  /*17920*/  LDL.LU R117, [R1+0x4d4] ;  /* 0x0004d40001757983 */ /* 0x001f220000300800 */
[----:B---3--:R-:W-:Y:S02]  /*17930*/  IADD3 R247, P4, R247, UR6, RZ ;  /* 0x00000006f7f77c10 */ /* 0x008fe4000ff9e0ff */
[----:B------:R-:W-:-:S03]  /*17940*/  IADD3.X R146, R146, UR5, RZ, P5, !PT ;  /* 0x0000000592927c10 */ /* 0x000fc6000affe4ff */
[----:B------:R0:W-:Y:S04]  /*17950*/  STL [R1+0x81c], R247 ;  /* 0x00081cf701007387 */ /* 0x0001e80000100800 */
[----:B0-----:R-:W3:Y:S01]  /*17960*/  LDL.LU R247, [R1+0x7e8] ;  /* 0x0007e80001f77983 */ /* 0x001ee20000300800 */
[----:B------:R-:W-:Y:S02]  /*17970*/  IADD3 R252, P5, R252, UR6, RZ ;  /* 0x00000006fcfc7c10 */ /* 0x000fe4000ffbe0ff */
[----:B------:R-:W-:Y:S02]  /*17980*/  IADD3.X R145, R145, UR5, RZ, P6, !PT ;  /* 0x0000000591917c10 */ /* 0x000fe4000b7fe4ff */
[----:B------:R-:W-:Y:S02]  /*17990*/  IADD3 R147, P6, R147, UR6, RZ ;  /* 0x0000000693937c10 */ /* 0x000fe4000ffde0ff */
[----:B------:R-:W-:Y:S01]  /*179a0*/  IADD3.X R149, R149, UR5, RZ, P1, !PT ;  /* 0x0000000595957c10 */ /* 0x000fe20008ffe4ff */
[----:B------:R0:W-:Y:S04]  /*179b0*/  STL [R1+0x814], R252 ;  /* 0x000814fc01007387 */ /* 0x0001e80000100800 */
[----:B0-----:R-:W3:Y:S04]  /*179c0*/  LDL.LU R252, [R1+0x4cc] ;  /* 0x0004cc0001fc7983 */ /* 0x001ee80000300800 */
[----:B------:R-:W-:Y:S04]  /*179d0*/  STL [R1+0x840], R146 ;  /* 0x0008409201007387 */ /* 0x000fe80000100800 */
[----:B------:R-:W-:Y:S04]  /*179e0*/  STL [R1+0x838], R145 ;  /* 0x0008389101007387 */ /* 0x000fe80000100800 */
[----:B------:R-:W-:Y:S04]  /*179f0*/  STL [R1+0x80c], R147 ;  /* 0x00080c9301007387 */ /* 0x000fe80000100800 */
[----:B------:R-:W-:Y:S01]  /*17a00*/  STL [R1+0x830], R149 ;  /* 0x0008309501007387 */ /* 0x000fe20000100800 */
[----:B--2---:R-:W-:-:S02]  /*17a10*/  IADD3 R219, P1, R219, UR6, RZ ;  /* 0x00000006dbdb7c10 */ /* 0x004fc4000ff3e0ff */
[----:B------:R-:W-:Y:S02]  /*17a20*/  IADD3.X R220, R220, UR5, RZ, P2, !PT ;  /* 0x00000005dcdc7c10 */ /* 0x000fe400097fe4ff */
[----:B------:R-:W-:Y:S02]  /*17a30*/  IADD3 R223, P2, R223, UR6, RZ ;  /* 0x00000006dfdf7c10 */ /* 0x000fe4000ff5e0ff */
[----:B------:R-:W-:Y:S02]  /*17a40*/  IADD3.X R224, R224, UR5, RZ, P3, !PT ;  /* 0x00000005e0e07c10 */ /* 0x000fe40009ffe4ff */
        /* <DEDUP_REMOVED lines=21> */
[----:B------:R-:W2:Y:S04]  /*17ba0*/  LDL.LU R166, [R1+0x7e0] ;  /* 0x0007e00001a67983 */ /* 0x000ea80000300800 */
[----:B------:R-:W-:Y:S04]  /*17bb0*/  STL [R1+0x800], R240 ;  /* 0x000800f001007387 */ /* 0x000fe80000100800 */
[----:B------:R-:W2:Y:S04]  /*17bc0*/  LDL.LU R165, [R1+0x4c4] ;  /* 0x0004c40001a57983 */ /* 0x000ea80000300800 */
[----:B------:R-:W-:Y:S04]  /*17bd0*/  STL [R1+0x4e4], R243 ;  /* 0x0004e4f301007387 */ /* 0x000fe80000100800 */
[----:B------:R-:W2:Y:S04]  /*17be0*/  LDL.LU R162, [R1+0x4e8] ;  /* 0x0004e80001a27983 */ /* 0x000ea80000300800 */
[----:B------:R0:W-:Y:S04]  /*17bf0*/  STL [R1+0x7f8], R248 ;  /* 0x0007f8f801007387 */ /* 0x0001e80000100800 */
[----:B0-----:R-:W2:Y:S04]  /*17c00*/  LDL.LU R248, [R1+0x4bc] ;  /* 0x0004bc0001f87983 */ /* 0x001ea80000300800 */
[----:B------:R-:W2:Y:S01]  /*17c10*/  LDL.LU R146, [R1+0x4e0] ;  /* 0x0004e00001927983 */ /* 0x000ea20000300800 */
[----:B----4-:R-:W-:-:S05]  /*17c20*/  IADD3 R251, P2, R251, UR6, RZ ;  /* 0x00000006fbfb7c10 */ /* 0x010fca000ff5e0ff */
[----:B------:R0:W-:Y:S01]  /*17c30*/  STL [R1+0x4dc], R251 ;  /* 0x0004dcfb01007387 */ /* 0x0001e20000100800 */
[----:B------:R-:W-:-:S03]  /*17c40*/  IADD3.X R244, R244, UR5, RZ, P3, !PT ;  /* 0x00000005f4f47c10 */ /* 0x000fc60009ffe4ff */
[----:B0-----:R-:W4:Y:S01]  /*17c50*/  LDL.LU R251, [R1+0x4b4] ;  /* 0x0004b40001fb7983 */ /* 0x001f220000300800 */
[----:B------:R-:W-:-:S05]  /*17c60*/  IADD3 R117, P3, R117, UR6, RZ ;  /* 0x0000000675757c10 */ /* 0x000fca000ff7e0ff */
[----:B------:R0:W-:Y:S04]  /*17c70*/  STL [R1+0x4d4], R117 ;  /* 0x0004d47501007387 */ /* 0x0001e80000100800 */
[----:B0-----:R-:W4:Y:S04]  /*17c80*/  LDL.LU R117, [R1+0x4d8] ;  /* 0x0004d80001757983 */ /* 0x001f280000300800 */
[----:B------:R0:W-:Y:S04]  /*17c90*/  STL [R1+0x7f0], R244 ;  /* 0x0007f0f401007387 */ /* 0x0001e80000100800 */
[----:B------:R-:W4:Y:S04]  /*17ca0*/  LDL.LU R145, [R1+0x4ac] ;  /* 0x0004ac0001917983 */ /* 0x000f280000300800 */
[----:B------:R-:W4:Y:S01]  /*17cb0*/  LDL.LU R147, [R1+0x4d0] ;  /* 0x0004d00001937983 */ /* 0x000f220000300800 */
[----:B---3--:R-:W-:-:S05]  /*17cc0*/  IADD3.X R247, R247, UR5, RZ, P4, !PT ;  /* 0x00000005f7f77c10 */ /* 0x008fca000a7fe4ff */
[----:B------:R1:W-:Y:S04]  /*17cd0*/  STL [R1+0x7e8], R247 ;  /* 0x0007e8f701007387 */ /* 0x0003e80000100800 */
[----:B------:R-:W3:Y:S04]  /*17ce0*/  LDL.LU R149, [R1+0x4a4] ;  /* 0x0004a40001957983 */ /* 0x000ee80000300800 */
[----:B------:R-:W3:Y:S04]  /*17cf0*/  LDL.LU R219, [R1+0x4c8] ;  /* 0x0004c80001db7983 */ /* 0x000ee80000300800 */
[----:B------:R-:W3:Y:S01]  /*17d00*/  LDL.LU R220, [R1+0x49c] ;  /* 0x00049c0001dc7983 */ /* 0x000ee20000300800 */
[----:B------:R-:W-:-:S05]  /*17d10*/  IADD3 R252, P4, R252, UR6, RZ ;  /* 0x00000006fcfc7c10 */ /* 0x000fca000ff9e0ff */
        /* <DEDUP_REMOVED lines=13> */
[----:B-1----:R-:W3:Y:S04]  /*17df0*/  LDL.LU R247, [R1+0x490] ;  /* 0x0004900001f77983 */ /* 0x002ee80000300800 */
[----:B------:R-:W3:Y:S01]  /*17e00*/  LDL.LU R252, [R1+0x464] ;  /* 0x0004640001fc7983 */ /* 0x000ee20000300800 */
[----:B--2---:R-:W-:-:S02]  /*17e10*/  IADD3.X R166, R166, UR5, RZ, P5, !PT ;  /* 0x00000005a6a67c10 */ /* 0x004fc4000affe4ff */
[----:B------:R-:W-:Y:S02]  /*17e20*/  IADD3 R165, P5, R165, UR6, RZ ;  /* 0x00000006a5a57c10 */ /* 0x000fe4000ffbe0ff */
[----:B------:R-:W-:Y:S01]  /*17e30*/  IADD3.X R162, R162, UR5, RZ, P6, !PT ;  /* 0x00000005a2a27c10 */ /* 0x000fe2000b7fe4ff */
[----:B------:R-:W-:Y:S01]  /*17e40*/  STL [R1+0x7e0], R166 ;  /* 0x0007e0a601007387 */ /* 0x000fe20000100800 */
[----:B------:R-:W-:Y:S02]  /*17e50*/  IADD3 R248, P6, R248, UR6, RZ ;  /* 0x00000006f8f87c10 */ /* 0x000fe4000ffde0ff */
[----:B------:R-:W-:-:S03]  /*17e60*/  IADD3.X R146, R146, UR5, RZ, P1, !PT ;  /* 0x0000000592927c10 */ /* 0x000fc60008ffe4ff */
[----:B------:R0:W-:Y:S04]  /*17e70*/  STL [R1+0x4bc], R248 ;  /* 0x0004bcf801007387 */ /* 0x0001e80000100800 */
[----:B------:R-:W-:Y:S04]  /*17e80*/  STL [R1+0x4c4], R165 ;  /* 0x0004c4a501007387 */ /* 0x000fe80000100800 */
[----:B0-----:R-:W2:Y:S04]  /*17e90*/  LDL.LU R248, [R1+0x488] ;  /* 0x0004880001f87983 */ /* 0x001ea80000300800 */
[----:B------:R-:W-:Y:S01]  /*17ea0*/  STL [R1+0x4e8], R162 ;  /* 0x0004e8a201007387 */ /* 0x000fe20000100800 */
[----:B----4-:R-:W-:-:S05]  /*17eb0*/  IADD3 R251, P1, R251, UR6, RZ ;  /* 0x00000006fbfb7c10 */ /* 0x010fca000ff3e0ff */
[----:B------:R0:W-:Y:S04]  /*17ec0*/  STL [R1+0x4b4], R251 ;  /* 0x0004b4fb01007387 */ /* 0x0001e80000100800 */
[----:B0-----:R-:W4:Y:S04]  /*17ed0*/  LDL.LU R251, [R1+0x45c] ;  /* 0x00045c0001fb7983 */ /* 0x001f280000300800 */
[----:B------:R-:W-:Y:S01]  /*17ee0*/  STL [R1+0x4e0], R146 ;  /* 0x0004e09201007387 */ /* 0x000fe20000100800 */
[----:B------:R-:W-:-:S05]  /*17ef0*/  IADD3.X R117, R117, UR5, RZ, P2, !PT ;  /* 0x0000000575757c10 */ /* 0x000fca00097fe4ff */
[----:B------:R0:W-:Y:S04]  /*17f00*/  STL [R1+0x4d8], R117 ;  /* 0x0004d87501007387 */ /* 0x0001e80000100800 */
[----:B0-----:R-:W4:Y:S01]  /*17f10*/  LDL.LU R117, [R1+0x480] ;  /* 0x0004800001757983 */ /* 0x001f220000300800 */
[----:B------:R-:W-:Y:S02]  /*17f20*/  IADD3 R145, P2, R145, UR6, RZ ;  /* 0x0000000691917c10 */ /* 0x000fe4000ff5e0ff */
[----:B------:R-:W-:-:S03]  /*17f30*/  IADD3.X R147, R147, UR5, RZ, P3, !PT ;  /* 0x0000000593937c10 */ /* 0x000fc60009ffe4ff */
[----:B------:R-:W-:Y:S04]  /*17f40*/  STL [R1+0x4ac], R145 ;  /* 0x0004ac9101007387 */ /* 0x000fe80000100800 */
[----:B------:R-:W-:Y:S01]  /*17f50*/  STL [R1+0x4d0], R147 ;  /* 0x0004d09301007387 */ /* 0x000fe20000100800 */
[----:B---3--:R-:W-:Y:S02]  /*17f60*/  IADD3 R149, P3, R149, UR6, RZ ;  /* 0x0000000695957c10 */ /* 0x008fe4000ff7e0ff */
[----:B------:R-:W-:Y:S02]  /*17f70*/  IADD3.X R219, R219, UR5, RZ, P4, !PT ;  /* 0x00000005dbdb7c10 */ /* 0x000fe4000a7fe4ff */
[----:B------:R-:W-:Y:S01]  /*17f80*/  IADD3 R220, P4, R220, UR6, RZ ;  /* 0x00000006dcdc7c10 */ /* 0x000fe2000ff9e0ff */
[----:B------:R-:W-:Y:S04]  /*17f90*/  STL [R1+0x4a4], R149 ;  /* 0x0004a49501007387 */ /* 0x000fe80000100800 */
[----:B------:R-:W-:Y:S04]  /*17fa0*/  STL [R1+0x4c8], R219 ;  /* 0x0004c8db01007387 */ /* 0x000fe80000100800 */
[----:B------:R-:W-:Y:S01]  /*17fb0*/  STL [R1+0x49c], R220 ;  /* 0x00049cdc01007387 */ /* 0x000fe20000100800 */
[----:B------:R-:W-:-:S02]  /*17fc0*/  IADD3.X R223, R223, UR5, RZ, P5, !PT ;  /* 0x00000005dfdf7c10 */ /* 0x000fc4000affe4ff */
        /* <DEDUP_REMOVED lines=25> */
[----:B------:R-:W-:Y:S04]  /*18160*/  STL [R1+0x46c], R244 ;  /* 0x00046cf401007387 */ /* 0x000fe80000100800 */
[----:B------:R-:W3:Y:S04]  /*18170*/  LDL.LU R169, [R1+0x478] ;  /* 0x0004780001a97983 */ /* 0x000ee80000300800 */
[----:B------:R-:W-:Y:S04]  /*18180*/  STL [R1+0x490], R247 ;  /* 0x000490f701007387 */ /* 0x000fe80000100800 */
[----:B------:R-:W3:Y:S04]  /*18190*/  LDL.LU R166, [R1+0x44c] ;  /* 0x00044c0001a67983 */ /* 0x000ee80000300800 */
[----:B------:R0:W-:Y:S04]  /*181a0*/  STL [R1+0x464], R252 ;  /* 0x000464fc01007387 */ /* 0x0001e80000100800 */
[----:B0-----:R-:W3:Y:S04]  /*181b0*/  LDL.LU R252, [R1+0x470] ;  /* 0x0004700001fc7983 */ /* 0x001ee80000300800 */
[----:B------:R-:W3:Y:S01]  /*181c0*/  LDL.LU R165, [R1+0x444] ;  /* 0x0004440001a57983 */ /* 0x000ee20000300800 */
[----:B--2---:R-:W-:-:S05]  /*181d0*/  IADD3.X R248, R248, UR5, RZ, P6, !PT ;  /* 0x00000005f8f87c10 */ /* 0x004fca000b7fe4ff */
[----:B------:R0:W-:Y:S04]  /*181e0*/  STL [R1+0x488], R248 ;  /* 0x000488f801007387 */ /* 0x0001e80000100800 */
[----:B0-----:R-:W2:Y:S04]  /*181f0*/  LDL.LU R248, [R1+0x468] ;  /* 0x0004680001f87983 */ /* 0x001ea80000300800 */
[----:B------:R-:W2:Y:S01]  /*18200*/  LDL.LU R162, [R1+0x43c] ;  /* 0x00043c0001a27983 */ /* 0x000ea20000300800 */
[----:B----4-:R-:W-:-:S05]  /*18210*/  IADD3 R251, P6, R251, UR6, RZ ;  /* 0x00000006fbfb7c10 */ /* 0x010fca000ffde0ff */
[----:B------:R0:W-:Y:S04]  /*18220*/  STL [R1+0x45c], R251 ;  /* 0x00045cfb01007387 */ /* 0x0001e80000100800 */
[----:B0-----:R-:W4:Y:S04]  /*18230*/  LDL.LU R251, [R1+0x460] ;  /* 0x0004600001fb7983 */ /* 0x001f280000300800 */
[----:B------:R-:W4:Y:S04]  /*18240*/  LDL.LU R146, [R1+0x434] ;  /* 0x0004340001927983 */ /* 0x000f280000300800 */
[----:B------:R-:W4:Y:S04]  /*18250*/  LDL.LU R145, [R1+0x458] ;  /* 0x0004580001917983 */ /* 0x000f280000300800 */
[----:B------:R-:W4:Y:S01]  /*18260*/  LDL.LU R147, [R1+0x42c] ;  /* 0x00042c0001937983 */ /* 0x000f220000300800 */
[----:B------:R-:W-:-:S05]  /*18270*/  IADD3.X R117, R117, UR5, RZ, P1, !PT ;  /* 0x0000000575757c10 */ /* 0x000fca0008ffe4ff */
        /* <DEDUP_REMOVED lines=26> */
[----:B0-----:R-:W3:Y:S04]  /*18420*/  LDL.LU R252, [R1+0x3e0] ;  /* 0x0003e00001fc7983 */ /* 0x001ee80000300800 */
[----:B------:R-:W-:Y:S01]  /*18430*/  STL [R1+0x44c], R166 ;  /* 0x00044ca601007387 */ /* 0x000fe20000100800 */
[----:B--2---:R-:W-:-:S02]  /*18440*/  IADD3.X R248, R248, UR5, RZ, P4, !PT ;  /* 0x00000005f8f87c10 */ /* 0x004fc4000a7fe4ff */
[----:B------:R-:W-:-:S03]  /*18450*/  IADD3 R162, P4, R162, UR6, RZ ;  /* 0x00000006a2a27c10 */ /* 0x000fc6000ff9e0ff */
[----:B------:R0:W-:Y:S04]  /*18460*/  STL [R1+0x468], R248 ;  /* 0x000468f801007387 */ /* 0x0001e80000100800 */
[----:B0-----:R-:W2:Y:S04]  /*18470*/  LDL.LU R248, [R1+0x408] ;  /* 0x0004080001f87983 */ /* 0x001ea80000300800 */
[----:B------:R-:W-:Y:S01]  /*18480*/  STL [R1+0x444], R165 ;  /* 0x000444a501007387 */ /* 0x000fe20000100800 */
[----:B----4-:R-:W-:Y:S02]  /*18490*/  IADD3.X R251, R251, UR5, RZ, P5, !PT ;  /* 0x00000005fbfb7c10 */ /* 0x010fe4000affe4ff */
[----:B------:R-:W-:-:S02]  /*184a0*/  IADD3 R146, P5, R146, UR6, RZ ;  /* 0x0000000692927c10 */ /* 0x000fc4000ffbe0ff */
[----:B------:R-:W-:Y:S02]  /*184b0*/  IADD3.X R145, R145, UR5, RZ, P6, !PT ;  /* 0x0000000591917c10 */ /* 0x000fe4000b7fe4ff */
[----:B------:R-:W-:Y:S01]  /*184c0*/  IADD3 R147, P6, R147, UR6, RZ ;  /* 0x0000000693937c10 */ /* 0x000fe2000ffde0ff */
[----:B------:R0:W-:Y:S04]  /*184d0*/  STL [R1+0x460], R251 ;  /* 0x000460fb01007387 */ /* 0x0001e80000100800 */
[----:B0-----:R-:W4:Y:S04]  /*184e0*/  LDL.LU R251, [R1+0x3d8] ;  /* 0x0003d80001fb7983 */ /* 0x001f280000300800 */
[----:B------:R-:W-:Y:S04]  /*184f0*/  STL [R1+0x43c], R162 ;  /* 0x00043ca201007387 */ /* 0x000fe80000100800 */
[----:B------:R-:W-:Y:S04]  /*18500*/  STL [R1+0x434], R146 ;  /* 0x0004349201007387 */ /* 0x000fe80000100800 */
[----:B------:R-:W-:Y:S01]  /*18510*/  STL [R1+0x458], R145 ;  /* 0x0004589101007387 */ /* 0x000fe20000100800 */
[----:B------:R-:W-:-:S02]  /*18520*/  IADD3.X R149, R149, UR5, RZ, P1, !PT ;  /* 0x0000000595957c10 */ /* 0x000fc40008ffe4ff */
        /* <DEDUP_REMOVED lines=39> */
[----:B---3--:R-:W-:-:S05]  /*187a0*/  IADD3 R252, P3, R252, UR6, RZ ;  /* 0x00000006fcfc7c10 */ /* 0x008fca000ff7e0ff */
[----:B------:R0:W-:Y:S04]  /*187b0*/  STL [R1+0x3e0], R252 ;  /* 0x0003e0fc01007387 */ /* 0x0001e80000100800 */
[----:B0-----:R-:W3:Y:S04]  /*187c0*/  LDL.LU R252, [R1+0x3c0] ;  /* 0x0003c00001fc7983 */ /* 0x001ee80000300800 */
[----:B------:R-:W3:Y:S04]  /*187d0*/  LDL.LU R162, [R1+0x3e4] ;  /* 0x0003e40001a27983 */ /* 0x000ee80000300800 */
[----:B------:R-:W3:Y:S01]  /*187e0*/  LDL.LU R146, [R1+0x3b8] ;  /* 0x0003b80001927983 */ /* 0x000ee20000300800 */
[----:B--2---:R-:W-:-:S05]  /*187f0*/  IADD3.X R248, R248, UR5, RZ, P4, !PT ;  /* 0x00000005f8f87c10 */ /* 0x004fca000a7fe4ff */
[----:B------:R0:W-:Y:S04]  /*18800*/  STL [R1+0x408], R248 ;  /* 0x000408f801007387 */ /* 0x0001e80000100800 */
[----:B------:R-:W2:Y:S04]  /*18810*/  LDL.LU R145, [R1+0x3dc] ;  /* 0x0003dc0001917983 */ /* 0x000ea80000300800 */
[----:B------:R-:W2:Y:S04]  /*18820*/  LDL.LU R147, [R1+0x3b0] ;  /* 0x0003b00001937983 */ /* 0x000ea80000300800 */
[----:B------:R-:W2:Y:S01]  /*18830*/  LDL.LU R149, [R1+0x3d4] ;  /* 0x0003d40001957983 */ /* 0x000ea20000300800 */
[----:B----4-:R-:W-:-:S05]  /*18840*/  IADD3 R251, P4, R251, UR6, RZ ;  /* 0x00000006fbfb7c10 */ /* 0x010fca000ff9e0ff */
        /* <DEDUP_REMOVED lines=18> */
[----:B------:R-:W-:-:S02]  /*18970*/  IADD3.X R170, R170, UR5, RZ, P5, !PT ;  /* 0x00000005aaaa7c10 */ /* 0x000fc4000affe4ff */
[----:B------:R-:W-:Y:S02]  /*18980*/  IADD3 R169, P5, R169, UR6, RZ ;  /* 0x00000006a9a97c10 */ /* 0x000fe4000ffbe0ff */
[----:B------:R-:W-:Y:S01]  /*18990*/  IADD3.X R166, R166, UR5, RZ, P6, !PT ;  /* 0x00000005a6a67c10 */ /* 0x000fe2000b7fe4ff */
[----:B------:R-:W-:Y:S01]  /*189a0*/  STL [R1+0x400], R170 ;  /* 0x000400aa01007387 */ /* 0x000fe20000100800 */
[----:B------:R-:W-:-:S05]  /*189b0*/  IADD3 R117, P6, R117, UR6, RZ ;  /* 0x0000000675757c10 */ /* 0x000fca000ffde0ff */
[----:B------:R0:W-:Y:S04]  /*189c0*/  STL [R1+0x3c8], R117 ;  /* 0x0003c87501007387 */ /* 0x0001e80000100800 */
[----:B------:R-:W-:Y:S04]  /*189d0*/  STL [R1+0x3d0], R169 ;  /* 0x0003d0a901007387 */ /* 0x000fe80000100800 */
[----:B0-----:R-:W4:Y:S01]  /*189e0*/  LDL.LU R117, [R1+0x38c] ;  /* 0x00038c0001757983 */ /* 0x001f220000300800 */
[----:B------:R-:W-:-:S03]  /*189f0*/  IADD3.X R165, R165, UR5, RZ, P1, !PT ;  /* 0x00000005a5a57c10 */ /* 0x000fc60008ffe4ff */
[----:B------:R-:W-:Y:S01]  /*18a00*/  STL [R1+0x3f8], R166 ;  /* 0x0003f8a601007387 */ /* 0x000fe20000100800 */
[----:B---3--:R-:W-:Y:S02]  /*18a10*/  IADD3 R252, P1, R252, UR6, RZ ;  /* 0x00000006fcfc7c10 */ /* 0x008fe4000ff3e0ff */
[----:B------:R-:W-:Y:S02]  /*18a20*/  IADD3.X R162, R162, UR5, RZ, P2, !PT ;  /* 0x00000005a2a27c10 */ /* 0x000fe400097fe4ff */
[----:B------:R-:W-:Y:S01]  /*18a30*/  IADD3 R146, P2, R146, UR6, RZ ;  /* 0x0000000692927c10 */ /* 0x000fe2000ff5e0ff */
[----:B------:R0:W-:Y:S04]  /*18a40*/  STL [R1+0x3c0], R252 ;  /* 0x0003c0fc01007387 */ /* 0x0001e80000100800 */
[----:B0-----:R-:W3:Y:S04]  /*18a50*/  LDL.LU R252, [R1+0x360] ;  /* 0x0003600001fc7983 */ /* 0x001ee80000300800 */
[----:B------:R-:W-:Y:S04]  /*18a60*/  STL [R1+0x3f0], R165 ;  /* 0x0003f0a501007387 */ /* 0x000fe80000100800 */
[----:B------:R-:W-:Y:S04]  /*18a70*/  STL [R1+0x3e4], R162 ;  /* 0x0003e4a201007387 */ /* 0x000fe80000100800 */
[----:B------:R-:W-:Y:S01]  /*18a80*/  STL [R1+0x3b8], R146 ;  /* 0x0003b89201007387 */ /* 0x000fe20000100800 */
[----:B--2---:R-:W-:-:S02]  /*18a90*/  IADD3.X R145, R145, UR5, RZ, P3, !PT ;  /* 0x0000000591917c10 */ /* 0x004fc40009ffe4ff */
[----:B------:R-:W-:Y:S02]  /*18aa0*/  IADD3 R147, P3, R147, UR6, RZ ;  /* 0x0000000693937c10 */ /* 0x000fe4000ff7e0ff */
[----:B------:R-:W-:Y:S01]  /*18ab0*/  IADD3.X R149, R149, UR5, RZ, P4, !PT ;  /* 0x0000000595957c10 */ /* 0x000fe2000a7fe4ff */
[----:B------:R-:W-:Y:S04]  /*18ac0*/  STL [R1+0x3dc], R145 ;  /* 0x0003dc9101007387 */ /* 0x000fe80000100800 */
[----:B------:R-:W-:Y:S04]  /*18ad0*/  STL [R1+0x3b0], R147 ;  /* 0x0003b09301007387 */ /* 0x000fe80000100800 */
[----:B------:R-:W-:Y:S01]  /*18ae0*/  STL [R1+0x3d4], R149 ;  /* 0x0003d49501007387 */ /* 0x000fe20000100800 */
[----:B----4-:R-:W-:-:S02]  /*18af0*/  IADD3 R219, P4, R219, UR6, RZ ;  /* 0x00000006dbdb7c10 */ /* 0x010fc4000ff9e0ff */
        /* <DEDUP_REMOVED lines=30> */
[----:B------:R-:W2:Y:S04]  /*18ce0*/  LDL.LU R173, [R1+0x384] ;  /* 0x0003840001ad7983 */ /* 0x000ea80000300800 */
        /* <DEDUP_REMOVED lines=9> */
[----:B0-----:R-:W4:Y:S04]  /*18d80*/  LDL.LU R117, [R1+0x348] ;  /* 0x0003480001757983 */ /* 0x001f280000300800 */
[----:B------:R-:W4:Y:S04]  /*18d90*/  LDL.LU R165, [R1+0x36c] ;  /* 0x00036c0001a57983 */ /* 0x000f280000300800 */
[----:B------:R-:W4:Y:S04]  /*18da0*/  LDL.LU R162, [R1+0x340] ;  /* 0x0003400001a27983 */ /* 0x000f280000300800 */
[----:B------:R-:W4:Y:S01]  /*18db0*/  LDL.LU R146, [R1+0x364] ;  /* 0x0003640001927983 */ /* 0x000f220000300800 */
[----:B---3--:R-:W-:-:S05]  /*18dc0*/  IADD3 R252, P1, R252, UR6, RZ ;  /* 0x00000006fcfc7c10 */ /* 0x008fca000ff3e0ff */
        /* <DEDUP_REMOVED lines=20> */
[----:B0-----:R-:W3:Y:S01]  /*18f10*/  LDL.LU R252, [R1+0x314] ;  /* 0x0003140001fc7983 */ /* 0x001ee20000300800 */
[----:B--2---:R-:W-:-:S02]  /*18f20*/  IADD3.X R173, R173, UR5, RZ, P2, !PT ;  /* 0x00000005adad7c10 */ /* 0x004fc400097fe4ff */
[----:B----4-:R-:W-:Y:S02]  /*18f30*/  IADD3 R170, P2, R170, UR6, RZ ;  /* 0x00000006aaaa7c10 */ /* 0x010fe4000ff5e0ff */
        /* <DEDUP_REMOVED lines=8> */
[----:B------:R-:W-:-:S05]  /*18fc0*/  IADD3 R117, P4, R117, UR6, RZ ;  /* 0x0000000675757c10 */ /* 0x000fca000ff9e0ff */
[----:B------:R0:W-:Y:S04]  /*18fd0*/  STL [R1+0x348], R117 ;  /* 0x0003487501007387 */ /* 0x0001e80000100800 */
[----:B0-----:R-:W4:Y:S01]  /*18fe0*/  LDL.LU R117, [R1+0x30c] ;  /* 0x00030c0001757983 */ /* 0x001f220000300800 */
[----:B------:R-:W-:Y:S02]  /*18ff0*/  IADD3.X R165, R165, UR5, RZ, P5, !PT ;  /* 0x00000005a5a57c10 */ /* 0x000fe4000affe4ff */
[----:B------:R-:W-:Y:S02]  /*19000*/  IADD3 R162, P5, R162, UR6, RZ ;  /* 0x00000006a2a27c10 */ /* 0x000fe4000ffbe0ff */
[----:B------:R-:W-:Y:S01]  /*19010*/  IADD3.X R146, R146, UR5, RZ, P6, !PT ;  /* 0x0000000592927c10 */ /* 0x000fe2000b7fe4ff */
[----:B------:R-:W-:Y:S04]  /*19020*/  STL [R1+0x374], R166 ;  /* 0x000374a601007387 */ /* 0x000fe80000100800 */
[----:B------:R-:W-:Y:S04]  /*19030*/  STL [R1+0x36c], R165 ;  /* 0x00036ca501007387 */ /* 0x000fe80000100800 */
[----:B------:R-:W-:Y:S04]  /*19040*/  STL [R1+0x340], R162 ;  /* 0x000340a201007387 */ /* 0x000fe80000100800 */
[----:B------:R-:W-:Y:S01]  /*19050*/  STL [R1+0x364], R146 ;  /* 0x0003649201007387 */ /* 0x000fe20000100800 */
[----:B---3--:R-:W-:-:S02]  /*19060*/  IADD3 R145, P6, R145, UR6, RZ ;  /* 0x0000000691917c10 */ /* 0x008fc4000ffde0ff */
        /* <DEDUP_REMOVED lines=36> */
[----:B------:R-:W3:Y:S04]  /*192b0*/  LDL.LU R173, [R1+0x2e0] ;  /* 0x0002e00001ad7983 */ /* 0x000ee80000300800 */
[----:B------:R-:W-:Y:S04]  /*192c0*/  STL [R1+0x31c], R247 ;  /* 0x00031cf701007387 */ /* 0x000fe80000100800 */
[----:B------:R-:W3:Y:S04]  /*192d0*/  LDL.LU R170, [R1+0x304] ;  /* 0x0003040001aa7983 */ /* 0x000ee80000300800 */
[----:B------:R-:W-:Y:S04]  /*192e0*/  STL [R1+0x2f0], R248 ;  /* 0x0002f0f801007387 */ /* 0x000fe80000100800 */
[----:B------:R-:W3:Y:S04]  /*192f0*/  LDL.LU R169, [R1+0x2d8] ;  /* 0x0002d80001a97983 */ /* 0x000ee80000300800 */
[----:B------:R0:W-:Y:S04]  /*19300*/  STL [R1+0x314], R252 ;  /* 0x000314fc01007387 */ /* 0x0001e80000100800 */
[----:B0-----:R-:W3:Y:S04]  /*19310*/  LDL.LU R252, [R1+0x2fc] ;  /* 0x0002fc0001fc7983 */ /* 0x001ee80000300800 */
[----:B------:R-:W3:Y:S04]  /*19320*/  LDL.LU R166, [R1+0x2d0] ;  /* 0x0002d00001a67983 */ /* 0x000ee80000300800 */
[----:B------:R-:W3:Y:S01]  /*19330*/  LDL.LU R165, [R1+0x2f4] ;  /* 0x0002f40001a57983 */ /* 0x000ee20000300800 */
[----:B--2---:R-:W-:-:S05]  /*19340*/  IADD3 R251, P4, R251, UR6, RZ ;  /* 0x00000006fbfb7c10 */ /* 0x004fca000ff9e0ff */
[----:B------:R0:W-:Y:S04]  /*19350*/  STL [R1+0x2e8], R251 ;  /* 0x0002e8fb01007387 */ /* 0x0001e80000100800 */
[----:B------:R-:W2:Y:S04]  /*19360*/  LDL.LU R162, [R1+0x2c8] ;  /* 0x0002c80001a27983 */ /* 0x000ea80000300800 */
[----:B------:R-:W2:Y:S04]  /*19370*/  LDL.LU R146, [R1+0x2ec] ;  /* 0x0002ec0001927983 */ /* 0x000ea80000300800 */
        /* <DEDUP_REMOVED lines=28> */
[----:B------:R-:W-:Y:S02]  /*19540*/  IADD3 R166, P1, R166, UR6, RZ ;  /* 0x00000006a6a67c10 */ /* 0x000fe4000ff3e0ff */
[----:B------:R-:W-:Y:S01]  /*19550*/  IADD3.X R165, R165, UR5, RZ, P2, !PT ;  /* 0x00000005a5a57c10 */ /* 0x000fe200097fe4ff */
[----:B------:R0:W-:Y:S04]  /*19560*/  STL [R1+0x2fc], R252 ;  /* 0x0002fcfc01007387 */ /* 0x0001e80000100800 */
[----:B------:R1:W-:Y:S04]  /*19570*/  STL [R1+0x304], R170 ;  /* 0x000304aa01007387 */ /* 0x0003e80000100800 */
[----:B0-----:R-:W3:Y:S04]  /*19580*/  LDL.LU R252, [R1+0x294] ;  /* 0x0002940001fc7983 */ /* 0x001ee80000300800 */
[----:B------:R-:W-:Y:S04]  /*19590*/  STL [R1+0x2d8], R169 ;  /* 0x0002d8a901007387 */ /* 0x000fe80000100800 */
[----:B------:R-:W-:Y:S04]  /*195a0*/  STL [R1+0x2d0], R166 ;  /* 0x0002d0a601007387 */ /* 0x000fe80000100800 */
[----:B------:R-:W-:Y:S01]  /*195b0*/  STL [R1+0x2f4], R165 ;  /* 0x0002f4a501007387 */ /* 0x000fe20000100800 */
[----:B--2---:R-:W-:-:S02]  /*195c0*/  IADD3 R162, P2, R162, UR6, RZ ;  /* 0x00000006a2a27c10 */ /* 0x004fc4000ff5e0ff */
[----:B------:R-:W-:Y:S02]  /*195d0*/  IADD3.X R146, R146, UR5, RZ, P3, !PT ;  /* 0x0000000592927c10 */ /* 0x000fe40009ffe4ff */
[----:B------:R-:W-:Y:S01]  /*195e0*/  IADD3 R145, P3, R145, UR6, RZ ;  /* 0x0000000691917c10 */ /* 0x000fe2000ff7e0ff */
        /* <DEDUP_REMOVED lines=44> */
[----:B-1----:R-:W4:Y:S04]  /*198b0*/  LDL.LU R170, [R1+0x260] ;  /* 0x0002600001aa7983 */ /* 0x002f280000300800 */
[----:B------:R0:W-:Y:S04]  /*198c0*/  STL [R1+0x270], R117 ;  /* 0x0002707501007387 */ /* 0x0001e80000100800 */
[----:B0-----:R-:W4:Y:S04]  /*198d0*/  LDL.LU R117, [R1+0x284] ;  /* 0x0002840001757983 */ /* 0x001f280000300800 */
[----:B------:R-:W4:Y:S04]  /*198e0*/  LDL.LU R169, [R1+0x258] ;  /* 0x0002580001a97983 */ /* 0x000f280000300800 */
[----:B------:R-:W4:Y:S04]  /*198f0*/  LDL.LU R166, [R1+0x27c] ;  /* 0x00027c0001a67983 */ /* 0x000f280000300800 */
        /* <DEDUP_REMOVED lines=26> */
[----:B--2---:R-:W-:-:S02]  /*19aa0*/  IADD3 R174, P2, R174, UR6, RZ ;  /* 0x00000006aeae7c10 */ /* 0x004fc4000ff5e0ff */
[----:B----4-:R-:W-:-:S03]  /*19ab0*/  IADD3.X R173, R173, UR5, RZ, P3, !PT ;  /* 0x00000005adad7c10 */ /* 0x010fc60009ffe4ff */
[----:B------:R-:W-:Y:S01]  /*19ac0*/  STL [R1+0x268], R174 ;  /* 0x000268ae01007387 */ /* 0x000fe20000100800 */
[----:B------:R-:W-:-:S05]  /*19ad0*/  IADD3.X R117, R117, UR5, RZ, P4, !PT ;  /* 0x0000000575757c10 */ /* 0x000fca000a7fe4ff */
[----:B------:R0:W-:Y:S04]  /*19ae0*/  STL [R1+0x284], R117 ;  /* 0x0002847501007387 */ /* 0x0001e80000100800 */
[----:B------:R1:W-:Y:S04]  /*19af0*/  STL [R1+0x28c], R173 ;  /* 0x00028cad01007387 */ /* 0x0003e80000100800 */
[----:B0-----:R-:W2:Y:S01]  /*19b00*/  LDL.LU R117, [R1+0x1f0] ;  /* 0x0001f00001757983 */ /* 0x001ea20000300800 */
[----:B------:R-:W-:Y:S02]  /*19b10*/  IADD3 R170, P3, R170, UR6, RZ ;  /* 0x00000006aaaa7c10 */ /* 0x000fe4000ff7e0ff */
[----:B------:R-:W-:-:S02]  /*19b20*/  IADD3 R169, P4, R169, UR6, RZ ;  /* 0x00000006a9a97c10 */ /* 0x000fc4000ff9e0ff */
[----:B------:R-:W-:Y:S02]  /*19b30*/  IADD3.X R166, R166, UR5, RZ, P5, !PT ;  /* 0x00000005a6a67c10 */ /* 0x000fe4000affe4ff */
[----:B------:R-:W-:Y:S01]  /*19b40*/  IADD3 R165, P5, R165, UR6, RZ ;  /* 0x00000006a5a57c10 */ /* 0x000fe2000ffbe0ff */
[----:B------:R0:W-:Y:S04]  /*19b50*/  STL [R1+0x260], R170 ;  /* 0x000260aa01007387 */ /* 0x0001e80000100800 */
[----:B------:R4:W-:Y:S04]  /*19b60*/  STL [R1+0x258], R169 ;  /* 0x000258a901007387 */ /* 0x0009e80000100800 */
[----:B------:R4:W-:Y:S04]  /*19b70*/  STL [R1+0x27c], R166 ;  /* 0x00027ca601007387 */ /* 0x0009e80000100800 */
[----:B------:R4:W-:Y:S01]  /*19b80*/  STL [R1+0x250], R165 ;  /* 0x000250a501007387 */ /* 0x0009e20000100800 */
[----:B---3--:R-:W-:-:S02]  /*19b90*/  IADD3.X R162, R162, UR5, RZ, P6, !PT ;  /* 0x00000005a2a27c10 */ /* 0x008fc4000b7fe4ff */
[----:B------:R-:W-:Y:S02]  /*19ba0*/  IADD3 R146, P6, R146, UR6, RZ ;  /* 0x0000000692927c10 */ /* 0x000fe4000ffde0ff */
[----:B------:R-:W-:Y:S02]  /*19bb0*/  IADD3.X R145, R145, UR5, RZ, P1, !PT ;  /* 0x0000000591917c10 */ /* 0x000fe40008ffe4ff */
[----:B------:R-:W-:Y:S02]  /*19bc0*/  IADD3 R147, P1, R147, UR6, RZ ;  /* 0x0000000693937c10 */ /* 0x000fe4000ff3e0ff */
[----:B------:R-:W-:Y:S01]  /*19bd0*/  IADD3.X R149, R149, UR5, RZ, P2, !PT ;  /* 0x0000000595957c10 */ /* 0x000fe200097fe4ff */
[----:B------:R3:W-:Y:S01]  /*19be0*/  STL [R1+0x274], R162 ;  /* 0x000274a201007387 */ /* 0x0007e20000100800 */
[----:B------:R-:W-:-:S03]  /*19bf0*/  IADD3 R219, P2, R219, UR6, RZ ;  /* 0x00000006dbdb7c10 */ /* 0x000fc6000ff5e0ff */
[----:B------:R2:W-:Y:S01]  /*19c00*/  STL [R1+0x248], R146 ;  /* 0x0002489201007387 */ /* 0x0005e20000100800 */
[----:B------:R-:W-:-:S03]  /*19c10*/  IADD3.X R220, R220, UR5, RZ, P3, !PT ;  /* 0x00000005dcdc7c10 */ /* 0x000fc60009ffe4ff */
        /* <DEDUP_REMOVED lines=26> */
[----:B------:R2:W-:Y:S04]  /*19dc0*/  STL [R1+0x210], R239 ;  /* 0x000210ef01007387 */ /* 0x0005e80000100800 */
[----:B------:R2:W-:Y:S01]  /*19dd0*/  STL [R1+0x234], R240 ;  /* 0x000234f001007387 */ /* 0x0005e20000100800 */
[----:B------:R-:W-:-:S03]  /*19de0*/  IADD3.X R248, R248, UR5, RZ, P4, !PT ;  /* 0x00000005f8f87c10 */ /* 0x000fc6000a7fe4ff */
[----:B------:R2:W-:Y:S01]  /*19df0*/  STL [R1+0x208], R243 ;  /* 0x000208f301007387 */ /* 0x0005e20000100800 */
[----:B------:R-:W-:-:S03]  /*19e00*/  IADD3 R251, P4, R251, UR7, RZ ;  /* 0x00000007fbfb7c10 */ /* 0x000fc6000ff9e0ff */
[----:B------:R2:W-:Y:S04]  /*19e10*/  STL [R1+0x22c], R244 ;  /* 0x00022cf401007387 */ /* 0x0005e80000100800 */
[----:B------:R2:W-:Y:S01]  /*19e20*/  STL [R1+0x200], R247 ;  /* 0x000200f701007387 */ /* 0x0005e20000100800 */
[----:B------:R-:W-:-:S03]  /*19e30*/  IADD3.X R252, R252, UR5, RZ, P5, !PT ;  /* 0x00000005fcfc7c10 */ /* 0x000fc6000affe4ff */
[----:B------:R-:W2:Y:S04]  /*19e40*/  LDL.LU R174, [R1+0x214] ;  /* 0x0002140001ae7983 */ /* 0x000ea80000300800 */
[----:B------:R2:W-:Y:S04]  /*19e50*/  STL [R1+0x224], R248 ;  /* 0x000224f801007387 */ /* 0x0005e80000100800 */
[----:B-1----:R-:W2:Y:S04]  /*19e60*/  LDL.LU R173, [R1+0x1e8] ;  /* 0x0001e80001ad7983 */ /* 0x002ea80000300800 */
[----:B------:R1:W-:Y:S04]  /*19e70*/  STL [R1+0x1f8], R251 ;  /* 0x0001f8fb01007387 */ /* 0x0003e80000100800 */
[----:B0-----:R-:W2:Y:S04]  /*19e80*/  LDL.LU R170, [R1+0x20c] ;  /* 0x00020c0001aa7983 */ /* 0x001ea80000300800 */
[----:B------:R0:W-:Y:S04]  /*19e90*/  STL [R1+0x21c], R252 ;  /* 0x00021cfc01007387 */ /* 0x0001e80000100800 */
[----:B----4-:R-:W4:Y:S04]  /*19ea0*/  LDL.LU R169, [R1+0x1e0] ;  /* 0x0001e00001a97983 */ /* 0x010f280000300800 */
[----:B------:R-:W4:Y:S04]  /*19eb0*/  LDL.LU R166, [R1+0x204] ;  /* 0x0002040001a67983 */ /* 0x000f280000300800 */
[----:B------:R-:W4:Y:S04]  /*19ec0*/  LDL.LU R165, [R1+0x1d8] ;  /* 0x0001d80001a57983 */ /* 0x000f280000300800 */
[----:B---3--:R-:W3:Y:S01]  /*19ed0*/  LDL.LU R162, [R1+0x1fc] ;  /* 0x0001fc0001a27983 */ /* 0x008ee20000300800 */
[----:B--2---:R-:W-:-:S05]  /*19ee0*/  IADD3 R117, P5, R117, UR7, RZ ;  /* 0x0000000775757c10 */ /* 0x004fca000ffbe0ff */
        /* <DEDUP_REMOVED lines=21> */
[----:B-1----:R-:W3:Y:S04]  /*1a040*/  LDL.LU R251, [R1+0x180] ;  /* 0x0001800001fb7983 */ /* 0x002ee80000300800 */
[----:B0-----:R-:W3:Y:S04]  /*1a050*/  LDL.LU R252, [R1+0x1a4] ;  /* 0x0001a40001fc7983 */ /* 0x001ee80000300800 */
[----:B--2---:R-:W2:Y:S01]  /*1a060*/  LDL.LU R117, [R1+0x178] ;  /* 0x0001780001757983 */ /* 0x004ea20000300800 */
[----:B------:R-:W-:Y:S01]  /*1a070*/  UMOV UR26, UR22 ;  /* 0x00000016001a7c82 */ /* 0x000fe20008000000 */
[----:B------:R-:W-:-:S02]  /*1a080*/  UMOV UR27, UR23 ;  /* 0x00000017001b7c82 */ /* 0x000fc40008000000 */
[----:B------:R-:W-:Y:S01]  /*1a090*/  QGMMA.64x32x32.F32.E4M3.E4M3 R40, gdesc[UR24], R40 ;  /* 0x00600000182879f3 */ /* 0x000fe20008700828 */
[----:B------:R-:W-:Y:S01]  /*1a0a0*/  UMOV UR30, UR10 ;  /* 0x0000000a001e7c82 */ /* 0x000fe20008000000 */
[----:B------:R-:W-:Y:S02]  /*1a0b0*/  UMOV UR31, UR11 ;  /* 0x0000000b001f7c82 */ /* 0x000fe40008000000 */
[----:B------:R-:W-:Y:S01]  /*1a0c0*/  QGMMA.64x32x32.F32.E4M3.E4M3 R40, gdesc[UR28], R40 ;  /* 0x006000001c2879f3 */ /* 0x000fe20008700828 */
[----:B------:R-:W-:Y:S02]  /*1a0d0*/  IADD3.X R174, R174, UR5, RZ, P6, !PT ;  /* 0x00000005aeae7c10 */ /* 0x000fe4000b7fe4ff */
[----:B------:R-:W-:Y:S02]  /*1a0e0*/  IADD3 R173, P6, R173, UR7, RZ ;  /* 0x00000007adad7c10 */ /* 0x000fe4000ffde0ff */
[----:B------:R-:W-:Y:S02]  /*1a0f0*/  IADD3.X R170, R170, UR5, RZ, P1, !PT ;  /* 0x00000005aaaa7c10 */ /* 0x000fe40008ffe4ff */
[----:B----4-:R-:W-:-:S02]  /*1a100*/  IADD3 R169, P1, R169, UR7, RZ ;  /* 0x00000007a9a97c10 */ /* 0x010fc4000ff3e0ff */
[----:B------:R-:W-:Y:S01]  /*1a110*/  IADD3.X R166, R166, UR4, RZ, P2, !PT ;  /* 0x00000004a6a67c10 */ /* 0x000fe200097fe4ff */
[----:B------:R0:W-:Y:S01]  /*1a120*/  STL [R1+0x214], R174 ;  /* 0x000214ae01007387 */ /* 0x0001e20000100800 */
[----:B------:R-:W-:-:S03]  /*1a130*/  IADD3 R165, P2, R165, UR7, RZ ;  /* 0x00000007a5a57c10 */ /* 0x000fc6000ff5e0ff */
[----:B------:R1:W-:Y:S01]  /*1a140*/  STL [R1+0x1e8], R173 ;  /* 0x0001e8ad01007387 */ /* 0x0003e20000100800 */
[----:B---3--:R-:W-:-:S03]  /*1a150*/  IADD3.X R162, R162, UR4, RZ, P3, !PT ;  /* 0x00000004a2a27c10 */ /* 0x008fc60009ffe4ff */
[----:B------:R3:W-:Y:S04]  /*1a160*/  STL [R1+0x20c], R170 ;  /* 0x00020caa01007387 */ /* 0x0007e80000100800 */
[----:B------:R4:W-:Y:S04]  /*1a170*/  STL [R1+0x1e0], R169 ;  /* 0x0001e0a901007387 */ /* 0x0009e80000100800 */
[----:B------:R4:W-:Y:S04]  /*1a180*/  STL [R1+0x204], R166 ;  /* 0x000204a601007387 */ /* 0x0009e80000100800 */
[----:B------:R4:W-:Y:S04]  /*1a190*/  STL [R1+0x1d8], R165 ;  /* 0x0001d8a501007387 */ /* 0x0009e80000100800 */
[----:B------:R4:W-:Y:S01]  /*1a1a0*/  STL [R1+0x1fc], R162 ;  /* 0x0001fca201007387 */ /* 0x0009e20000100800 */
[----:B------:R-:W-:Y:S01]  /*1a1b0*/  UMOV UR34, UR14 ;  /* 0x0000000e00227c82 */ /* 0x000fe20008000000 */
[----:B------:R-:W-:-:S02]  /*1a1c0*/  UMOV UR35, UR15 ;  /* 0x0000000f00237c82 */ /* 0x000fc40008000000 */
[----:B------:R-:W-:Y:S01]  /*1a1d0*/  QGMMA.64x32x32.F32.E4M3.E4M3 R40, gdesc[UR32], R40 ;  /* 0x00600000202879f3 */ /* 0x000fe20008700828 */
[----:B------:R-:W-:Y:S01]  /*1a1e0*/  UMOV UR38, UR18 ;  /* 0x0000001200267c82 */ /* 0x000fe20008000000 */
[----:B------:R-:W-:Y:S01]  /*1a1f0*/  UMOV UR39, UR19 ;  /* 0x0000001300277c82 */ /* 0x000fe20008000000 */
[----:B------:R-:W-:Y:S01]  /*1a200*/  UMOV UR42, UR22 ;  /* 0x00000016002a7c82 */ /* 0x000fe20008000000 */
[----:B------:R-:W-:Y:S01]  /*1a210*/  UMOV UR43, UR23 ;  /* 0x00000017002b7c82 */ /* 0x000fe20008000000 */
[----:B------:R-:W-:Y:S04]  /*1a220*/  QGMMA.64x32x32.F32.E4M3.E4M3 R40, gdesc[UR36], R40 ;  /* 0x00600000242879f3 */ /* 0x000fe80008700828 */
[----:B------:R-:W-:Y:S01]  /*1a230*/  QGMMA.64x32x32.F32.E4M3.E4M3 R24, gdesc[UR40], R24 ;  /* 0x00600000281879f3 */ /* 0x000fe20008700818 */
[----:B------:R-:W-:-:S02]  /*1a240*/  IADD3 R146, P3, R146, UR7, RZ ;  /* 0x0000000792927c10 */ /* 0x000fc4000ff7e0ff */
[----:B------:R-:W-:Y:S02]  /*1a250*/  IADD3.X R145, R145, UR4, RZ, P4, !PT ;  /* 0x0000000491917c10 */ /* 0x000fe4000a7fe4ff */
[----:B------:R-:W-:Y:S02]  /*1a260*/  IADD3 R147, P4, R147, UR7, RZ ;  /* 0x0000000793937c10 */ /* 0x000fe4000ff9e0ff */
[----:B------:R-:W-:Y:S02]  /*1a270*/  IADD3.X R149, R149, UR4, RZ, P5, !PT ;  /* 0x0000000495957c10 */ /* 0x000fe4000affe4ff */
[----:B------:R-:W-:Y:S01]  /*1a280*/  IADD3 R219, P5, R219, UR7, RZ ;  /* 0x00000007dbdb7c10 */ /* 0x000fe2000ffbe0ff */
        /* <DEDUP_REMOVED lines=30> */
[----:B------:R4:W-:Y:S04]  /*1a470*/  STL [R1+0x1bc], R240 ;  /* 0x0001bcf001007387 */ /* 0x0009e80000100800 */
[----:B------:R4:W-:Y:S01]  /*1a480*/  STL [R1+0x190], R243 ;  /* 0x000190f301007387 */ /* 0x0009e20000100800 */
[----:B------:R-:W-:-:S03]  /*1a490*/  IADD3 R251, P1, R251, UR7, RZ ;  /* 0x00000007fbfb7c10 */ /* 0x000fc6000ff3e0ff */
[----:B------:R4:W-:Y:S01]  /*1a4a0*/  STL [R1+0x1b4], R244 ;  /* 0x0001b4f401007387 */ /* 0x0009e20000100800 */
[----:B------:R-:W-:-:S03]  /*1a4b0*/  IADD3.X R252, R252, UR4, RZ, P2, !PT ;  /* 0x00000004fcfc7c10 */ /* 0x000fc600097fe4ff */
[----:B------:R4:W-:Y:S04]  /*1a4c0*/  STL [R1+0x188], R247 ;  /* 0x000188f701007387 */ /* 0x0009e80000100800 */
[----:B------:R4:W-:Y:S01]  /*1a4d0*/  STL [R1+0x1ac], R248 ;  /* 0x0001acf801007387 */ /* 0x0009e20000100800 */
[----:B--2---:R-:W-:-:S03]  /*1a4e0*/  IADD3 R117, P2, R117, UR7, RZ ;  /* 0x0000000775757c10 */ /* 0x004fc6000ff5e0ff */
[----:B------:R-:W2:Y:S04]  /*1a4f0*/  LDL.LU R177, [R1+0x19c] ;  /* 0x00019c0001b17983 */ /* 0x000ea80000300800 */
[----:B------:R4:W-:Y:S04]  /*1a500*/  STL [R1+0x180], R251 ;  /* 0x000180fb01007387 */ /* 0x0009e80000100800 */
[----:B0-----:R-:W2:Y:S04]  /*1a510*/  LDL.LU R174, [R1+0x170] ;  /* 0x0001700001ae7983 */ /* 0x001ea80000300800 */
[----:B------:R0:W-:Y:S04]  /*1a520*/  STL [R1+0x1a4], R252 ;  /* 0x0001a4fc01007387 */ /* 0x0001e80000100800 */
[----:B-1----:R-:W2:Y:S04]  /*1a530*/  LDL.LU R173, [R1+0x194] ;  /* 0x0001940001ad7983 */ /* 0x002ea80000300800 */
[----:B------:R1:W-:Y:S04]  /*1a540*/  STL [R1+0x178], R117 ;  /* 0x0001787501007387 */ /* 0x0003e80000100800 */
[----:B---3--:R-:W3:Y:S04]  /*1a550*/  LDL.LU R170, [R1+0x168] ;  /* 0x0001680001aa7983 */ /* 0x008ee80000300800 */
[----:B----4-:R-:W4:Y:S04]  /*1a560*/  LDL.LU R169, [R1+0x18c] ;  /* 0x00018c0001a97983 */ /* 0x010f280000300800 */
        /* <DEDUP_REMOVED lines=26> */
[----:B------:R-:W-:Y:S01]  /*1a710*/  UMOV UR46, UR10 ;  /* 0x0000000a002e7c82 */ /* 0x000fe20008000000 */
[----:B------:R-:W-:-:S02]  /*1a720*/  UMOV UR47, UR11 ;  /* 0x0000000b002f7c82 */ /* 0x000fc40008000000 */
[----:B------:R-:W-:Y:S01]  /*1a730*/  QGMMA.64x32x32.F32.E4M3.E4M3 R24, gdesc[UR44], R24 ;  /* 0x006000002c1879f3 */ /* 0x000fe20008700818 */
[----:B------:R-:W-:Y:S01]  /*1a740*/  UMOV UR50, UR14 ;  /* 0x0000000e00327c82 */ /* 0x000fe20008000000 */
[----:B------:R-:W-:Y:S02]  /*1a750*/  UMOV UR51, UR15 ;  /* 0x0000000f00337c82 */ /* 0x000fe40008000000 */
[----:B------:R-:W-:Y:S01]  /*1a760*/  QGMMA.64x32x32.F32.E4M3.E4M3 R24, gdesc[UR48], R24 ;  /* 0x00600000301879f3 */ /* 0x000fe20008700818 */
[----:B------:R-:W-:Y:S01]  /*1a770*/  UMOV UR54, UR18 ;  /* 0x0000001200367c82 */ /* 0x000fe20008000000 */
[----:B------:R-:W-:Y:S01]  /*1a780*/  UMOV UR55, UR19 ;  /* 0x0000001300377c82 */ /* 0x000fe20008000000 */
[----:B------:R-:W-:-:S05]  /*1a790*/  VIADD R6, R6, 0x1 ;  /* 0x0000000106067836 */ /* 0x000fca0000000000 */
[----:B------:R-:W-:Y:S01]  /*1a7a0*/  ISETP.NE.U32.AND P0, PT, R6, R7, PT ;  /* 0x000000070600720c */ /* 0x000fe20003f05070 */
[----:B------:R-:W-:Y:S03]  /*1a7b0*/  QGMMA.64x32x32.F32.E4M3.E4M3 R24, gdesc[UR52], R24, gsb0 ;  /* 0x00600000341879f3 */ /* 0x000fe60008000818 */
[----:B------:R-:W-:Y:S02]  /*1a7c0*/  WARPGROUP.DEPBAR.LE gsb0, 0x0 ;  /* 0x00008000000079c5 */ /* 0x000fe40000010000 */
[----:B--2---:R-:W-:Y:S02]  /*1a7d0*/  IADD3.X R177, R177, UR4, RZ, P3, !PT ;  /* 0x00000004b1b17c10 */ /* 0x004fe40009ffe4ff */
[----:B------:R-:W-:Y:S02]  /*1a7e0*/  IADD3 R174, P3, R174, UR7, RZ ;  /* 0x00000007aeae7c10 */ /* 0x000fe4000ff7e0ff */
[----:B------:R-:W-:-:S02]  /*1a7f0*/  IADD3.X R173, R173, UR4, RZ, P4, !PT ;  /* 0x00000004adad7c10 */ /* 0x000fc4000a7fe4ff */
[----:B---3--:R-:W-:Y:S02]  /*1a800*/  IADD3 R170, P4, R170, UR7, RZ ;  /* 0x00000007aaaa7c10 */ /* 0x008fe4000ff9e0ff */
[----:B----4-:R-:W-:Y:S01]  /*1a810*/  IADD3.X R169, R169, UR4, RZ, P5, !PT ;  /* 0x00000004a9a97c10 */ /* 0x010fe2000affe4ff */
        /* <DEDUP_REMOVED lines=54> */
[----:B------:R-:W-:Y:S04]  /*1ab80*/  STL [R1+0x12c], R248 ;  /* 0x00012cf801007387 */ /* 0x000fe80000100800 */
[----:B------:R-:W-:Y:S04]  /*1ab90*/  STL [R1+0x124], R251 ;  /* 0x000124fb01007387 */ /* 0x000fe80000100800 */
[----:B------:R0:W-:Y:S04]  /*1aba0*/  STL [R1+0x10c], R0 ;  /* 0x00010c0001007387 */ /* 0x0001e80000100800 */
[----:B------:R2:W-:Y:S04]  /*1abb0*/  STL [R1+0x11c], R252 ;  /* 0x00011cfc01007387 */ /* 0x0005e80000100800 */
[----:B0-----:R2:W5:Y:S04]  /*1abc0*/  LDL.LU R0, [R1+0xaf8] ;  /* 0x000af80001007983 */ /* 0x0015680000300800 */
[----:B------:R2:W-:Y:S01]  /*1abd0*/  STL [R1+0x114], R117 ;  /* 0x0001147501007387 */ /* 0x0005e20000100800 */
[----:B------:R-:W-:Y:S05]  /*1abe0*/  @P0 BRA `(.L_x_2) ;  /* 0xfffffed8009c0947 */ /* 0x000fea000383ffff */
.L_x_1:
[----:B------:R-:W3:Y:S01]  /*1abf0*/  LDL.LU R7, [R1+0xaf4] ;  /* 0x000af40001077983 */ /* 0x000ee20000300800 */
[C---:B-----5:R-:W-:Y:S01]  /*1ac00*/  VIADD R3, R0.reuse, 0x3 ;  /* 0x0000000300037836 */ /* 0x060fe20000000000 */
[----:B------:R-:W-:Y:S01]  /*1ac10*/  F2FP.SATFINITE.E4M3.F32.PACK_AB_MERGE_C R72, R73, R72, RZ ;  /* 0x000000484948723e */ /* 0x000fe200048070ff */
[----:B------:R-:W-:Y:S01]  /*1ac20*/  ULDC.64 UR8, c[0x0][0x228] ;  /* 0x00008a0000087ab9 */ /* 0x000fe20000000a00 */
[----:B------:R-:W4:Y:S01]  /*1ac30*/  LDL.LU R89, [R1+0xa04] ;  /* 0x000a040001597983 */ /* 0x000f220000300800 */
[----:B------:R-:W-:Y:S01]  /*1ac40*/  F2FP.SATFINITE.E4M3.F32.PACK_AB_MERGE_C R40, R41, R40, RZ ;  /* 0x000000282928723e */ /* 0x000fe200048070ff */
[C---:B------:R-:W-:Y:S01]  /*1ac50*/  VIADD R4, R0.reuse, 0x1 ;  /* 0x0000000100047836 */ /* 0x040fe20000000000 */
[----:B------:R-:W-:Y:S01]  /*1ac60*/  F2FP.SATFINITE.E4M3.F32.PACK_AB_MERGE_C R74, R75, R74, RZ ;  /* 0x0000004a4b4a723e */ /* 0x000fe200048070ff */
[----:B------:R-:W2:Y:S01]  /*1ac70*/  LDL.LU R88, [R1+0xa08] ;  /* 0x000a080001587983 */ /* 0x000ea20000300800 */
[----:B------:R-:W-:Y:S01]  /*1ac80*/  F2FP.SATFINITE.E4M3.F32.PACK_AB_MERGE_C R42, R43, R42, RZ ;  /* 0x0000002a2b2a723e */ /* 0x000fe200048070ff */
[----:B------:R-:W-:Y:S01]  /*1ac90*/  VIADD R2, R0, 0x2 ;  /* 0x0000000200027836 */ /* 0x000fe20000000000 */
[----:B------:R-:W-:Y:S01]  /*1aca0*/  ISETP.GE.AND P2, PT, R3, UR9, PT ;  /* 0x0000000903007c0c */ /* 0x000fe2000bf46270 */
[----:B------:R-:W0:Y:S01]  /*1acb0*/  S2R R18, SR_TID.X ;  /* 0x0000000000127919 */ /* 0x000e220000002100 */
[----:B------:R-:W-:Y:S01]  /*1acc0*/  LOP3.LUT R72, R72, 0xffff, RZ, 0xc0, !PT ;  /* 0x0000ffff48487812 */ /* 0x000fe200078ec0ff */
[----:B------:R-:W4:Y:S01]  /*1acd0*/  LDC R41, c[0x0][0x244] ;  /* 0x00009100ff297b82 */ /* 0x000f220000000800 */
[----:B------:R-:W-:Y:S01]  /*1ace0*/  LOP3.LUT R5, R40, 0xffff, RZ, 0xc0, !PT ;  /* 0x0000ffff28057812 */ /* 0x000fe200078ec0ff */
[----:B------:R-:W-:Y:S01]  /*1acf0*/  ULDC UR6, c[0x0][0x248] ;  /* 0x0000920000067ab9 */ /* 0x000fe20000000800 */
[----:B------:R-:W-:Y:S01]  /*1ad00*/  LOP3.LUT R74, R74, 0xffff, RZ, 0xc0, !PT ;  /* 0x0000ffff4a4a7812 */ /* 0x000fe200078ec0ff */
[----:B------:R-:W-:Y:S01]  /*1ad10*/  ULDC.64 UR4, c[0x0][0x220] ;  /* 0x0000880000047ab9 */ /* 0x000fe20000000a00 */
[----:B------:R-:W-:Y:S01]  /*1ad20*/  LOP3.LUT R9, R42, 0xffff, RZ, 0xc0, !PT ;  /* 0x0000ffff2a097812 */ /* 0x000fe200078ec0ff */
[----:B------:R-:W-:Y:S01]  /*1ad30*/  ULDC UR7, c[0x0][0x228] ;  /* 0x00008a0000077ab9 */ /* 0x000fe20000000800 */
[----:B------:R-:W-:-:S02]  /*1ad40*/  ISETP.GE.AND P1, PT, R4, UR9, PT ;  /* 0x0000000904007c0c */ /* 0x000fc4000bf26270 */
[----:B------:R-:W-:Y:S02]  /*1ad50*/  ISETP.GE.AND P3, PT, R2, UR9, PT ;  /* 0x0000000902007c0c */ /* 0x000fe4000bf66270 */
[----:B------:R-:W-:Y:S02]  /*1ad60*/  SHF.R.U32.HI R2, RZ, 0x8, R72 ;  /* 0x00000008ff027819 */ /* 0x000fe40000011648 */
[--C-:B------:R-:W-:Y:S02]  /*1ad70*/  PRMT R10, R72, 0x3340, R5.reuse ;  /* 0x00003340480a7816 */ /* 0x100fe40000000005 */
[----:B------:R-:W-:Y:S02]  /*1ad80*/  SHF.R.U32.HI R4, RZ, 0x8, R5 ;  /* 0x00000008ff047819 */ /* 0x000fe40000011605 */
[----:B------:R-:W-:Y:S02]  /*1ad90*/  SHF.R.U32.HI R5, RZ, 0x8, R9 ;  /* 0x00000008ff057819 */ /* 0x000fe40000011609 */
[----:B------:R-:W-:-:S02]  /*1ada0*/  LOP3.LUT R11, R2, 0xffff, RZ, 0xc0, !PT ;  /* 0x0000ffff020b7812 */ /* 0x000fc400078ec0ff */
[----:B------:R-:W-:Y:S02]  /*1adb0*/  F2FP.SATFINITE.E4M3.F32.PACK_AB_MERGE_C R56, R57, R56, RZ ;  /* 0x000000383938723e */ /* 0x000fe400048070ff */
[----:B------:R-:W-:Y:S02]  /*1adc0*/  F2FP.SATFINITE.E4M3.F32.PACK_AB_MERGE_C R24, R25, R24, RZ ;  /* 0x000000181918723e */ /* 0x000fe400048070ff */
[----:B------:R-:W-:Y:S02]  /*1add0*/  F2FP.SATFINITE.E4M3.F32.PACK_AB_MERGE_C R76, R77, R76, RZ ;  /* 0x0000004c4d4c723e */ /* 0x000fe400048070ff */
[----:B------:R-:W-:Y:S02]  /*1ade0*/  F2FP.SATFINITE.E4M3.F32.PACK_AB_MERGE_C R58, R59, R58, RZ ;  /* 0x0000003a3b3a723e */ /* 0x000fe400048070ff */
[----:B------:R-:W-:Y:S01]  /*1adf0*/  F2FP.SATFINITE.E4M3.F32.PACK_AB_MERGE_C R44, R45, R44, RZ ;  /* 0x0000002c2d2c723e */ /* 0x000fe200048070ff */
[----:B0-----:R-:W-:Y:S01]  /*1ae00*/  IMAD.SHL.U32 R3, R18, 0x40, RZ ;  /* 0x0000004012037824 */ /* 0x001fe200078e00ff */
[----:B------:R-:W-:-:S02]  /*1ae10*/  LOP3.LUT R5, R5, 0xffff, RZ, 0xc0, !PT ;  /* 0x0000ffff05057812 */ /* 0x000fc400078ec0ff */
[----:B------:R-:W-:Y:S02]  /*1ae20*/  F2FP.SATFINITE.E4M3.F32.PACK_AB_MERGE_C R26, R27, R26, RZ ;  /* 0x0000001a1b1a723e */ /* 0x000fe400048070ff */
[----:B------:R-:W-:Y:S02]  /*1ae30*/  PRMT R12, R74, 0x3340, R9 ;  /* 0x000033404a0c7816 */ /* 0x000fe40000000009 */
[----:B------:R-:W-:Y:S02]  /*1ae40*/  LOP3.LUT R4, R4, 0xffff, RZ, 0xc0, !PT ;  /* 0x0000ffff04047812 */ /* 0x000fe400078ec0ff */
[----:B------:R-:W-:Y:S02]  /*1ae50*/  LOP3.LUT R56, R56, 0xffff, RZ, 0xc0, !PT ;  /* 0x0000ffff38387812 */ /* 0x000fe400078ec0ff */
[----:B------:R-:W-:Y:S02]  /*1ae60*/  LOP3.LUT R76, R76, 0xffff, RZ, 0xc0, !PT ;  /* 0x0000ffff4c4c7812 */ /* 0x000fe400078ec0ff */
[----:B------:R-:W-:-:S02]  /*1ae70*/  LOP3.LUT R58, R58, 0xffff, RZ, 0xc0, !PT ;  /* 0x0000ffff3a3a7812 */ /* 0x000fc400078ec0ff */
[----:B------:R-:W-:Y:S02]  /*1ae80*/  LOP3.LUT R15, R26, 0xffff, RZ, 0xc0, !PT ;  /* 0x0000ffff1a0f7812 */ /* 0x000fe400078ec0ff */
[----:B------:R-:W-:Y:S02]  /*1ae90*/  PRMT R11, R11, 0x3340, R4 ;  /* 0x000033400b0b7816 */ /* 0x000fe40000000004 */
[----:B------:R-:W-:Y:S02]  /*1aea0*/  SHF.R.U32.HI R4, RZ, 0x8, R58 ;  /* 0x00000008ff047819 */ /* 0x000fe4000001163a */
[----:B------:R-:W-:Y:S02]  /*1aeb0*/  F2FP.SATFINITE.E4M3.F32.PACK_AB_MERGE_C R78, R79, R78, RZ ;  /* 0x0000004e4f4e723e */ /* 0x000fe400048070ff */
[----:B------:R-:W-:Y:S02]  /*1aec0*/  LOP3.LUT R4, R4, 0xffff, RZ, 0xc0, !PT ;  /* 0x0000ffff04047812 */ /* 0x000fe400078ec0ff */
[----:B------:R-:W-:-:S02]  /*1aed0*/  F2FP.SATFINITE.E4M3.F32.PACK_AB_MERGE_C R80, R81, R80, RZ ;  /* 0x000000505150723e */ /* 0x000fc400048070ff */
[----:B------:R-:W-:Y:S02]  /*1aee0*/  F2FP.SATFINITE.E4M3.F32.PACK_AB_MERGE_C R60, R61, R60, RZ ;  /* 0x0000003c3d3c723e */ /* 0x000fe400048070ff */
[----:B------:R-:W-:Y:S02]  /*1aef0*/  F2FP.SATFINITE.E4M3.F32.PACK_AB_MERGE_C R46, R47, R46, RZ ;  /* 0x0000002e2f2e723e */ /* 0x000fe400048070ff */
[----:B------:R-:W-:Y:S02]  /*1af00*/  F2FP.SATFINITE.E4M3.F32.PACK_AB_MERGE_C R48, R49, R48, RZ ;  /* 0x000000303130723e */ /* 0x000fe400048070ff */
[----:B------:R-:W-:Y:S02]  /*1af10*/  F2FP.SATFINITE.E4M3.F32.PACK_AB_MERGE_C R28, R29, R28, RZ ;  /* 0x0000001c1d1c723e */ /* 0x000fe400048070ff */
[----:B------:R-:W-:Y:S02]  /*1af20*/  PRMT R16, R58, 0x3340, R15 ;  /* 0x000033403a107816 */ /* 0x000fe4000000000f */
[----:B------:R-:W-:-:S02]  /*1af30*/  LOP3.LUT R78, R78, 0xffff, RZ, 0xc0, !PT ;  /* 0x0000ffff4e4e7812 */ /* 0x000fc400078ec0ff */
[----:B------:R-:W-:Y:S02]  /*1af40*/  LOP3.LUT R80, R80, 0xffff, RZ, 0xc0, !PT ;  /* 0x0000ffff50507812 */ /* 0x000fe400078ec0ff */
[----:B------:R-:W-:Y:S02]  /*1af50*/  LOP3.LUT R60, R60, 0xffff, RZ, 0xc0, !PT ;  /* 0x0000ffff3c3c7812 */ /* 0x000fe400078ec0ff */
[----:B------:R-:W-:Y:S02]  /*1af60*/  F2FP.SATFINITE.E4M3.F32.PACK_AB_MERGE_C R62, R63, R62, RZ ;  /* 0x0000003e3f3e723e */ /* 0x000fe400048070ff */
[----:B------:R-:W-:Y:S02]  /*1af70*/  F2FP.SATFINITE.E4M3.F32.PACK_AB_MERGE_C R30, R31, R30, RZ ;  /* 0x0000001e1f1e723e */ /* 0x000fe400048070ff */
[----:B------:R-:W-:Y:S02]  /*1af80*/  LOP3.LUT R62, R62, 0xffff, RZ, 0xc0, !PT ;  /* 0x0000ffff3e3e7812 */ /* 0x000fe400078ec0ff */
[----:B------:R-:W-:-:S02]  /*1af90*/  F2FP.SATFINITE.E4M3.F32.PACK_AB_MERGE_C R64, R65, R64, RZ ;  /* 0x000000404140723e */ /* 0x000fc400048070ff */
[----:B------:R-:W-:Y:S02]  /*1afa0*/  F2FP.SATFINITE.E4M3.F32.PACK_AB_MERGE_C R32, R33, R32, RZ ;  /* 0x000000202120723e */ /* 0x000fe400048070ff */
[----:B------:R-:W-:Y:S02]  /*1afb0*/  F2FP.SATFINITE.E4M3.F32.PACK_AB_MERGE_C R66, R67, R66, RZ ;  /* 0x000000424342723e */ /* 0x000fe400048070ff */
[----:B------:R-:W-:Y:S02]  /*1afc0*/  F2FP.SATFINITE.E4M3.F32.PACK_AB_MERGE_C R34, R35, R34, RZ ;  /* 0x000000222322723e */ /* 0x000fe400048070ff */
[----:B------:R-:W-:Y:S02]  /*1afd0*/  LOP3.LUT R64, R64, 0xffff, RZ, 0xc0, !PT ;  /* 0x0000ffff40407812 */ /* 0x000fe400078ec0ff */
[----:B------:R-:W-:Y:S02]  /*1afe0*/  LOP3.LUT R66, R66, 0xffff, RZ, 0xc0, !PT ;  /* 0x0000ffff42427812 */ /* 0x000fe400078ec0ff */
[----:B------:R-:W-:-:S02]  /*1aff0*/  F2FP.SATFINITE.E4M3.F32.PACK_AB_MERGE_C R38, R39, R38, RZ ;  /* 0x000000262726723e */ /* 0x000fc400048070ff */
[----:B------:R-:W-:Y:S02]  /*1b000*/  F2FP.SATFINITE.E4M3.F32.PACK_AB_MERGE_C R70, R71, R70, RZ ;  /* 0x000000464746723e */ /* 0x000fe400048070ff */
[----:B------:R-:W-:Y:S02]  /*1b010*/  F2FP.SATFINITE.E4M3.F32.PACK_AB_MERGE_C R82, R83, R82, RZ ;  /* 0x000000525352723e */ /* 0x000fe400048070ff */
[----:B------:R-:W-:Y:S02]  /*1b020*/  LOP3.LUT R70, R70, 0xffff, RZ, 0xc0, !PT ;  /* 0x0000ffff46467812 */ /* 0x000fe400078ec0ff */
[----:B------:R-:W-:Y:S02]  /*1b030*/  F2FP.SATFINITE.E4M3.F32.PACK_AB_MERGE_C R50, R51, R50, RZ ;  /* 0x000000323332723e */ /* 0x000fe400048070ff */
[----:B------:R-:W-:Y:S02]  /*1b040*/  LOP3.LUT R82, R82, 0xffff, RZ, 0xc0, !PT ;  /* 0x0000ffff52527812 */ /* 0x000fe400078ec0ff */
[----:B------:R-:W-:-:S02]  /*1b050*/  F2FP.SATFINITE.E4M3.F32.PACK_AB_MERGE_C R84, R85, R84, RZ ;  /* 0x000000545554723e */ /* 0x000fc400048070ff */
[----:B------:R-:W-:Y:S02]  /*1b060*/  F2FP.SATFINITE.E4M3.F32.PACK_AB_MERGE_C R52, R53, R52, RZ ;  /* 0x000000343534723e */ /* 0x000fe400048070ff */
[----:B------:R-:W-:Y:S02]  /*1b070*/  F2FP.SATFINITE.E4M3.F32.PACK_AB_MERGE_C R86, R87, R86, RZ ;  /* 0x000000565756723e */ /* 0x000fe400048070ff */
[----:B------:R-:W-:Y:S02]  /*1b080*/  F2FP.SATFINITE.E4M3.F32.PACK_AB_MERGE_C R68, R69, R68, RZ ;  /* 0x000000444544723e */ /* 0x000fe400048070ff */
[----:B------:R-:W-:Y:S02]  /*1b090*/  F2FP.SATFINITE.E4M3.F32.PACK_AB_MERGE_C R54, R55, R54, RZ ;  /* 0x000000363736723e */ /* 0x000fe400048070ff */
[----:B------:R-:W-:Y:S02]  /*1b0a0*/  F2FP.SATFINITE.E4M3.F32.PACK_AB_MERGE_C R36, R37, R36, RZ ;  /* 0x000000242524723e */ /* 0x000fe400048070ff */
[----:B------:R-:W-:-:S02]  /*1b0b0*/  LOP3.LUT R84, R84, 0xffff, RZ, 0xc0, !PT ;  /* 0x0000ffff54547812 */ /* 0x000fc400078ec0ff */
[----:B------:R-:W-:Y:S02]  /*1b0c0*/  LOP3.LUT R86, R86, 0xffff, RZ, 0xc0, !PT ;  /* 0x0000ffff56567812 */ /* 0x000fe400078ec0ff */
[----:B------:R-:W-:Y:S02]  /*1b0d0*/  LOP3.LUT R68, R68, 0xffff, RZ, 0xc0, !PT ;  /* 0x0000ffff44447812 */ /* 0x000fe400078ec0ff */
[----:B---3--:R-:W-:Y:S02]  /*1b0e0*/  LOP3.LUT R6, R7, 0xf0, RZ, 0xc0, !PT ;  /* 0x000000f007067812 */ /* 0x008fe400078ec0ff */
[----:B------:R-:W-:Y:S02]  /*1b0f0*/  LOP3.LUT R7, R3, 0x400, RZ, 0xc0, !PT ;  /* 0x0000040003077812 */ /* 0x000fe400078ec0ff */
[----:B------:R-:W-:-:S04]  /*1b100*/  SHF.R.U32.HI R3, RZ, 0x8, R74 ;  /* 0x00000008ff037819 */ /* 0x000fc8000001164a */
[----:B------:R-:W-:Y:S02]  /*1b110*/  LOP3.LUT R2, R3, 0xffff, RZ, 0xc0, !PT ;  /* 0x0000ffff03027812 */ /* 0x000fe400078ec0ff */
[----:B------:R-:W-:Y:S02]  /*1b120*/  IADD3 R9, R7, UR58, R6 ;  /* 0x0000003a07097c10 */ /* 0x000fe4000fffe006 */
[----:B------:R-:W-:Y:S01]  /*1b130*/  PRMT R13, R2, 0x3340, R5 ;  /* 0x00003340020d7816 */ /* 0x000fe20000000005 */
[----:B------:R-:W-:Y:S01]  /*1b140*/  IMAD.SHL.U32 R2, R18, 0x8, RZ ;  /* 0x0000000812027824 */ /* 0x000fe200078e00ff */
[----:B------:R-:W-:Y:S02]  /*1b150*/  LOP3.LUT R7, R24, 0xffff, RZ, 0xc0, !PT ;  /* 0x0000ffff18077812 */ /* 0x000fe400078ec0ff */
[----:B------:R-:W-:Y:S02]  /*1b160*/  LOP3.LUT R5, R44, 0xffff, RZ, 0xc0, !PT ;  /* 0x0000ffff2c057812 */ /* 0x000fe400078ec0ff */
[----:B------:R-:W-:-:S02]  /*1b170*/  PRMT R14, R56, 0x3340, R7 ;  /* 0x00003340380e7816 */ /* 0x000fc40000000007 */
[----:B------:R-:W-:Y:S02]  /*1b180*/  SHF.R.U32.HI R6, RZ, 0x8, R7 ;  /* 0x00000008ff067819 */ /* 0x000fe40000011607 */
[----:B------:R-:W-:Y:S02]  /*1b190*/  SHF.R.U32.HI R3, RZ, 0x8, R56 ;  /* 0x00000008ff037819 */ /* 0x000fe40000011638 */
[----:B------:R-:W-:Y:S02]  /*1b1a0*/  SHF.R.U32.HI R7, RZ, 0x8, R15 ;  /* 0x00000008ff077819 */ /* 0x000fe4000001160f */
[----:B------:R-:W-:Y:S02]  /*1b1b0*/  LOP3.LUT R8, R2, 0x300, RZ, 0xc0, !PT ;  /* 0x0000030002087812 */ /* 0x000fe400078ec0ff */
[----:B------:R-:W-:Y:S02]  /*1b1c0*/  PRMT R19, R76, 0x3340, R5 ;  /* 0x000033404c137816 */ /* 0x000fe40000000005 */
[----:B------:R-:W-:-:S02]  /*1b1d0*/  SHF.R.U32.HI R2, RZ, 0x8, R76 ;  /* 0x00000008ff027819 */ /* 0x000fc4000001164c */
[----:B------:R-:W-:Y:S02]  /*1b1e0*/  SHF.R.U32.HI R5, RZ, 0x8, R5 ;  /* 0x00000008ff057819 */ /* 0x000fe40000011605 */
[----:B------:R-:W-:Y:S02]  /*1b1f0*/  LOP3.LUT R3, R3, 0xffff, RZ, 0xc0, !PT ;  /* 0x0000ffff03037812 */ /* 0x000fe400078ec0ff */
[----:B------:R-:W-:Y:S02]  /*1b200*/  LOP3.LUT R6, R6, 0xffff, RZ, 0xc0, !PT ;  /* 0x0000ffff06067812 */ /* 0x000fe400078ec0ff */
[----:B------:R-:W-:Y:S02]  /*1b210*/  LOP3.LUT R7, R7, 0xffff, RZ, 0xc0, !PT ;  /* 0x0000ffff07077812 */ /* 0x000fe400078ec0ff */
[----:B------:R-:W-:Y:S02]  /*1b220*/  LOP3.LUT R2, R2, 0xffff, RZ, 0xc0, !PT ;  /* 0x0000ffff02027812 */ /* 0x000fe400078ec0ff */
[----:B------:R-:W-:-:S02]  /*1b230*/  LOP3.LUT R5, R5, 0xffff, RZ, 0xc0, !PT ;  /* 0x0000ffff05057812 */ /* 0x000fc400078ec0ff */
[----:B------:R-:W-:Y:S02]  /*1b240*/  PRMT R15, R3, 0x3340, R6 ;  /* 0x00003340030f7816 */ /* 0x000fe40000000006 */
[----:B------:R-:W-:Y:S02]  /*1b250*/  PRMT R17, R4, 0x3340, R7 ;  /* 0x0000334004117816 */ /* 0x000fe40000000007 */
[----:B------:R-:W-:Y:S02]  /*1b260*/  PRMT R20, R2, 0x3340, R5 ;  /* 0x0000334002147816 */ /* 0x000fe40000000005 */
[----:B------:R-:W-:Y:S02]  /*1b270*/  LOP3.LUT R3, R46, 0xffff, RZ, 0xc0, !PT ;  /* 0x0000ffff2e037812 */ /* 0x000fe400078ec0ff */
[----:B------:R-:W-:Y:S02]  /*1b280*/  LOP3.LUT R7, R48, 0xffff, RZ, 0xc0, !PT ;  /* 0x0000ffff30077812 */ /* 0x000fe400078ec0ff */
[----:B------:R-:W-:Y:S01]  /*1b290*/  LOP3.LUT R5, R28, 0xffff, RZ, 0xc0, !PT ;  /* 0x0000ffff1c057812 */ /* 0x000fe200078ec0ff */
[----:B------:R-:W-:Y:S01]  /*1b2a0*/  IMAD.IADD R24, R8, 0x1, R9 ;  /* 0x0000000108187824 */ /* 0x000fe200078e0209 */
[----:B------:R-:W-:-:S02]  /*1b2b0*/  PRMT R21, R78, 0x3340, R3 ;  /* 0x000033404e157816 */ /* 0x000fc40000000003 */
[----:B------:R-:W-:Y:S02]  /*1b2c0*/  SHF.R.U32.HI R6, RZ, 0x8, R3 ;  /* 0x00000008ff067819 */ /* 0x000fe40000011603 */
[----:B------:R-:W-:Y:S02]  /*1b2d0*/  SHF.R.U32.HI R4, RZ, 0x8, R60 ;  /* 0x00000008ff047819 */ /* 0x000fe4000001163c */
[----:B------:R-:W-:Y:S02]  /*1b2e0*/  PRMT R29, R80, 0x3340, R7 ;  /* 0x00003340501d7816 */ /* 0x000fe40000000007 */
[----:B------:R-:W-:Y:S02]  /*1b2f0*/  SHF.R.U32.HI R8, RZ, 0x8, R5 ;  /* 0x00000008ff087819 */ /* 0x000fe40000011605 */
[----:B------:R-:W-:Y:S02]  /*1b300*/  SHF.R.U32.HI R3, RZ, 0x8, R80 ;  /* 0x00000008ff037819 */ /* 0x000fe40000011650 */
[----:B------:R-:W-:-:S02]  /*1b310*/  SHF.R.U32.HI R7, RZ, 0x8, R7 ;  /* 0x00000008ff077819 */ /* 0x000fc40000011607 */
[----:B------:R-:W-:Y:S02]  /*1b320*/  LOP3.LUT R9, R30, 0xffff, RZ, 0xc0, !PT ;  /* 0x0000ffff1e097812 */ /* 0x000fe400078ec0ff */
[----:B------:R-:W-:Y:S02]  /*1b330*/  LOP3.LUT R27, R4, 0xffff, RZ, 0xc0, !PT ;  /* 0x0000ffff041b7812 */ /* 0x000fe400078ec0ff */
[----:B------:R-:W-:Y:S02]  /*1b340*/  SHF.R.U32.HI R2, RZ, 0x8, R78 ;  /* 0x00000008ff027819 */ /* 0x000fe4000001164e */
[----:B------:R-:W-:Y:S02]  /*1b350*/  LOP3.LUT R8, R8, 0xffff, RZ, 0xc0, !PT ;  /* 0x0000ffff08087812 */ /* 0x000fe400078ec0ff */
[----:B------:R-:W-:Y:S02]  /*1b360*/  LOP3.LUT R4, R3, 0xffff, RZ, 0xc0, !PT ;  /* 0x0000ffff03047812 */ /* 0x000fe400078ec0ff */
[----:B------:R-:W-:-:S02]  /*1b370*/  LOP3.LUT R7, R7, 0xffff, RZ, 0xc0, !PT ;  /* 0x0000ffff07077812 */ /* 0x000fc400078ec0ff */
[----:B------:R-:W-:Y:S02]  /*1b380*/  PRMT R25, R60, 0x3340, R5 ;  /* 0x000033403c197816 */ /* 0x000fe40000000005 */
[--C-:B------:R-:W-:Y:S02]  /*1b390*/  PRMT R28, R62, 0x3340, R9.reuse ;  /* 0x000033403e1c7816 */ /* 0x100fe40000000009 */
[----:B------:R-:W-:Y:S02]  /*1b3a0*/  SHF.R.U32.HI R5, RZ, 0x8, R62 ;  /* 0x00000008ff057819 */ /* 0x000fe4000001163e */
[----:B------:R-:W-:Y:S02]  /*1b3b0*/  SHF.R.U32.HI R9, RZ, 0x8, R9 ;  /* 0x00000008ff097819 */ /* 0x000fe40000011609 */
[----:B------:R-:W-:Y:S02]  /*1b3c0*/  LOP3.LUT R23, R2, 0xffff, RZ, 0xc0, !PT ;  /* 0x0000ffff02177812 */ /* 0x000fe400078ec0ff */
[----:B------:R-:W-:-:S02]  /*1b3d0*/  LOP3.LUT R6, R6, 0xffff, RZ, 0xc0, !PT ;  /* 0x0000ffff06067812 */ /* 0x000fc400078ec0ff */
[----:B------:R-:W-:Y:S02]  /*1b3e0*/  PRMT R26, R27, 0x3340, R8 ;  /* 0x000033401b1a7816 */ /* 0x000fe40000000008 */
[----:B------:R-:W-:Y:S02]  /*1b3f0*/  PRMT R30, R4, 0x3340, R7 ;  /* 0x00003340041e7816 */ /* 0x000fe40000000007 */
[----:B------:R-:W-:Y:S02]  /*1b400*/  PRMT R8, R10, 0x5410, R11 ;  /* 0x000054100a087816 */ /* 0x000fe4000000000b */
[----:B------:R-:W-:Y:S02]  /*1b410*/  LOP3.LUT R7, R32, 0xffff, RZ, 0xc0, !PT ;  /* 0x0000ffff20077812 */ /* 0x000fe400078ec0ff */
[----:B------:R-:W-:Y:S02]  /*1b420*/  LOP3.LUT R2, R5, 0xffff, RZ, 0xc0, !PT ;  /* 0x0000ffff05027812 */ /* 0x000fe400078ec0ff */
[----:B------:R-:W-:-:S02]  /*1b430*/  LOP3.LUT R9, R9, 0xffff, RZ, 0xc0, !PT ;  /* 0x0000ffff09097812 */ /* 0x000fc400078ec0ff */
[----:B------:R-:W-:Y:S02]  /*1b440*/  LOP3.LUT R11, R34, 0xffff, RZ, 0xc0, !PT ;  /* 0x0000ffff220b7812 */ /* 0x000fe400078ec0ff */
[----:B------:R-:W-:Y:S02]  /*1b450*/  PRMT R22, R23, 0x3340, R6 ;  /* 0x0000334017167816 */ /* 0x000fe40000000006 */
[--C-:B------:R-:W-:Y:S02]  /*1b460*/  PRMT R31, R64, 0x3340, R7.reuse ;  /* 0x00003340401f7816 */ /* 0x100fe40000000007 */
[----:B------:R-:W-:Y:S02]  /*1b470*/  SHF.R.U32.HI R6, RZ, 0x8, R7 ;  /* 0x00000008ff067819 */ /* 0x000fe40000011607 */
[----:B------:R-:W-:Y:S02]  /*1b480*/  PRMT R23, R2, 0x3340, R9 ;  /* 0x0000334002177816 */ /* 0x000fe40000000009 */
[----:B------:R-:W-:-:S02]  /*1b490*/  PRMT R33, R66, 0x3340, R11 ;  /* 0x0000334042217816 */ /* 0x000fc4000000000b */
[----:B------:R-:W-:Y:S02]  /*1b4a0*/  SHF.R.U32.HI R7, RZ, 0x8, R11 ;  /* 0x00000008ff077819 */ /* 0x000fe4000001160b */
[----:B------:R-:W-:Y:S02]  /*1b4b0*/  PRMT R9, R12, 0x5410, R13 ;  /* 0x000054100c097816 */ /* 0x000fe4000000000d */
[----:B------:R-:W-:Y:S02]  /*1b4c0*/  PRMT R10, R14, 0x5410, R15 ;  /* 0x000054100e0a7816 */ /* 0x000fe4000000000f */
[----:B------:R-:W-:Y:S01]  /*1b4d0*/  PRMT R11, R16, 0x5410, R17 ;  /* 0x00005410100b7816 */ /* 0x000fe20000000011 */
[----:B------:R-:W-:Y:S01]  /*1b4e0*/  BAR.SYNC.DEFER_BLOCKING 0x0 ;  /* 0x0000000000007b1d */ /* 0x000fe20000010000 */
[----:B------:R-:W-:Y:S02]  /*1b4f0*/  LOP3.LUT R18, R18, 0x7f, RZ, 0xc0, !PT ;  /* 0x0000007f12127812 */ /* 0x000fe400078ec0ff */
[----:B------:R-:W-:-:S03]  /*1b500*/  LOP3.LUT R13, R38, 0xffff, RZ, 0xc0, !PT ;  /* 0x0000ffff260d7812 */ /* 0x000fc600078ec0ff */
[----:B------:R0:W-:Y:S01]  /*1b510*/  STSM.16.M88.4 [R24], R8 ;  /* 0x0000000818007844 */ /* 0x0001e20000000200 */
[----:B------:R-:W-:Y:S02]  /*1b520*/  LEA R18, R18, UR58, 0x4 ;  /* 0x0000003a12127c11 */ /* 0x000fe4000f8e20ff */
[--C-:B------:R-:W-:Y:S02]  /*1b530*/  PRMT R39, R70, 0x3340, R13.reuse ;  /* 0x0000334046277816 */ /* 0x100fe4000000000d */
[----:B0-----:R-:W-:Y:S01]  /*1b540*/  SHF.R.U32.HI R9, RZ, 0x8, R13 ;  /* 0x00000008ff097819 */ /* 0x001fe2000001160d */
[----:B------:R-:W-:Y:S01]  /*1b550*/  BAR.SYNC.DEFER_BLOCKING 0x0 ;  /* 0x0000000000007b1d */ /* 0x000fe20000010000 */
[----:B------:R-:W-:Y:S02]  /*1b560*/  PRMT R21, R21, 0x5410, R22 ;  /* 0x0000541015157816 */ /* 0x000fe40000000016 */
[----:B------:R-:W-:-:S03]  /*1b570*/  PRMT R20, R19, 0x5410, R20 ;  /* 0x0000541013147816 */ /* 0x000fc60000000014 */
[----:B------:R-:W0:Y:S01]  /*1b580*/  LDS.128 R12, [R18] ;  /* 0x00000000120c7984 */ /* 0x000e220000000c00 */
[----:B------:R-:W-:Y:S02]  /*1b590*/  PRMT R22, R25, 0x5410, R26 ;  /* 0x0000541019167816 */ /* 0x000fe4000000001a */
[----:B------:R-:W-:Y:S01]  /*1b5a0*/  PRMT R23, R28, 0x5410, R23 ;  /* 0x000054101c177816 */ /* 0x000fe20000000017 */
[----:B------:R-:W-:Y:S01]  /*1b5b0*/  BAR.SYNC.DEFER_BLOCKING 0x0 ;  /* 0x0000000000007b1d */ /* 0x000fe20000010000 */
[----:B------:R-:W-:Y:S02]  /*1b5c0*/  LOP3.LUT R5, R50, 0xffff, RZ, 0xc0, !PT ;  /* 0x0000ffff32057812 */ /* 0x000fe400078ec0ff */
[----:B------:R-:W-:Y:S02]  /*1b5d0*/  SHF.R.U32.HI R3, RZ, 0x8, R64 ;  /* 0x00000008ff037819 */ /* 0x000fe40000011640 */
[----:B------:R-:W-:Y:S02]  /*1b5e0*/  PRMT R27, R82, 0x3340, R5 ;  /* 0x00003340521b7816 */ /* 0x000fe40000000005 */
[----:B------:R-:W-:-:S02]  /*1b5f0*/  SHF.R.U32.HI R2, RZ, 0x8, R82 ;  /* 0x00000008ff027819 */ /* 0x000fc40000011652 */
[----:B------:R-:W-:Y:S02]  /*1b600*/  SHF.R.U32.HI R5, RZ, 0x8, R5 ;  /* 0x00000008ff057819 */ /* 0x000fe40000011605 */
[----:B------:R-:W-:Y:S02]  /*1b610*/  SHF.R.U32.HI R4, RZ, 0x8, R66 ;  /* 0x00000008ff047819 */ /* 0x000fe40000011642 */
[----:B------:R-:W-:Y:S02]  /*1b620*/  LOP3.LUT R3, R3, 0xffff, RZ, 0xc0, !PT ;  /* 0x0000ffff03037812 */ /* 0x000fe400078ec0ff */
[----:B------:R-:W-:Y:S02]  /*1b630*/  LOP3.LUT R6, R6, 0xffff, RZ, 0xc0, !PT ;  /* 0x0000ffff06067812 */ /* 0x000fe400078ec0ff */
[----:B------:R-:W-:Y:S01]  /*1b640*/  LOP3.LUT R2, R2, 0xffff, RZ, 0xc0, !PT ;  /* 0x0000ffff02027812 */ /* 0x000fe200078ec0ff */
[----:B------:R1:W-:Y:S01]  /*1b650*/  STSM.16.M88.4 [R24], R20 ;  /* 0x0000001418007844 */ /* 0x0003e20000000200 */
[----:B------:R-:W-:-:S02]  /*1b660*/  LOP3.LUT R5, R5, 0xffff, RZ, 0xc0, !PT ;  /* 0x0000ffff05057812 */ /* 0x000fc400078ec0ff */
[----:B------:R-:W-:Y:S02]  /*1b670*/  LOP3.LUT R4, R4, 0xffff, RZ, 0xc0, !PT ;  /* 0x0000ffff04047812 */ /* 0x000fe400078ec0ff */
[----:B------:R-:W-:Y:S02]  /*1b680*/  LOP3.LUT R7, R7, 0xffff, RZ, 0xc0, !PT ;  /* 0x0000ffff07077812 */ /* 0x000fe400078ec0ff */
[----:B------:R-:W-:Y:S02]  /*1b690*/  PRMT R32, R3, 0x3340, R6 ;  /* 0x0000334003207816 */ /* 0x000fe40000000006 */
[----:B------:R-:W-:Y:S02]  /*1b6a0*/  LOP3.LUT R3, R52, 0xffff, RZ, 0xc0, !PT ;  /* 0x0000ffff34037812 */ /* 0x000fe400078ec0ff */
[----:B------:R-:W-:Y:S02]  /*1b6b0*/  PRMT R16, R2, 0x3340, R5 ;  /* 0x0000334002107816 */ /* 0x000fe40000000005 */
[----:B------:R-:W-:-:S02]  /*1b6c0*/  PRMT R34, R4, 0x3340, R7 ;  /* 0x0000334004227816 */ /* 0x000fc40000000007 */
[----:B------:R-:W-:Y:S02]  /*1b6d0*/  LOP3.LUT R7, R54, 0xffff, RZ, 0xc0, !PT ;  /* 0x0000ffff36077812 */ /* 0x000fe400078ec0ff */
[----:B------:R-:W-:Y:S02]  /*1b6e0*/  LOP3.LUT R5, R36, 0xffff, RZ, 0xc0, !PT ;  /* 0x0000ffff24057812 */ /* 0x000fe400078ec0ff */
[--C-:B------:R-:W-:Y:S02]  /*1b6f0*/  PRMT R17, R84, 0x3340, R3.reuse ;  /* 0x0000334054117816 */ /* 0x100fe40000000003 */
[----:B------:R-:W-:Y:S02]  /*1b700*/  SHF.R.U32.HI R6, RZ, 0x8, R3 ;  /* 0x00000008ff067819 */ /* 0x000fe40000011603 */
[----:B------:R-:W-:Y:S02]  /*1b710*/  SHF.R.U32.HI R3, RZ, 0x8, R86 ;  /* 0x00000008ff037819 */ /* 0x000fe40000011656 */
[----:B------:R-:W-:-:S02]  /*1b720*/  SHF.R.U32.HI R2, RZ, 0x8, R84 ;  /* 0x00000008ff027819 */ /* 0x000fc40000011654 */
[----:B------:R-:W-:Y:S02]  /*1b730*/  PRMT R35, R86, 0x3340, R7 ;  /* 0x0000334056237816 */ /* 0x000fe40000000007 */
[----:B------:R-:W-:Y:S02]  /*1b740*/  SHF.R.U32.HI R4, RZ, 0x8, R68 ;  /* 0x00000008ff047819 */ /* 0x000fe40000011644 */
[--C-:B------:R-:W-:Y:S02]  /*1b750*/  PRMT R37, R68, 0x3340, R5.reuse ;  /* 0x0000334044257816 */ /* 0x100fe40000000005 */
[----:B------:R-:W-:Y:S02]  /*1b760*/  SHF.R.U32.HI R8, RZ, 0x8, R5 ;  /* 0x00000008ff087819 */ /* 0x000fe40000011605 */
[----:B------:R-:W-:Y:S02]  /*1b770*/  SHF.R.U32.HI R7, RZ, 0x8, R7 ;  /* 0x00000008ff077819 */ /* 0x000fe40000011607 */
[----:B------:R-:W-:-:S02]  /*1b780*/  SHF.R.U32.HI R5, RZ, 0x8, R70 ;  /* 0x00000008ff057819 */ /* 0x000fc40000011646 */
        /* <DEDUP_REMOVED lines=11> */
[----:B------:R-:W-:Y:S01]  /*1b840*/  PRMT R40, R4, 0x3340, R9 ;  /* 0x0000334004287816 */ /* 0x000fe20000000009 */
[----:B------:R-:W-:Y:S01]  /*1b850*/  BAR.SYNC.DEFER_BLOCKING 0x0 ;  /* 0x0000000000007b1d */ /* 0x000fe20000010000 */
[----:B------:R-:W-:-:S02]  /*1b860*/  PRMT R4, R29, 0x5410, R30 ;  /* 0x000054101d047816 */ /* 0x000fc4000000001e */
[----:B------:R-:W-:-:S03]  /*1b870*/  PRMT R5, R27, 0x5410, R16 ;  /* 0x000054101b057816 */ /* 0x000fc60000000010 */
[----:B------:R-:W3:Y:S01]  /*1b880*/  LDS.128 R8, [R18] ;  /* 0x0000000012087984 */ /* 0x000ee20000000c00 */
[----:B------:R-:W-:Y:S02]  /*1b890*/  PRMT R6, R31, 0x5410, R32 ;  /* 0x000054101f067816 */ /* 0x000fe40000000020 */
[----:B------:R-:W-:Y:S01]  /*1b8a0*/  PRMT R7, R33, 0x5410, R34 ;  /* 0x0000541021077816 */ /* 0x000fe20000000022 */
[----:B------:R-:W-:Y:S06]  /*1b8b0*/  BAR.SYNC.DEFER_BLOCKING 0x0 ;  /* 0x0000000000007b1d */ /* 0x000fec0000010000 */
[----:B------:R-:W-:Y:S02]  /*1b8c0*/  STSM.16.M88.4 [R24], R4 ;  /* 0x0000000418007844 */ /* 0x000fe40000000200 */
[----:B------:R-:W-:Y:S01]  /*1b8d0*/  BAR.SYNC.DEFER_BLOCKING 0x0 ;  /* 0x0000000000007b1d */ /* 0x000fe20000010000 */
[----:B------:R-:W-:-:S02]  /*1b8e0*/  PRMT R28, R17, 0x5410, R2 ;  /* 0x00005410111c7816 */ /* 0x000fc40000000002 */
[----:B------:R-:W-:-:S03]  /*1b8f0*/  PRMT R29, R35, 0x5410, R36 ;  /* 0x00005410231d7816 */ /* 0x000fc60000000024 */
[----:B------:R-:W3:Y:S01]  /*1b900*/  LDS.128 R4, [R18] ;  /* 0x0000000012047984 */ /* 0x000ee20000000c00 */
[----:B------:R-:W-:Y:S02]  /*1b910*/  PRMT R30, R37, 0x5410, R38 ;  /* 0x00005410251e7816 */ /* 0x000fe40000000026 */
[----:B------:R-:W-:Y:S01]  /*1b920*/  PRMT R31, R39, 0x5410, R40 ;  /* 0x00005410271f7816 */ /* 0x000fe20000000028 */
[----:B------:R-:W-:Y:S01]  /*1b930*/  BAR.SYNC.DEFER_BLOCKING 0x0 ;  /* 0x0000000000007b1d */ /* 0x000fe20000010000 */
[C---:B----4-:R-:W-:Y:S01]  /*1b940*/  IMAD R2, R89.reuse, R41, RZ ;  /* 0x0000002959027224 */ /* 0x050fe200078e02ff */
[----:B------:R-:W-:Y:S01]  /*1b950*/  ISETP.GE.AND P0, PT, R89, UR8, PT ;  /* 0x0000000859007c0c */ /* 0x000fe2000bf06270 */
[----:B------:R-:W-:-:S03]  /*1b960*/  IMAD R19, R0, UR6, RZ ;  /* 0x0000000600137c24 */ /* 0x000fc6000f8e02ff */
[----:B------:R-:W-:Y:S02]  /*1b970*/  IADD3 R3, P4, R2, UR4, RZ ;  /* 0x0000000402037c10 */ /* 0x000fe4000ff9e0ff */
[----:B------:R-:W-:Y:S01]  /*1b980*/  ISETP.LT.AND P0, PT, R0, UR9, !P0 ;  /* 0x0000000900007c0c */ /* 0x000fe2000c701270 */
[----:B------:R-:W-:Y:S01]  /*1b990*/  IMAD R17, R41, 0x80, R2 ;  /* 0x0000008029117824 */ /* 0x000fe200078e0202 */
[----:B------:R4:W-:Y:S01]  /*1b9a0*/  STSM.16.M88.4 [R24], R28 ;  /* 0x0000001c18007844 */ /* 0x0009e20000000200 */
[----:B-1----:R-:W-:Y:S02]  /*1b9b0*/  SHF.R.S32.HI R23, RZ, 0x1f, R19 ;  /* 0x0000001fff177819 */ /* 0x002fe40000011413 */
[----:B------:R-:W-:Y:S01]  /*1b9c0*/  LEA.HI.X.SX32 R2, R2, UR5, 0x1, P4 ;  /* 0x0000000502027c11 */ /* 0x000fe2000a0f0eff */
[----:B------:R-:W-:Y:S01]  /*1b9d0*/  BAR.SYNC.DEFER_BLOCKING 0x0 ;  /* 0x0000000000007b1d */ /* 0x000fe20000010000 */
[----:B------:R-:W-:Y:S02]  /*1b9e0*/  IADD3 R20, P5, R19, R3, RZ ;  /* 0x0000000313147210 */ /* 0x000fe40007fbe0ff */
[----:B------:R-:W-:-:S02]  /*1b9f0*/  ISETP.GE.AND P4, PT, R0, UR9, PT ;  /* 0x0000000900007c0c */ /* 0x000fc4000bf86270 */
[----:B0-----:R-:W-:Y:S01]  /*1ba00*/  PRMT R27, R12, 0x7770, RZ ;  /* 0x000077700c1b7816 */ /* 0x001fe200000000ff */
[----:B------:R-:W-:Y:S01]  /*1ba10*/  IMAD.X R21, R23, 0x1, R2, P5 ;  /* 0x0000000117157824 */ /* 0x000fe200028e0602 */
[C---:B------:R-:W-:Y:S01]  /*1ba20*/  IADD3 R16, P5, R17.reuse, UR4, RZ ;  /* 0x0000000411107c10 */ /* 0x040fe2000ffbe0ff */
[----:B------:R-:W-:Y:S01]  /*1ba30*/  VIADD R25, R0, 0x4 ;  /* 0x0000000400197836 */ /* 0x000fe20000000000 */
[----:B--2---:R-:W-:Y:S01]  /*1ba40*/  ISETP.LT.AND P4, PT, R88, UR8, !P4 ;  /* 0x0000000858007c0c */ /* 0x004fe2000e781270 */
[----:B------:R-:W-:Y:S01]  /*1ba50*/  VIADD R33, R0, 0x5 ;  /* 0x0000000500217836 */ /* 0x000fe20000000000 */
[----:B------:R-:W-:Y:S01]  /*1ba60*/  LEA.HI.X.SX32 R17, R17, UR5, 0x1, P5 ;  /* 0x0000000511117c11 */ /* 0x000fe2000a8f0eff */
[----:B------:R-:W-:Y:S01]  /*1ba70*/  ULDC UR4, c[0x0][0x228] ;  /* 0x00008a0000047ab9 */ /* 0x000fe20000000800 */
[----:B----4-:R-:W-:Y:S01]  /*1ba80*/  PRMT R29, R12, 0x7771, RZ ;  /* 0x000077710c1d7816 */ /* 0x010fe200000000ff */
[----:B------:R-:W-:Y:S01]  /*1ba90*/  ULDC UR5, c[0x0][0x228] ;  /* 0x00008a0000057ab9 */ /* 0x000fe20000000800 */
[----:B------:R-:W-:Y:S01]  /*1baa0*/  ISETP.LT.AND P5, PT, R89, UR8, !P1 ;  /* 0x0000000859007c0c */ /* 0x000fe2000cfa1270 */
[----:B------:R0:W-:Y:S01]  /*1bab0*/  @P0 STG.E.U8 desc[UR56][R20.64], R27 ;  /* 0x0000001b14000986 */ /* 0x0001e2000c101138 */
[C---:B------:R-:W-:Y:S01]  /*1bac0*/  IADD3 R22, P0, R19.reuse, R16, RZ ;  /* 0x0000001013167210 */ /* 0x040fe20007f1e0ff */
[----:B------:R-:W-:-:S04]  /*1bad0*/  VIADD R19, R19, UR6 ;  /* 0x0000000613137c36 */ /* 0x000fc80008000000 */
[----:B------:R-:W-:Y:S01]  /*1bae0*/  IMAD.X R23, R23, 0x1, R17, P0 ;  /* 0x0000000117177824 */ /* 0x000fe200000e0611 */
[----:B------:R-:W-:Y:S02]  /*1baf0*/  SHF.R.S32.HI R30, RZ, 0x1f, R19 ;  /* 0x0000001fff1e7819 */ /* 0x000fe40000011413 */
[----:B------:R-:W-:Y:S02]  /*1bb00*/  IADD3 R24, P6, R19, R3, RZ ;  /* 0x0000000313187210 */ /* 0x000fe40007fde0ff */
[----:B------:R1:W-:Y:S01]  /*1bb10*/  @P4 STG.E.U8 desc[UR56][R22.64], R29 ;  /* 0x0000001d16004986 */ /* 0x0003e2000c101138 */
[----:B------:R-:W-:Y:S02]  /*1bb20*/  ISETP.LT.AND P4, PT, R88, UR8, !P1 ;  /* 0x0000000858007c0c */ /* 0x000fe4000cf81270 */
[----:B------:R-:W-:Y:S01]  /*1bb30*/  ISETP.GE.AND P0, PT, R25, UR9, PT ;  /* 0x0000000919007c0c */ /* 0x000fe2000bf06270 */
[----:B------:R-:W-:Y:S01]  /*1bb40*/  IMAD.X R25, R30, 0x1, R2, P6 ;  /* 0x000000011e197824 */ /* 0x000fe200030e0602 */
[----:B------:R-:W-:Y:S01]  /*1bb50*/  PRMT R31, R12, 0x7772, RZ ;  /* 0x000077720c1f7816 */ /* 0x000fe200000000ff */
[C---:B------:R-:W-:Y:S01]  /*1bb60*/  VIADD R28, R19.reuse, UR6 ;  /* 0x00000006131c7c36 */ /* 0x040fe20008000000 */
[----:B0-----:R-:W-:-:S02]  /*1bb70*/  IADD3 R20, P1, R19, R16, RZ ;  /* 0x0000001013147210 */ /* 0x001fc40007f3e0ff */
[----:B------:R-:W-:Y:S01]  /*1bb80*/  ISETP.LT.AND P6, PT, R89, UR8, !P3 ;  /* 0x0000000859007c0c */ /* 0x000fe2000dfc1270 */
[----:B------:R0:W-:Y:S01]  /*1bb90*/  @P5 STG.E.U8 desc[UR56][R24.64], R31 ;  /* 0x0000001f18005986 */ /* 0x0001e2000c101138 */
[----:B------:R-:W-:Y:S01]  /*1bba0*/  SHF.R.S32.HI R32, RZ, 0x1f, R28 ;  /* 0x0000001fff207819 */ /* 0x000fe2000001141c */
[----:B------:R-:W-:Y:S01]  /*1bbb0*/  IMAD.X R21, R30, 0x1, R17, P1 ;  /* 0x000000011e157824 */ /* 0x000fe200008e0611 */
[----:B-1----:R-:W-:Y:S02]  /*1bbc0*/  PRMT R29, R12, 0x7773, RZ ;  /* 0x000077730c1d7816 */ /* 0x002fe400000000ff */
[C---:B------:R-:W-:Y:S01]  /*1bbd0*/  IADD3 R26, P5, R28.reuse, R3, RZ ;  /* 0x000000031c1a7210 */ /* 0x040fe20007fbe0ff */
[----:B------:R-:W-:Y:S01]  /*1bbe0*/  VIADD R12, R28, UR6 ;  /* 0x000000061c0c7c36 */ /* 0x000fe20008000000 */
[----:B------:R-:W-:Y:S01]  /*1bbf0*/  PRMT R19, R13, 0x7770, RZ ;  /* 0x000077700d137816 */ /* 0x000fe200000000ff */
[----:B------:R1:W-:Y:S01]  /*1bc00*/  @P4 STG.E.U8 desc[UR56][R20.64], R29 ;  /* 0x0000001d14004986 */ /* 0x0003e2000c101138 */
[----:B------:R-:W-:Y:S01]  /*1bc10*/  ISETP.LT.AND P4, PT, R88, UR8, !P3 ;  /* 0x0000000858007c0c */ /* 0x000fe2000df81270 */
[----:B------:R-:W-:Y:S01]  /*1bc20*/  IMAD.X R27, R32, 0x1, R2, P5 ;  /* 0x00000001201b7824 */ /* 0x000fe200028e0602 */
[----:B------:R-:W-:-:S02]  /*1bc30*/  ISETP.LT.AND P5, PT, R89, UR8, !P2 ;  /* 0x0000000859007c0c */ /* 0x000fc4000d7a1270 */
[-C--:B------:R-:W-:Y:S01]  /*1bc40*/  IADD3 R22, P3, R28, R16.reuse, RZ ;  /* 0x000000101c167210 */ /* 0x080fe20007f7e0ff */
[----:B0-----:R-:W-:Y:S01]  /*1bc50*/  VIADD R25, R0, 0x6 ;  /* 0x0000000600197836 */ /* 0x001fe20000000000 */
[----:B------:R0:W-:Y:S01]  /*1bc60*/  @P6 STG.E.U8 desc[UR56][R26.64], R19 ;  /* 0x000000131a006986 */ /* 0x0001e2000c101138 */
[----:B------:R-:W-:Y:S02]  /*1bc70*/  SHF.R.S32.HI R28, RZ, 0x1f, R12 ;  /* 0x0000001fff1c7819 */ /* 0x000fe4000001140c */
[-C--:B------:R-:W-:Y:S01]  /*1bc80*/  IADD3 R24, P6, R12, R3.reuse, RZ ;  /* 0x000000030c187210 */ /* 0x080fe20007fde0ff */
[--C-:B------:R-:W-:Y:S01]  /*1bc90*/  IMAD.X R23, R32, 0x1, R17.reuse, P3 ;  /* 0x0000000120177824 */ /* 0x100fe200018e0611 */
[----:B------:R-:W-:Y:S02]  /*1bca0*/  PRMT R31, R13, 0x7771, RZ ;  /* 0x000077710d1f7816 */ /* 0x000fe400000000ff */
[----:B------:R-:W-:Y:S01]  /*1bcb0*/  ISETP.GE.AND P3, PT, R25, UR9, PT ;  /* 0x0000000919007c0c */ /* 0x000fe2000bf66270 */
[----:B------:R-:W-:Y:S01]  /*1bcc0*/  IMAD.X R25, R28, 0x1, R2, P6 ;  /* 0x000000011c197824 */ /* 0x000fe200030e0602 */
[----:B-1----:R-:W-:Y:S01]  /*1bcd0*/  PRMT R29, R13, 0x7772, RZ ;  /* 0x000077720d1d7816 */ /* 0x002fe200000000ff */
[----:B------:R1:W-:Y:S01]  /*1bce0*/  @P4 STG.E.U8 desc[UR56][R22.64], R31 ;  /* 0x0000001f16004986 */ /* 0x0003e2000c101138 */
[C---:B------:R-:W-:Y:S01]  /*1bcf0*/  IADD3 R20, P4, R12.reuse, R16, RZ ;  /* 0x000000100c147210 */ /* 0x040fe20007f9e0ff */
[----:B0-----:R-:W-:Y:S01]  /*1bd00*/  VIADD R19, R12, UR6 ;  /* 0x000000060c137c36 */ /* 0x001fe20008000000 */
[----:B------:R-:W-:Y:S01]  /*1bd10*/  ISETP.LT.AND P2, PT, R88, UR8, !P2 ;  /* 0x0000000858007c0c */ /* 0x000fe2000d741270 */
[----:B------:R0:W-:Y:S01]  /*1bd20*/  @P5 STG.E.U8 desc[UR56][R24.64], R29 ;  /* 0x0000001d18005986 */ /* 0x0001e2000c101138 */
[----:B------:R-:W-:Y:S01]  /*1bd30*/  ISETP.LT.AND P5, PT, R89, UR8, !P0 ;  /* 0x0000000859007c0c */ /* 0x000fe2000c7a1270 */
[----:B------:R-:W-:Y:S01]  /*1bd40*/  IMAD.X R21, R28, 0x1, R17, P4 ;  /* 0x000000011c157824 */ /* 0x000fe200020e0611 */
[----:B------:R-:W-:Y:S01]  /*1bd50*/  SHF.R.S32.HI R28, RZ, 0x1f, R19 ;  /* 0x0000001fff1c7819 */ /* 0x000fe20000011413 */
[----:B------:R-:W-:Y:S01]  /*1bd60*/  VIADD R26, R0, 0x7 ;  /* 0x00000007001a7836 */ /* 0x000fe20000000000 */
[----:B------:R-:W-:-:S02]  /*1bd70*/  IADD3 R12, P6, R19, R3, RZ ;  /* 0x00000003130c7210 */ /* 0x000fc40007fde0ff */
[----:B------:R-:W-:Y:S02]  /*1bd80*/  ISETP.GE.AND P1, PT, R33, UR9, PT ;  /* 0x0000000921007c0c */ /* 0x000fe4000bf26270 */
[----:B------:R-:W-:Y:S01]  /*1bd90*/  PRMT R27, R13, 0x7773, RZ ;  /* 0x000077730d1b7816 */ /* 0x000fe200000000ff */
[----:B------:R-:W-:Y:S01]  /*1bda0*/  IMAD.X R13, R28, 0x1, R2, P6 ;  /* 0x000000011c0d7824 */ /* 0x000fe200030e0602 */
[----:B------:R-:W-:Y:S01]  /*1bdb0*/  ISETP.GE.AND P4, PT, R26, UR9, PT ;  /* 0x000000091a007c0c */ /* 0x000fe2000bf86270 */
[----:B------:R-:W-:Y:S01]  /*1bdc0*/  VIADD R26, R19, UR6 ;  /* 0x00000006131a7c36 */ /* 0x000fe20008000000 */
[----:B-1----:R-:W-:Y:S02]  /*1bdd0*/  PRMT R31, R14, 0x7770, RZ ;  /* 0x000077700e1f7816 */ /* 0x002fe400000000ff */
[----:B------:R-:W-:Y:S01]  /*1bde0*/  ISETP.LT.AND P0, PT, R88, UR8, !P0 ;  /* 0x0000000858007c0c */ /* 0x000fe2000c701270 */
[----:B------:R1:W-:Y:S01]  /*1bdf0*/  @P2 STG.E.U8 desc[UR56][R20.64], R27 ;  /* 0x0000001b14002986 */ /* 0x0003e2000c101138 */
[----:B------:R-:W-:-:S02]  /*1be00*/  ISETP.LT.AND P6, PT, R89, UR8, !P1 ;  /* 0x0000000859007c0c */ /* 0x000fc4000cfc1270 */
[----:B------:R-:W-:Y:S01]  /*1be10*/  IADD3 R22, P2, R19, R16, RZ ;  /* 0x0000001013167210 */ /* 0x000fe20007f5e0ff */
[----:B------:R2:W-:Y:S01]  /*1be20*/  @P5 STG.E.U8 desc[UR56][R12.64], R31 ;  /* 0x0000001f0c005986 */ /* 0x0005e2000c101138 */
[----:B------:R-:W-:Y:S02]  /*1be30*/  SHF.R.S32.HI R30, RZ, 0x1f, R26 ;  /* 0x0000001fff1e7819 */ /* 0x000fe4000001141a */
[----:B0-----:R-:W-:Y:S01]  /*1be40*/  IADD3 R24, P5, R26, R3, RZ ;  /* 0x000000031a187210 */ /* 0x001fe20007fbe0ff */
[----:B------:R-:W-:Y:S01]  /*1be50*/  IMAD.X R23, R28, 0x1, R17, P2 ;  /* 0x000000011c177824 */ /* 0x000fe200010e0611 */
[----:B------:R-:W-:Y:S01]  /*1be60*/  PRMT R29, R14, 0x7771, RZ ;  /* 0x000077710e1d7816 */ /* 0x000fe200000000ff */
[----:B------:R-:W-:Y:S02]  /*1be70*/  VIADD R19, R0, 0x8 ;  /* 0x0000000800137836 */ /* 0x000fe40000000000 */
[----:B------:R-:W-:Y:S01]  /*1be80*/  IMAD.X R25, R30, 0x1, R2, P5 ;  /* 0x000000011e197824 */ /* 0x000fe200028e0602 */
[----:B-1----:R-:W-:Y:S01]  /*1be90*/  PRMT R27, R14, 0x7772, RZ ;  /* 0x000077720e1b7816 */ /* 0x002fe200000000ff */
[----:B------:R0:W-:Y:S01]  /*1bea0*/  @P0 STG.E.U8 desc[UR56][R22.64], R29 ;  /* 0x0000001d16000986 */ /* 0x0001e2000c101138 */
[----:B------:R-:W-:Y:S01]  /*1beb0*/  ISETP.GE.AND P2, PT, R19, UR9, PT ;  /* 0x0000000913007c0c */ /* 0x000fe2000bf46270 */
[----:B--2---:R-:W-:-:S02]  /*1bec0*/  VIADD R13, R0, 0x9 ;  /* 0x00000009000d7836 */ /* 0x004fc40000000000 */
[----:B------:R1:W-:Y:S01]  /*1bed0*/  @P6 STG.E.U8 desc[UR56][R24.64], R27 ;  /* 0x0000001b18006986 */ /* 0x0003e2000c101138 */
[C---:B------:R-:W-:Y:S01]  /*1bee0*/  IADD3 R12, P6, R26.reuse, R16, RZ ;  /* 0x000000101a0c7210 */ /* 0x040fe20007fde0ff */
[----:B------:R-:W-:Y:S01]  /*1bef0*/  VIADD R19, R26, UR6 ;  /* 0x000000061a137c36 */ /* 0x000fe20008000000 */
[----:B------:R-:W-:Y:S02]  /*1bf00*/  ISETP.LT.AND P0, PT, R88, UR8, !P1 ;  /* 0x0000000858007c0c */ /* 0x000fe4000cf01270 */
[----:B------:R-:W-:Y:S02]  /*1bf10*/  ISETP.LT.AND P5, PT, R89, UR8, !P3 ;  /* 0x0000000859007c0c */ /* 0x000fe4000dfa1270 */
[----:B------:R-:W-:Y:S01]  /*1bf20*/  ISETP.GE.AND P1, PT, R13, UR9, PT ;  /* 0x000000090d007c0c */ /* 0x000fe2000bf26270 */
[----:B------:R-:W-:Y:S01]  /*1bf30*/  IMAD.X R13, R30, 0x1, R17, P6 ;  /* 0x000000011e0d7824 */ /* 0x000fe200030e0611 */
[----:B------:R-:W-:Y:S02]  /*1bf40*/  SHF.R.S32.HI R26, RZ, 0x1f, R19 ;  /* 0x0000001fff1a7819 */ /* 0x000fe40000011413 */
[----:B------:R-:W-:-:S02]  /*1bf50*/  IADD3 R20, P6, R19, R3, RZ ;  /* 0x0000000313147210 */ /* 0x000fc40007fde0ff */
[----:B------:R-:W-:Y:S02]  /*1bf60*/  PRMT R33, R14, 0x7773, RZ ;  /* 0x000077730e217816 */ /* 0x000fe400000000ff */
[----:B------:R-:W-:Y:S01]  /*1bf70*/  PRMT R31, R15, 0x7770, RZ ;  /* 0x000077700f1f7816 */ /* 0x000fe200000000ff */
[----:B------:R-:W-:Y:S01]  /*1bf80*/  IMAD.X R21, R26, 0x1, R2, P6 ;  /* 0x000000011a157824 */ /* 0x000fe200030e0602 */
[----:B------:R-:W-:Y:S01]  /*1bf90*/  ISETP.LT.AND P3, PT, R88, UR8, !P3 ;  /* 0x0000000858007c0c */ /* 0x000fe2000df61270 */
[----:B------:R2:W-:Y:S01]  /*1bfa0*/  @P0 STG.E.U8 desc[UR56][R12.64], R33 ;  /* 0x000000210c000986 */ /* 0x0005e2000c101138 */
[C---:B0-----:R-:W-:Y:S01]  /*1bfb0*/  IADD3 R22, P6, R19.reuse, R16, RZ ;  /* 0x0000001013167210 */ /* 0x041fe20007fde0ff */
[----:B------:R-:W-:Y:S02]  /*1bfc0*/  VIADD R19, R19, UR6 ;  /* 0x0000000613137c36 */ /* 0x000fe40008000000 */
[----:B------:R0:W-:Y:S01]  /*1bfd0*/  @P5 STG.E.U8 desc[UR56][R20.64], R31 ;  /* 0x0000001f14005986 */ /* 0x0001e2000c101138 */
[----:B------:R-:W-:Y:S01]  /*1bfe0*/  ISETP.LT.AND P5, PT, R89, UR8, !P4 ;  /* 0x0000000859007c0c */ /* 0x000fe2000e7a1270 */
[----:B------:R-:W-:Y:S01]  /*1bff0*/  VIADD R14, R0, 0xa ;  /* 0x0000000a000e7836 */ /* 0x000fe20000000000 */
[C---:B-1----:R-:W-:Y:S01]  /*1c000*/  PRMT R25, R15.reuse, 0x7773, RZ ;  /* 0x000077730f197816 */ /* 0x042fe200000000ff */
[----:B------:R-:W-:Y:S01]  /*1c010*/  IMAD.X R23, R26, 0x1, R17, P6 ;  /* 0x000000011a177824 */ /* 0x000fe200030e0611 */
[----:B------:R-:W-:-:S02]  /*1c020*/  PRMT R27, R15, 0x7772, RZ ;  /* 0x000077720f1b7816 */ /* 0x000fc400000000ff */
[----:B------:R-:W-:Y:S02]  /*1c030*/  PRMT R29, R15, 0x7771, RZ ;  /* 0x000077710f1d7816 */ /* 0x000fe400000000ff */
[----:B------:R-:W-:Y:S02]  /*1c040*/  SHF.R.S32.HI R15, RZ, 0x1f, R19 ;  /* 0x0000001fff0f7819 */ /* 0x000fe40000011413 */
[----:B--2---:R-:W-:Y:S01]  /*1c050*/  IADD3 R12, P6, R19, R3, RZ ;  /* 0x00000003130c7210 */ /* 0x004fe20007fde0ff */
[----:B------:R3:W-:Y:S01]  /*1c060*/  @P3 STG.E.U8 desc[UR56][R22.64], R29 ;  /* 0x0000001d16003986 */ /* 0x0007e2000c101138 */
[----:B------:R-:W-:Y:S02]  /*1c070*/  ISETP.GE.AND P0, PT, R14, UR9, PT ;  /* 0x000000090e007c0c */ /* 0x000fe4000bf06270 */
[----:B------:R-:W-:Y:S01]  /*1c080*/  ISETP.LT.AND P4, PT, R88, UR8, !P4 ;  /* 0x0000000858007c0c */ /* 0x000fe2000e781270 */
[----:B------:R-:W-:Y:S01]  /*1c090*/  IMAD.X R13, R15, 0x1, R2, P6 ;  /* 0x000000010f0d7824 */ /* 0x000fe200030e0602 */
[C---:B------:R-:W-:Y:S01]  /*1c0a0*/  IADD3 R14, P3, R19.reuse, R16, RZ ;  /* 0x00000010130e7210 */ /* 0x040fe20007f7e0ff */
[----:B------:R-:W-:Y:S01]  /*1c0b0*/  VIADD R19, R19, UR6 ;  /* 0x0000000613137c36 */ /* 0x000fe20008000000 */
[----:B------:R-:W-:Y:S01]  /*1c0c0*/  ISETP.LT.AND P6, PT, R89, UR8, !P2 ;  /* 0x0000000859007c0c */ /* 0x000fe2000d7c1270 */
[----:B0-----:R-:W-:Y:S01]  /*1c0d0*/  VIADD R21, R0, 0xb ;  /* 0x0000000b00157836 */ /* 0x001fe20000000000 */
[----:B------:R0:W-:Y:S01]  /*1c0e0*/  @P5 STG.E.U8 desc[UR56][R12.64], R27 ;  /* 0x0000001b0c005986 */ /* 0x0001e2000c101138 */
[----:B------:R-:W-:Y:S01]  /*1c0f0*/  IMAD.X R15, R15, 0x1, R17, P3 ;  /* 0x000000010f0f7824 */ /* 0x000fe200018e0611 */
[----:B------:R-:W-:-:S02]  /*1c100*/  SHF.R.S32.HI R26, RZ, 0x1f, R19 ;  /* 0x0000001fff1a7819 */ /* 0x000fc40000011413 */
[----:B------:R-:W-:Y:S02]  /*1c110*/  IADD3 R20, P5, R19, R3, RZ ;  /* 0x0000000313147210 */ /* 0x000fe40007fbe0ff */
[----:B------:R-:W-:Y:S01]  /*1c120*/  ISETP.GE.AND P3, PT, R21, UR9, PT ;  /* 0x0000000915007c0c */ /* 0x000fe2000bf66270 */
[----:B------:R1:W-:Y:S01]  /*1c130*/  @P4 STG.E.U8 desc[UR56][R14.64], R25 ;  /* 0x000000190e004986 */ /* 0x0003e2000c101138 */
[----:B---3--:R-:W-:Y:S01]  /*1c140*/  PRMT R29, R8, 0x7770, RZ ;  /* 0x00007770081d7816 */ /* 0x008fe200000000ff */
[----:B------:R-:W-:Y:S01]  /*1c150*/  IMAD.X R21, R26, 0x1, R2, P5 ;  /* 0x000000011a157824 */ /* 0x000fe200028e0602 */
[----:B------:R-:W-:Y:S01]  /*1c160*/  ISETP.LT.AND P4, PT, R88, UR8, !P2 ;  /* 0x0000000858007c0c */ /* 0x000fe2000d781270 */
[----:B------:R-:W-:Y:S01]  /*1c170*/  VIADD R24, R19, UR6 ;  /* 0x0000000613187c36 */ /* 0x000fe20008000000 */
[----:B------:R-:W-:Y:S02]  /*1c180*/  ISETP.LT.AND P5, PT, R89, UR8, !P1 ;  /* 0x0000000859007c0c */ /* 0x000fe4000cfa1270 */
[----:B------:R2:W-:Y:S01]  /*1c190*/  @P6 STG.E.U8 desc[UR56][R20.64], R29 ;  /* 0x0000001d14006986 */ /* 0x0005e2000c101138 */
[----:B0-----:R-:W-:-:S02]  /*1c1a0*/  IADD3 R12, P2, R19, R16, RZ ;  /* 0x00000010130c7210 */ /* 0x001fc40007f5e0ff */
[----:B------:R-:W-:Y:S02]  /*1c1b0*/  SHF.R.S32.HI R28, RZ, 0x1f, R24 ;  /* 0x0000001fff1c7819 */ /* 0x000fe40000011418 */
[----:B------:R-:W-:Y:S01]  /*1c1c0*/  IADD3 R22, P6, R24, R3, RZ ;  /* 0x0000000318167210 */ /* 0x000fe20007fde0ff */
[----:B------:R-:W-:Y:S01]  /*1c1d0*/  VIADD R19, R0, 0xc ;  /* 0x0000000c00137836 */ /* 0x000fe20000000000 */
[----:B------:R-:W-:Y:S01]  /*1c1e0*/  PRMT R27, R8, 0x7771, RZ ;  /* 0x00007771081b7816 */ /* 0x000fe200000000ff */
[----:B------:R-:W-:Y:S01]  /*1c1f0*/  IMAD.X R13, R26, 0x1, R17, P2 ;  /* 0x000000011a0d7824 */ /* 0x000fe200010e0611 */
[----:B-1----:R-:W-:Y:S01]  /*1c200*/  PRMT R25, R8, 0x7772, RZ ;  /* 0x0000777208197816 */ /* 0x002fe200000000ff */
[----:B------:R-:W-:Y:S01]  /*1c210*/  IMAD.X R23, R28, 0x1, R2, P6 ;  /* 0x000000011c177824 */ /* 0x000fe200030e0602 */
[----:B------:R-:W-:Y:S01]  /*1c220*/  ISETP.GE.AND P2, PT, R19, UR9, PT ;  /* 0x0000000913007c0c */ /* 0x000fe2000bf46270 */
[----:B------:R-:W-:Y:S01]  /*1c230*/  VIADD R19, R24, UR6 ;  /* 0x0000000618137c36 */ /* 0x000fe20008000000 */
[----:B------:R0:W-:Y:S04]  /*1c240*/  @P4 STG.E.U8 desc[UR56][R12.64], R27 ;  /* 0x0000001b0c004986 */ /* 0x0001e8000c101138 */
[----:B------:R1:W-:Y:S01]  /*1c250*/  @P5 STG.E.U8 desc[UR56][R22.64], R25 ;  /* 0x0000001916005986 */ /* 0x0003e2000c101138 */
[----:B------:R-:W-:Y:S01]  /*1c260*/  ISETP.LT.AND P5, PT, R88, UR8, !P1 ;  /* 0x0000000858007c0c */ /* 0x000fe2000cfa1270 */
[----:B--2---:R-:W-:Y:S01]  /*1c270*/  VIADD R21, R0, 0xd ;  /* 0x0000000d00157836 */ /* 0x004fe20000000000 */
[----:B------:R-:W-:-:S02]  /*1c280*/  IADD3 R14, P1, R24, R16, RZ ;  /* 0x00000010180e7210 */ /* 0x000fc40007f3e0ff */
[----:B------:R-:W-:Y:S02]  /*1c290*/  ISETP.LT.AND P6, PT, R89, UR8, !P0 ;  /* 0x0000000859007c0c */ /* 0x000fe4000c7c1270 */
[----:B------:R-:W-:Y:S02]  /*1c2a0*/  SHF.R.S32.HI R24, RZ, 0x1f, R19 ;  /* 0x0000001fff187819 */ /* 0x000fe40000011413 */
[----:B------:R-:W-:Y:S01]  /*1c2b0*/  IADD3 R20, P4, R19, R3, RZ ;  /* 0x0000000313147210 */ /* 0x000fe20007f9e0ff */
[----:B------:R-:W-:Y:S01]  /*1c2c0*/  IMAD.X R15, R28, 0x1, R17, P1 ;  /* 0x000000011c0f7824 */ /* 0x000fe200008e0611 */
[----:B------:R-:W-:Y:S02]  /*1c2d0*/  ISETP.GE.AND P1, PT, R21, UR9, PT ;  /* 0x0000000915007c0c */ /* 0x000fe4000bf26270 */
[----:B------:R-:W-:Y:S01]  /*1c2e0*/  PRMT R29, R8, 0x7773, RZ ;  /* 0x00007773081d7816 */ /* 0x000fe200000000ff */
[----:B------:R-:W-:Y:S01]  /*1c2f0*/  IMAD.X R21, R24, 0x1, R2, P4 ;  /* 0x0000000118157824 */ /* 0x000fe200020e0602 */
[----:B------:R-:W-:-:S02]  /*1c300*/  ISETP.LT.AND P4, PT, R88, UR8, !P0 ;  /* 0x0000000858007c0c */ /* 0x000fc4000c781270 */
[----:B0-----:R-:W-:Y:S02]  /*1c310*/  PRMT R27, R9, 0x7770, RZ ;  /* 0x00007770091b7816 */ /* 0x001fe400000000ff */
[C---:B------:R-:W-:Y:S01]  /*1c320*/  IADD3 R12, P0, R19.reuse, R16, RZ ;  /* 0x00000010130c7210 */ /* 0x040fe20007f1e0ff */
[----:B------:R-:W-:Y:S01]  /*1c330*/  VIADD R19, R19, UR6 ;  /* 0x0000000613137c36 */ /* 0x000fe20008000000 */
[----:B------:R-:W-:Y:S01]  /*1c340*/  @P5 STG.E.U8 desc[UR56][R14.64], R29 ;  /* 0x0000001d0e005986 */ /* 0x000fe2000c101138 */
[----:B------:R-:W-:Y:S02]  /*1c350*/  ISETP.LT.AND P5, PT, R89, UR8, !P3 ;  /* 0x0000000859007c0c */ /* 0x000fe4000dfa1270 */
[----:B------:R-:W-:Y:S01]  /*1c360*/  IMAD.X R13, R24, 0x1, R17, P0 ;  /* 0x00000001180d7824 */ /* 0x000fe200000e0611 */
[----:B------:R0:W-:Y:S01]  /*1c370*/  @P6 STG.E.U8 desc[UR56][R20.64], R27 ;  /* 0x0000001b14006986 */ /* 0x0001e2000c101138 */
[----:B------:R-:W-:Y:S02]  /*1c380*/  SHF.R.S32.HI R24, RZ, 0x1f, R19 ;  /* 0x0000001fff187819 */ /* 0x000fe40000011413 */
[----:B-1----:R-:W-:-:S02]  /*1c390*/  IADD3 R22, P6, R19, R3, RZ ;  /* 0x0000000313167210 */ /* 0x002fc40007fde0ff */
[C---:B------:R-:W-:Y:S01]  /*1c3a0*/  PRMT R25, R9.reuse, 0x7771, RZ ;  /* 0x0000777109197816 */ /* 0x040fe200000000ff */
[----:B------:R-:W-:Y:S02]  /*1c3b0*/  VIADD R8, R0, 0xe ;  /* 0x0000000e00087836 */ /* 0x000fe40000000000 */
[----:B------:R-:W-:Y:S02]  /*1c3c0*/  IMAD.X R23, R24, 0x1, R2, P6 ;  /* 0x0000000118177824 */ /* 0x000fe400030e0602 */
[----:B------:R1:W-:Y:S01]  /*1c3d0*/  @P4 STG.E.U8 desc[UR56][R12.64], R25 ;  /* 0x000000190c004986 */ /* 0x0003e2000c101138 */
[----:B0-----:R-:W-:Y:S01]  /*1c3e0*/  PRMT R21, R9, 0x7772, RZ ;  /* 0x0000777209157816 */ /* 0x001fe200000000ff */
[----:B------:R-:W-:Y:S01]  /*1c3f0*/  VIADD R20, R19, UR6 ;  /* 0x0000000613147c36 */ /* 0x000fe20008000000 */
[----:B------:R-:W-:Y:S02]  /*1c400*/  ISETP.LT.AND P4, PT, R88, UR8, !P3 ;  /* 0x0000000858007c0c */ /* 0x000fe4000df81270 */
[----:B------:R-:W-:Y:S01]  /*1c410*/  ISETP.LT.AND P6, PT, R89, UR8, !P2 ;  /* 0x0000000859007c0c */ /* 0x000fe2000d7c1270 */
[----:B------:R0:W-:Y:S01]  /*1c420*/  @P5 STG.E.U8 desc[UR56][R22.64], R21 ;  /* 0x0000001516005986 */ /* 0x0001e2000c101138 */
[----:B------:R-:W-:-:S02]  /*1c430*/  ISETP.GE.AND P0, PT, R8, UR9, PT ;  /* 0x0000000908007c0c */ /* 0x000fc4000bf06270 */
[-C--:B------:R-:W-:Y:S01]  /*1c440*/  IADD3 R14, P3, R19, R16.reuse, RZ ;  /* 0x00000010130e7210 */ /* 0x080fe20007f7e0ff */
[----:B------:R-:W-:Y:S01]  /*1c450*/  VIADD R19, R0, 0xf ;  /* 0x0000000f00137836 */ /* 0x000fe20000000000 */
[----:B------:R-:W-:Y:S02]  /*1c460*/  SHF.R.S32.HI R26, RZ, 0x1f, R20 ;  /* 0x0000001fff1a7819 */ /* 0x000fe40000011414 */
[----:B------:R-:W-:Y:S01]  /*1c470*/  IADD3 R8, P5, R20, R3, RZ ;  /* 0x0000000314087210 */ /* 0x000fe20007fbe0ff */
[----:B------:R-:W-:Y:S01]  /*1c480*/  IMAD.X R15, R24, 0x1, R17, P3 ;  /* 0x00000001180f7824 */ /* 0x000fe200018e0611 */
[----:B------:R-:W-:Y:S02]  /*1c490*/  PRMT R27, R9, 0x7773, RZ ;  /* 0x00007773091b7816 */ /* 0x000fe400000000ff */
[----:B-1----:R-:W-:Y:S01]  /*1c4a0*/  PRMT R25, R10, 0x7770, RZ ;  /* 0x000077700a197816 */ /* 0x002fe200000000ff */
[----:B------:R-:W-:Y:S01]  /*1c4b0*/  IMAD.X R9, R26, 0x1, R2, P5 ;  /* 0x000000011a097824 */ /* 0x000fe200028e0602 */
[----:B------:R-:W-:Y:S01]  /*1c4c0*/  ISETP.GE.AND P3, PT, R19, UR9, PT ;  /* 0x0000000913007c0c */ /* 0x000fe2000bf66270 */
[----:B------:R-:W-:Y:S01]  /*1c4d0*/  VIADD R19, R20, UR6 ;  /* 0x0000000614137c36 */ /* 0x000fe20008000000 */
[----:B------:R-:W-:Y:S01]  /*1c4e0*/  ISETP.LT.AND P5, PT, R88, UR8, !P2 ;  /* 0x0000000858007c0c */ /* 0x000fe2000d7a1270 */
[----:B------:R1:W-:Y:S01]  /*1c4f0*/  @P4 STG.E.U8 desc[UR56][R14.64], R27 ;  /* 0x0000001b0e004986 */ /* 0x0003e2000c101138 */
[----:B------:R-:W-:Y:S01]  /*1c500*/  IADD3 R12, P2, R20, R16, RZ ;  /* 0x00000010140c7210 */ /* 0x000fe20007f5e0ff */
[----:B0-----:R-:W-:Y:S01]  /*1c510*/  VIADD R21, R0, 0x10 ;  /* 0x0000001000157836 */ /* 0x001fe20000000000 */
[----:B------:R-:W-:Y:S01]  /*1c520*/  SHF.R.S32.HI R22, RZ, 0x1f, R19 ;  /* 0x0000001fff167819 */ /* 0x000fe20000011413 */
[----:B------:R0:W-:Y:S01]  /*1c530*/  @P6 STG.E.U8 desc[UR56][R8.64], R25 ;  /* 0x0000001908006986 */ /* 0x0001e2000c101138 */
[----:B------:R-:W-:-:S02]  /*1c540*/  ISETP.LT.AND P6, PT, R89, UR8, !P1 ;  /* 0x0000000859007c0c */ /* 0x000fc4000cfc1270 */
[----:B------:R-:W-:Y:S01]  /*1c550*/  IADD3 R20, P4, R19, R3, RZ ;  /* 0x0000000313147210 */ /* 0x000fe20007f9e0ff */
[--C-:B------:R-:W-:Y:S01]  /*1c560*/  IMAD.X R13, R26, 0x1, R17.reuse, P2 ;  /* 0x000000011a0d7824 */ /* 0x100fe200010e0611 */
[----:B------:R-:W-:Y:S02]  /*1c570*/  ISETP.GE.AND P2, PT, R21, UR9, PT ;  /* 0x0000000915007c0c */ /* 0x000fe4000bf46270 */
[----:B-1----:R-:W-:Y:S01]  /*1c580*/  PRMT R27, R10, 0x7771, RZ ;  /* 0x000077710a1b7816 */ /* 0x002fe200000000ff */
[----:B------:R-:W-:Y:S01]  /*1c590*/  IMAD.X R21, R22, 0x1, R2, P4 ;  /* 0x0000000116157824 */ /* 0x000fe200020e0602 */
[----:B------:R-:W-:Y:S02]  /*1c5a0*/  ISETP.LT.AND P4, PT, R88, UR8, !P1 ;  /* 0x0000000858007c0c */ /* 0x000fe4000cf81270 */
[----:B0-----:R-:W-:Y:S02]  /*1c5b0*/  PRMT R25, R10, 0x7772, RZ ;  /* 0x000077720a197816 */ /* 0x001fe400000000ff */
[C---:B------:R-:W-:Y:S01]  /*1c5c0*/  IADD3 R8, P1, R19.reuse, R16, RZ ;  /* 0x0000001013087210 */ /* 0x040fe20007f3e0ff */
[----:B------:R-:W-:Y:S01]  /*1c5d0*/  VIADD R19, R19, UR6 ;  /* 0x0000000613137c36 */ /* 0x000fe20008000000 */
[----:B------:R0:W-:Y:S01]  /*1c5e0*/  @P5 STG.E.U8 desc[UR56][R12.64], R27 ;  /* 0x0000001b0c005986 */ /* 0x0001e2000c101138 */
[----:B------:R-:W-:Y:S01]  /*1c5f0*/  ISETP.LT.AND P5, PT, R89, UR8, !P0 ;  /* 0x0000000859007c0c */ /* 0x000fe2000c7a1270 */
[----:B------:R-:W-:Y:S01]  /*1c600*/  VIADD R15, R0, 0x11 ;  /* 0x00000011000f7836 */ /* 0x000fe20000000000 */
[----:B------:R-:W-:Y:S01]  /*1c610*/  PRMT R23, R10, 0x7773, RZ ;  /* 0x000077730a177816 */ /* 0x000fe200000000ff */
[----:B------:R1:W-:Y:S01]  /*1c620*/  @P6 STG.E.U8 desc[UR56][R20.64], R25 ;  /* 0x0000001914006986 */ /* 0x0003e2000c101138 */
[----:B------:R-:W-:Y:S01]  /*1c630*/  IMAD.X R9, R22, 0x1, R17, P1 ;  /* 0x0000000116097824 */ /* 0x000fe200008e0611 */
[----:B------:R-:W-:-:S02]  /*1c640*/  SHF.R.S32.HI R22, RZ, 0x1f, R19 ;  /* 0x0000001fff167819 */ /* 0x000fc40000011413 */
[-C--:B------:R-:W-:Y:S02]  /*1c650*/  IADD3 R14, P6, R19, R3.reuse, RZ ;  /* 0x00000003130e7210 */ /* 0x080fe40007fde0ff */
[----:B------:R-:W-:Y:S01]  /*1c660*/  ISETP.LT.AND P0, PT, R88, UR8, !P0 ;  /* 0x0000000858007c0c */ /* 0x000fe2000c701270 */
[----:B------:R2:W-:Y:S01]  /*1c670*/  @P4 STG.E.U8 desc[UR56][R8.64], R23 ;  /* 0x0000001708004986 */ /* 0x0005e2000c101138 */
[----:B------:R-:W-:Y:S01]  /*1c680*/  ISETP.GE.AND P1, PT, R15, UR9, PT ;  /* 0x000000090f007c0c */ /* 0x000fe2000bf26270 */
[C---:B------:R-:W-:Y:S01]  /*1c690*/  IMAD.X R15, R22.reuse, 0x1, R2, P6 ;  /* 0x00000001160f7824 */ /* 0x040fe200030e0602 */
[C---:B0-----:R-:W-:Y:S01]  /*1c6a0*/  IADD3 R12, P4, R19.reuse, R16, RZ ;  /* 0x00000010130c7210 */ /* 0x041fe20007f9e0ff */
[----:B------:R-:W-:Y:S01]  /*1c6b0*/  VIADD R10, R19, UR6 ;  /* 0x00000006130a7c36 */ /* 0x000fe20008000000 */
[----:B-1----:R-:W-:Y:S02]  /*1c6c0*/  PRMT R25, R11, 0x7770, RZ ;  /* 0x000077700b197816 */ /* 0x002fe400000000ff */
[----:B------:R-:W-:Y:S01]  /*1c6d0*/  ISETP.LT.AND P6, PT, R89, UR8, !P3 ;  /* 0x0000000859007c0c */ /* 0x000fe2000dfc1270 */
[----:B------:R-:W-:Y:S01]  /*1c6e0*/  IMAD.X R13, R22, 0x1, R17, P4 ;  /* 0x00000001160d7824 */ /* 0x000fe200020e0611 */
[----:B------:R-:W-:Y:S01]  /*1c6f0*/  SHF.R.S32.HI R24, RZ, 0x1f, R10 ;  /* 0x0000001fff187819 */ /* 0x000fe2000001140a */
[----:B------:R0:W-:Y:S01]  /*1c700*/  @P5 STG.E.U8 desc[UR56][R14.64], R25 ;  /* 0x000000190e005986 */ /* 0x0001e2000c101138 */
[----:B------:R-:W-:-:S02]  /*1c710*/  IADD3 R20, P5, R10, R3, RZ ;  /* 0x000000030a147210 */ /* 0x000fc40007fbe0ff */
[C---:B--2---:R-:W-:Y:S02]  /*1c720*/  PRMT R23, R11.reuse, 0x7771, RZ ;  /* 0x000077710b177816 */ /* 0x044fe400000000ff */
[----:B------:R-:W-:Y:S01]  /*1c730*/  PRMT R19, R11, 0x7772, RZ ;  /* 0x000077720b137816 */ /* 0x000fe200000000ff */
[----:B------:R-:W-:Y:S01]  /*1c740*/  IMAD.X R21, R24, 0x1, R2, P5 ;  /* 0x0000000118157824 */ /* 0x000fe200028e0602 */
[----:B------:R-:W-:Y:S01]  /*1c750*/  ISETP.LT.AND P5, PT, R88, UR8, !P3 ;  /* 0x0000000858007c0c */ /* 0x000fe2000dfa1270 */
[----:B------:R1:W-:Y:S01]  /*1c760*/  @P0 STG.E.U8 desc[UR56][R12.64], R23 ;  /* 0x000000170c000986 */ /* 0x0003e2000c101138 */
[C---:B0-----:R-:W-:Y:S01]  /*1c770*/  VIADD R14, R10.reuse, UR6 ;  /* 0x000000060a0e7c36 */ /* 0x041fe20008000000 */
[----:B------:R-:W-:-:S04]  /*1c780*/  IADD3 R8, P0, R10, R16, RZ ;  /* 0x000000100a087210 */ /* 0x000fc80007f1e0ff */
[----:B------:R-:W-:Y:S02]  /*1c790*/  SHF.R.S32.HI R15, RZ, 0x1f, R14 ;  /* 0x0000001fff0f7819 */ /* 0x000fe4000001140e */
[----:B------:R-:W-:Y:S01]  /*1c7a0*/  IADD3 R10, P3, R14, R3, RZ ;  /* 0x000000030e0a7210 */ /* 0x000fe20007f7e0ff */
[----:B------:R0:W-:Y:S01]  /*1c7b0*/  @P6 STG.E.U8 desc[UR56][R20.64], R19 ;  /* 0x0000001314006986 */ /* 0x0001e2000c101138 */
[----:B-1----:R-:W-:Y:S02]  /*1c7c0*/  PRMT R23, R11, 0x7773, RZ ;  /* 0x000077730b177816 */ /* 0x002fe400000000ff */
[----:B------:R-:W-:Y:S01]  /*1c7d0*/  ISETP.LT.AND P6, PT, R89, UR8, !P2 ;  /* 0x0000000859007c0c */ /* 0x000fe2000d7c1270 */
[----:B------:R-:W-:Y:S01]  /*1c7e0*/  IMAD.X R11, R15, 0x1, R2, P3 ;  /* 0x000000010f0b7824 */ /* 0x000fe200018e0602 */
[----:B------:R-:W-:Y:S02]  /*1c7f0*/  ISETP.LT.AND P3, PT, R88, UR8, !P2 ;  /* 0x0000000858007c0c */ /* 0x000fe4000d761270 */
[----:B------:R-:W-:Y:S01]  /*1c800*/  IADD3 R12, P2, R14, R16, RZ ;  /* 0x000000100e0c7210 */ /* 0x000fe20007f5e0ff */
[----:B------:R-:W-:Y:S01]  /*1c810*/  IMAD.X R9, R24, 0x1, R17, P0 ;  /* 0x0000000118097824 */ /* 0x000fe200000e0611 */
[----:B------:R-:W-:Y:S01]  /*1c820*/  PRMT R25, R4, 0x7770, RZ ;  /* 0x0000777004197816 */ /* 0x000fe200000000ff */
[----:B------:R-:W-:-:S02]  /*1c830*/  VIADD R22, R0, 0x13 ;  /* 0x0000001300167836 */ /* 0x000fc40000000000 */
[----:B------:R-:W-:Y:S01]  /*1c840*/  IMAD.X R13, R15, 0x1, R17, P2 ;  /* 0x000000010f0d7824 */ /* 0x000fe200010e0611 */
[----:B0-----:R-:W-:Y:S01]  /*1c850*/  PRMT R21, R4, 0x7771, RZ ;  /* 0x0000777104157816 */ /* 0x001fe200000000ff */
[----:B------:R0:W-:Y:S01]  /*1c860*/  @P5 STG.E.U8 desc[UR56][R8.64], R23 ;  /* 0x0000001708005986 */ /* 0x0001e2000c101138 */
[----:B------:R-:W-:Y:S01]  /*1c870*/  VIADD R19, R14, UR6 ;  /* 0x000000060e137c36 */ /* 0x000fe20008000000 */
[----:B------:R-:W-:Y:S02]  /*1c880*/  ISETP.LT.AND P5, PT, R89, UR8, !P1 ;  /* 0x0000000859007c0c */ /* 0x000fe4000cfa1270 */
[----:B------:R-:W-:Y:S01]  /*1c890*/  @P6 STG.E.U8 desc[UR56][R10.64], R25 ;  /* 0x000000190a006986 */ /* 0x000fe2000c101138 */
[----:B------:R-:W-:Y:S01]  /*1c8a0*/  VIADD R26, R0, 0x12 ;  /* 0x00000012001a7836 */ /* 0x000fe20000000000 */
[----:B------:R-:W-:Y:S02]  /*1c8b0*/  ISETP.GE.AND P0, PT, R22, UR9, PT ;  /* 0x0000000916007c0c */ /* 0x000fe4000bf06270 */
[----:B------:R1:W-:Y:S01]  /*1c8c0*/  @P3 STG.E.U8 desc[UR56][R12.64], R21 ;  /* 0x000000150c003986 */ /* 0x0003e2000c101138 */
[----:B------:R-:W-:Y:S01]  /*1c8d0*/  ISETP.LT.AND P3, PT, R88, UR4, !P1 ;  /* 0x0000000458007c0c */ /* 0x000fe2000cf61270 */
[----:B------:R-:W-:Y:S01]  /*1c8e0*/  VIADD R20, R0, 0x14 ;  /* 0x0000001400147836 */ /* 0x000fe20000000000 */
[----:B------:R-:W-:Y:S01]  /*1c8f0*/  SHF.R.S32.HI R22, RZ, 0x1f, R19 ;  /* 0x0000001fff167819 */ /* 0x000fe20000011413 */
[----:B------:R-:W-:Y:S01]  /*1c900*/  ULDC UR4, c[0x0][0x228] ;  /* 0x00008a0000047ab9 */ /* 0x000fe20000000800 */
[----:B------:R-:W-:-:S02]  /*1c910*/  IADD3 R14, P6, R19, R3, RZ ;  /* 0x00000003130e7210 */ /* 0x000fc40007fde0ff */
[C---:B0-----:R-:W-:Y:S02]  /*1c920*/  IADD3 R8, P1, R19.reuse, R16, RZ ;  /* 0x0000001013087210 */ /* 0x041fe40007f3e0ff */
[----:B------:R-:W-:Y:S01]  /*1c930*/  ISETP.GE.AND P4, PT, R26, UR9, PT ;  /* 0x000000091a007c0c */ /* 0x000fe2000bf86270 */
[----:B------:R-:W-:Y:S01]  /*1c940*/  IMAD.X R15, R22, 0x1, R2, P6 ;  /* 0x00000001160f7824 */ /* 0x000fe200030e0602 */
[----:B------:R-:W-:Y:S01]  /*1c950*/  ISETP.GE.AND P2, PT, R20, UR9, PT ;  /* 0x0000000914007c0c */ /* 0x000fe2000bf46270 */
[----:B------:R-:W-:Y:S01]  /*1c960*/  VIADD R20, R19, UR6 ;  /* 0x0000000613147c36 */ /* 0x000fe20008000000 */
[----:B------:R-:W-:Y:S01]  /*1c970*/  PRMT R23, R4, 0x7772, RZ ;  /* 0x0000777204177816 */ /* 0x000fe200000000ff */
[----:B-1----:R-:W-:Y:S01]  /*1c980*/  VIADD R12, R0, 0x15 ;  /* 0x00000015000c7836 */ /* 0x002fe20000000000 */
[----:B------:R-:W-:Y:S01]  /*1c990*/  PRMT R21, R4, 0x7773, RZ ;  /* 0x0000777304157816 */ /* 0x000fe200000000ff */
[----:B------:R-:W-:Y:S01]  /*1c9a0*/  IMAD.X R9, R22, 0x1, R17, P1 ;  /* 0x0000000116097824 */ /* 0x000fe200008e0611 */
[----:B------:R-:W-:Y:S01]  /*1c9b0*/  ISETP.LT.AND P6, PT, R89, UR5, !P4 ;  /* 0x0000000559007c0c */ /* 0x000fe2000e7c1270 */
[----:B------:R-:W-:Y:S01]  /*1c9c0*/  @P5 STG.E.U8 desc[UR56][R14.64], R23 ;  /* 0x000000170e005986 */ /* 0x000fe2000c101138 */
[----:B------:R-:W-:Y:S01]  /*1c9d0*/  ISETP.LT.AND P4, PT, R88, UR4, !P4 ;  /* 0x0000000458007c0c */ /* 0x000fe2000e781270 */
[----:B------:R-:W-:Y:S01]  /*1c9e0*/  ULDC UR5, c[0x0][0x228] ;  /* 0x00008a0000057ab9 */ /* 0x000fe20000000800 */
[----:B------:R-:W-:Y:S01]  /*1c9f0*/  SHF.R.S32.HI R24, RZ, 0x1f, R20 ;  /* 0x0000001fff187819 */ /* 0x000fe20000011414 */
[----:B------:R0:W-:Y:S01]  /*1ca00*/  @P3 STG.E.U8 desc[UR56][R8.64], R21 ;  /* 0x0000001508003986 */ /* 0x0001e2000c101138 */
[----:B------:R-:W-:-:S02]  /*1ca10*/  IADD3 R10, P5, R20, R3, RZ ;  /* 0x00000003140a7210 */ /* 0x000fc40007fbe0ff */
[----:B------:R-:W-:Y:S01]  /*1ca20*/  PRMT R19, R5, 0x7770, RZ ;  /* 0x0000777005137816 */ /* 0x000fe200000000ff */
[----:B------:R-:W-:Y:S01]  /*1ca30*/  VIADD R4, R20, UR6 ;  /* 0x0000000614047c36 */ /* 0x000fe20008000000 */
[----:B------:R-:W-:Y:S01]  /*1ca40*/  ISETP.GE.AND P1, PT, R12, UR9, PT ;  /* 0x000000090c007c0c */ /* 0x000fe2000bf26270 */
[----:B------:R-:W-:Y:S01]  /*1ca50*/  ULDC UR4, c[0x0][0x228] ;  /* 0x00008a0000047ab9 */ /* 0x000fe20000000800 */
[-C--:B------:R-:W-:Y:S01]  /*1ca60*/  IADD3 R12, P3, R20, R16.reuse, RZ ;  /* 0x00000010140c7210 */ /* 0x080fe20007f7e0ff */
[C---:B------:R-:W-:Y:S01]  /*1ca70*/  IMAD.X R11, R24.reuse, 0x1, R2, P5 ;  /* 0x00000001180b7824 */ /* 0x040fe200028e0602 */
[----:B------:R-:W-:Y:S02]  /*1ca80*/  ISETP.LT.AND P5, PT, R89, UR5, !P0 ;  /* 0x0000000559007c0c */ /* 0x000fe4000c7a1270 */
[----:B0-----:R-:W-:Y:S01]  /*1ca90*/  PRMT R21, R5, 0x7771, RZ ;  /* 0x0000777105157816 */ /* 0x001fe200000000ff */
[----:B------:R-:W-:Y:S01]  /*1caa0*/  IMAD.X R13, R24, 0x1, R17, P3 ;  /* 0x00000001180d7824 */ /* 0x000fe200018e0611 */
[----:B------:R0:W-:Y:S01]  /*1cab0*/  @P6 STG.E.U8 desc[UR56][R10.64], R19 ;  /* 0x000000130a006986 */ /* 0x0001e2000c101138 */
[----:B------:R-:W-:Y:S01]  /*1cac0*/  SHF.R.S32.HI R15, RZ, 0x1f, R4 ;  /* 0x0000001fff0f7819 */ /* 0x000fe20000011404 */
[----:B------:R-:W-:Y:S01]  /*1cad0*/  VIADD R14, R0, 0x16 ;  /* 0x00000016000e7836 */ /* 0x000fe20000000000 */
[----:B------:R-:W-:Y:S01]  /*1cae0*/  IADD3 R8, P6, R4, R3, RZ ;  /* 0x0000000304087210 */ /* 0x000fe20007fde0ff */
[----:B------:R1:W-:Y:S01]  /*1caf0*/  @P4 STG.E.U8 desc[UR56][R12.64], R21 ;  /* 0x000000150c004986 */ /* 0x0003e2000c101138 */
[----:B------:R-:W-:Y:S01]  /*1cb00*/  ISETP.LT.AND P4, PT, R88, UR4, !P0 ;  /* 0x0000000458007c0c */ /* 0x000fe2000c781270 */
[----:B------:R-:W-:Y:S01]  /*1cb10*/  ULDC UR4, c[0x0][0x228] ;  /* 0x00008a0000047ab9 */ /* 0x000fe20000000800 */
[----:B------:R-:W-:Y:S01]  /*1cb20*/  VIADD R20, R0, 0x17 ;  /* 0x0000001700147836 */ /* 0x000fe20000000000 */
[----:B------:R-:W-:Y:S01]  /*1cb30*/  ULDC UR5, c[0x0][0x228] ;  /* 0x00008a0000057ab9 */ /* 0x000fe20000000800 */
[----:B------:R-:W-:Y:S01]  /*1cb40*/  IMAD.X R9, R15, 0x1, R2, P6 ;  /* 0x000000010f097824 */ /* 0x000fe200030e0602 */
[----:B0-----:R-:W-:-:S02]  /*1cb50*/  IADD3 R10, P0, R4, R16, RZ ;  /* 0x00000010040a7210 */ /* 0x001fc40007f1e0ff */
[----:B------:R-:W-:-:S03]  /*1cb60*/  PRMT R19, R5, 0x7772, RZ ;  /* 0x0000777205137816 */ /* 0x000fc600000000ff */
[----:B------:R-:W-:Y:S01]  /*1cb70*/  IMAD.X R11, R15, 0x1, R17, P0 ;  /* 0x000000010f0b7824 */ /* 0x000fe200000e0611 */
[----:B------:R-:W-:Y:S01]  /*1cb80*/  PRMT R15, R5, 0x7773, RZ ;  /* 0x00007773050f7816 */ /* 0x000fe200000000ff */
[----:B------:R0:W-:Y:S01]  /*1cb90*/  @P5 STG.E.U8 desc[UR56][R8.64], R19 ;  /* 0x0000001308005986 */ /* 0x0001e2000c101138 */
[----:B------:R-:W-:Y:S01]  /*1cba0*/  ISETP.GE.AND P3, PT, R14, UR9, PT ;  /* 0x000000090e007c0c */ /* 0x000fe2000bf66270 */
[----:B------:R-:W-:Y:S01]  /*1cbb0*/  VIADD R14, R4, UR6 ;  /* 0x00000006040e7c36 */ /* 0x000fe20008000000 */
[----:B------:R-:W-:Y:S01]  /*1cbc0*/  ISETP.LT.AND P5, PT, R89, UR4, !P2 ;  /* 0x0000000459007c0c */ /* 0x000fe2000d7a1270 */
[----:B------:R-:W-:Y:S01]  /*1cbd0*/  ULDC UR4, c[0x0][0x228] ;  /* 0x00008a0000047ab9 */ /* 0x000fe20000000800 */
[----:B------:R2:W-:Y:S01]  /*1cbe0*/  @P4 STG.E.U8 desc[UR56][R10.64], R15 ;  /* 0x0000000f0a004986 */ /* 0x0005e2000c101138 */
[----:B------:R-:W-:Y:S01]  /*1cbf0*/  ISETP.LT.AND P4, PT, R88, UR4, !P2 ;  /* 0x0000000458007c0c */ /* 0x000fe2000d781270 */
[----:B------:R-:W-:Y:S01]  /*1cc00*/  ULDC UR4, c[0x0][0x228] ;  /* 0x00008a0000047ab9 */ /* 0x000fe20000000800 */
[----:B-1----:R-:W-:-:S02]  /*1cc10*/  SHF.R.S32.HI R13, RZ, 0x1f, R14 ;  /* 0x0000001fff0d7819 */ /* 0x002fc4000001140e */
[CC--:B------:R-:W-:Y:S02]  /*1cc20*/  IADD3 R4, P6, R14.reuse, R3.reuse, RZ ;  /* 0x000000030e047210 */ /* 0x0c0fe40007fde0ff */
[CC--:B------:R-:W-:Y:S01]  /*1cc30*/  IADD3 R12, P2, R14.reuse, R16.reuse, RZ ;  /* 0x000000100e0c7210 */ /* 0x0c0fe20007f5e0ff */
[----:B0-----:R-:W-:Y:S01]  /*1cc40*/  VIADD R8, R14, UR6 ;  /* 0x000000060e087c36 */ /* 0x001fe20008000000 */
[C---:B------:R-:W-:Y:S01]  /*1cc50*/  PRMT R9, R6.reuse, 0x7770, RZ ;  /* 0x0000777006097816 */ /* 0x040fe200000000ff */
[C---:B------:R-:W-:Y:S01]  /*1cc60*/  IMAD.X R5, R13.reuse, 0x1, R2, P6 ;  /* 0x000000010d057824 */ /* 0x040fe200030e0602 */
[----:B------:R-:W-:Y:S01]  /*1cc70*/  PRMT R23, R6, 0x7771, RZ ;  /* 0x0000777106177816 */ /* 0x000fe200000000ff */
[----:B------:R-:W-:Y:S01]  /*1cc80*/  IMAD.X R13, R13, 0x1, R17, P2 ;  /* 0x000000010d0d7824 */ /* 0x000fe200010e0611 */
[----:B------:R-:W-:Y:S01]  /*1cc90*/  ISETP.LT.AND P6, PT, R89, UR5, !P1 ;  /* 0x0000000559007c0c */ /* 0x000fe2000cfc1270 */
[----:B--2---:R-:W-:Y:S01]  /*1cca0*/  VIADD R10, R0, 0x18 ;  /* 0x00000018000a7836 */ /* 0x004fe20000000000 */
[----:B------:R-:W-:Y:S01]  /*1ccb0*/  ISETP.GE.AND P0, PT, R20, UR9, PT ;  /* 0x0000000914007c0c */ /* 0x000fe2000bf06270 */
[----:B------:R0:W-:Y:S01]  /*1ccc0*/  @P5 STG.E.U8 desc[UR56][R4.64], R9 ;  /* 0x0000000904005986 */ /* 0x0001e2000c101138 */
[----:B------:R-:W-:Y:S01]  /*1ccd0*/  SHF.R.S32.HI R20, RZ, 0x1f, R8 ;  /* 0x0000001fff147819 */ /* 0x000fe20000011408 */
[C---:B------:R-:W-:Y:S01]  /*1cce0*/  VIADD R19, R8.reuse, UR6 ;  /* 0x0000000608137c36 */ /* 0x040fe20008000000 */
[----:B------:R-:W-:Y:S01]  /*1ccf0*/  IADD3 R14, P5, R8, R3, RZ ;  /* 0x00000003080e7210 */ /* 0x000fe20007fbe0ff */
[----:B------:R1:W-:Y:S01]  /*1cd00*/  @P4 STG.E.U8 desc[UR56][R12.64], R23 ;  /* 0x000000170c004986 */ /* 0x0003e2000c101138 */
[----:B------:R-:W-:Y:S01]  /*1cd10*/  ISETP.LT.AND P4, PT, R88, UR4, !P1 ;  /* 0x0000000458007c0c */ /* 0x000fe2000cf81270 */
[----:B------:R-:W-:Y:S01]  /*1cd20*/  ULDC UR5, c[0x0][0x228] ;  /* 0x00008a0000057ab9 */ /* 0x000fe20000000800 */
[----:B------:R-:W-:Y:S01]  /*1cd30*/  ISETP.GE.AND P2, PT, R10, UR9, PT ;  /* 0x000000090a007c0c */ /* 0x000fe2000bf46270 */
[----:B------:R-:W-:Y:S01]  /*1cd40*/  IMAD.X R15, R20, 0x1, R2, P5 ;  /* 0x00000001140f7824 */ /* 0x000fe200028e0602 */
[----:B------:R-:W-:Y:S01]  /*1cd50*/  PRMT R21, R6, 0x7772, RZ ;  /* 0x0000777206157816 */ /* 0x000fe200000000ff */
[----:B------:R-:W-:Y:S01]  /*1cd60*/  ULDC UR4, c[0x0][0x228] ;  /* 0x00008a0000047ab9 */ /* 0x000fe20000000800 */
[----:B0-----:R-:W-:-:S02]  /*1cd70*/  IADD3 R4, P1, R8, R16, RZ ;  /* 0x0000001008047210 */ /* 0x001fc40007f3e0ff */
[----:B------:R-:W0:Y:S01]  /*1cd80*/  LDS.128 R8, [R18] ;  /* 0x0000000012087984 */ /* 0x000e220000000c00 */
[----:B------:R-:W-:Y:S01]  /*1cd90*/  ISETP.LT.AND P5, PT, R89, UR5, !P3 ;  /* 0x0000000559007c0c */ /* 0x000fe2000dfa1270 */
[----:B------:R-:W-:Y:S01]  /*1cda0*/  ULDC UR5, c[0x0][0x228] ;  /* 0x00008a0000057ab9 */ /* 0x000fe20000000800 */
[----:B------:R-:W-:Y:S01]  /*1cdb0*/  SHF.R.S32.HI R22, RZ, 0x1f, R19 ;  /* 0x0000001fff167819 */ /* 0x000fe20000011413 */
[----:B------:R2:W-:Y:S01]  /*1cdc0*/  @P6 STG.E.U8 desc[UR56][R14.64], R21 ;  /* 0x000000150e006986 */ /* 0x0005e2000c101138 */
[----:B-1----:R-:W-:Y:S01]  /*1cdd0*/  IADD3 R12, P6, R19, R3, RZ ;  /* 0x00000003130c7210 */ /* 0x002fe20007fde0ff */
[----:B------:R-:W-:Y:S01]  /*1cde0*/  IMAD.X R5, R20, 0x1, R17, P1 ;  /* 0x0000000114057824 */ /* 0x000fe200008e0611 */
[----:B------:R-:W-:-:S03]  /*1cdf0*/  PRMT R25, R6, 0x7773, RZ ;  /* 0x0000777306197816 */ /* 0x000fc600000000ff */
[----:B------:R-:W-:Y:S01]  /*1ce00*/  IMAD.X R13, R22, 0x1, R2, P6 ;  /* 0x00000001160d7824 */ /* 0x000fe200030e0602 */
[----:B------:R-:W-:Y:S01]  /*1ce10*/  ISETP.LT.AND P3, PT, R88, UR4, !P3 ;  /* 0x0000000458007c0c */ /* 0x000fe2000df61270 */
[----:B------:R1:W-:Y:S01]  /*1ce20*/  @P4 STG.E.U8 desc[UR56][R4.64], R25 ;  /* 0x0000001904004986 */ /* 0x0003e2000c101138 */
[----:B------:R-:W-:Y:S01]  /*1ce30*/  ULDC UR4, c[0x0][0x228] ;  /* 0x00008a0000047ab9 */ /* 0x000fe20000000800 */
[----:B--2---:R-:W-:Y:S02]  /*1ce40*/  PRMT R21, R7, 0x7770, RZ ;  /* 0x0000777007157816 */ /* 0x004fe400000000ff */
[C---:B------:R-:W-:Y:S01]  /*1ce50*/  IADD3 R14, P4, R19.reuse, R16, RZ ;  /* 0x00000010130e7210 */ /* 0x040fe20007f9e0ff */
[----:B------:R-:W-:Y:S02]  /*1ce60*/  VIADD R19, R19, UR6 ;  /* 0x0000000613137c36 */ /* 0x000fe40008000000 */
[----:B------:R2:W-:Y:S01]  /*1ce70*/  @P5 STG.E.U8 desc[UR56][R12.64], R21 ;  /* 0x000000150c005986 */ /* 0x0005e2000c101138 */
[----:B------:R-:W-:Y:S01]  /*1ce80*/  ISETP.LT.AND P5, PT, R89, UR4, !P0 ;  /* 0x0000000459007c0c */ /* 0x000fe2000c7a1270 */
[----:B------:R-:W-:Y:S01]  /*1ce90*/  IMAD.X R15, R22, 0x1, R17, P4 ;  /* 0x00000001160f7824 */ /* 0x000fe200020e0611 */
[----:B------:R-:W-:Y:S01]  /*1cea0*/  SHF.R.S32.HI R20, RZ, 0x1f, R19 ;  /* 0x0000001fff147819 */ /* 0x000fe20000011413 */
[----:B------:R-:W-:Y:S01]  /*1ceb0*/  ULDC UR4, c[0x0][0x228] ;  /* 0x00008a0000047ab9 */ /* 0x000fe20000000800 */
[----:B-1----:R-:W-:-:S02]  /*1cec0*/  IADD3 R4, P6, R19, R3, RZ ;  /* 0x0000000313047210 */ /* 0x002fc40007fde0ff */
[C---:B------:R-:W-:Y:S01]  /*1ced0*/  PRMT R23, R7.reuse, 0x7771, RZ ;  /* 0x0000777107177816 */ /* 0x040fe200000000ff */
[----:B------:R-:W-:Y:S02]  /*1cee0*/  VIADD R6, R0, 0x1a ;  /* 0x0000001a00067836 */ /* 0x000fe40000000000 */
[----:B------:R-:W-:Y:S01]  /*1cef0*/  IMAD.X R5, R20, 0x1, R2, P6 ;  /* 0x0000000114057824 */ /* 0x000fe200030e0602 */
[----:B--2---:R-:W-:Y:S01]  /*1cf00*/  PRMT R21, R7, 0x7772, RZ ;  /* 0x0000777207157816 */ /* 0x004fe200000000ff */
[----:B------:R-:W-:Y:S01]  /*1cf10*/  VIADD R18, R19, UR6 ;  /* 0x0000000613127c36 */ /* 0x000fe20008000000 */
[----:B------:R-:W-:Y:S01]  /*1cf20*/  ISETP.LT.AND P0, PT, R88, UR4, !P0 ;  /* 0x0000000458007c0c */ /* 0x000fe2000c701270 */
[----:B------:R1:W-:Y:S01]  /*1cf30*/  @P3 STG.E.U8 desc[UR56][R14.64], R23 ;  /* 0x000000170e003986 */ /* 0x0003e2000c101138 */
[----:B------:R-:W-:Y:S01]  /*1cf40*/  ISETP.LT.AND P3, PT, R89, UR5, !P2 ;  /* 0x0000000559007c0c */ /* 0x000fe2000d761270 */
[----:B------:R-:W-:Y:S01]  /*1cf50*/  VIADD R24, R0, 0x19 ;  /* 0x0000001900187836 */ /* 0x000fe20000000000 */
[----:B------:R-:W-:Y:S01]  /*1cf60*/  ISETP.GE.AND P4, PT, R6, UR9, PT ;  /* 0x0000000906007c0c */ /* 0x000fe2000bf86270 */
[----:B------:R2:W-:Y:S01]  /*1cf70*/  @P5 STG.E.U8 desc[UR56][R4.64], R21 ;  /* 0x0000001504005986 */ /* 0x0005e2000c101138 */
[----:B------:R-:W-:Y:S01]  /*1cf80*/  IADD3 R12, P5, R19, R16, RZ ;  /* 0x00000010130c7210 */ /* 0x000fe20007fbe0ff */
[----:B------:R-:W-:Y:S01]  /*1cf90*/  ULDC UR4, c[0x0][0x228] ;  /* 0x00008a0000047ab9 */ /* 0x000fe20000000800 */
[----:B------:R-:W-:Y:S01]  /*1cfa0*/  SHF.R.S32.HI R22, RZ, 0x1f, R18 ;  /* 0x0000001fff167819 */ /* 0x000fe20000011412 */
[----:B------:R-:W-:Y:S01]  /*1cfb0*/  ULDC UR5, c[0x0][0x228] ;  /* 0x00008a0000057ab9 */ /* 0x000fe20000000800 */
[----:B------:R-:W-:Y:S01]  /*1cfc0*/  IADD3 R6, P6, R18, R3, RZ ;  /* 0x0000000312067210 */ /* 0x000fe20007fde0ff */
[----:B------:R-:W-:-:S02]  /*1cfd0*/  IMAD.X R13, R20, 0x1, R17, P5 ;  /* 0x00000001140d7824 */ /* 0x000fc400028e0611 */
[----:B-1----:R-:W-:Y:S01]  /*1cfe0*/  VIADD R14, R0, 0x1b ;  /* 0x0000001b000e7836 */ /* 0x002fe20000000000 */
[----:B------:R-:W-:Y:S01]  /*1cff0*/  PRMT R15, R7, 0x7773, RZ ;  /* 0x00007773070f7816 */ /* 0x000fe200000000ff */
[----:B------:R-:W-:Y:S01]  /*1d000*/  IMAD.X R7, R22, 0x1, R2, P6 ;  /* 0x0000000116077824 */ /* 0x000fe200030e0602 */
[----:B------:R-:W-:Y:S02]  /*1d010*/  ISETP.GE.AND P1, PT, R24, UR9, PT ;  /* 0x0000000918007c0c */ /* 0x000fe4000bf26270 */
[----:B0-----:R-:W-:Y:S02]  /*1d020*/  PRMT R19, R8, 0x7770, RZ ;  /* 0x0000777008137816 */ /* 0x001fe400000000ff */
[----:B------:R-:W-:Y:S01]  /*1d030*/  ISETP.GE.AND P5, PT, R14, UR9, PT ;  /* 0x000000090e007c0c */ /* 0x000fe2000bfa6270 */
[----:B------:R-:W-:Y:S01]  /*1d040*/  VIADD R14, R18, UR6 ;  /* 0x00000006120e7c36 */ /* 0x000fe20008000000 */
[----:B------:R0:W-:Y:S01]  /*1d050*/  @P0 STG.E.U8 desc[UR56][R12.64], R15 ;  /* 0x0000000f0c000986 */ /* 0x0001e2000c101138 */
[----:B------:R-:W-:Y:S01]  /*1d060*/  ISETP.LT.AND P2, PT, R88, UR4, !P2 ;  /* 0x0000000458007c0c */ /* 0x000fe2000d741270 */
[----:B------:R-:W-:Y:S01]  /*1d070*/  ULDC UR4, c[0x0][0x228] ;  /* 0x00008a0000047ab9 */ /* 0x000fe20000000800 */
[----:B------:R-:W-:Y:S01]  /*1d080*/  ISETP.LT.AND P0, PT, R89, UR5, !P1 ;  /* 0x0000000559007c0c */ /* 0x000fe2000cf01270 */
[----:B------:R1:W-:Y:S01]  /*1d090*/  @P3 STG.E.U8 desc[UR56][R6.64], R19 ;  /* 0x0000001306003986 */ /* 0x0003e2000c101138 */
[----:B--2---:R-:W-:-:S02]  /*1d0a0*/  IADD3 R4, P3, R18, R16, RZ ;  /* 0x0000001012047210 */ /* 0x004fc40007f7e0ff */
[----:B------:R-:W-:Y:S01]  /*1d0b0*/  PRMT R21, R8, 0x7771, RZ ;  /* 0x0000777108157816 */ /* 0x000fe200000000ff */
[----:B------:R-:W-:Y:S01]  /*1d0c0*/  VIADD R20, R0, 0x1c ;  /* 0x0000001c00147836 */ /* 0x000fe20000000000 */
[----:B------:R-:W-:Y:S02]  /*1d0d0*/  SHF.R.S32.HI R18, RZ, 0x1f, R14 ;  /* 0x0000001fff127819 */ /* 0x000fe4000001140e */
[----:B0-----:R-:W-:Y:S01]  /*1d0e0*/  IADD3 R12, P6, R14, R3, RZ ;  /* 0x000000030e0c7210 */ /* 0x001fe20007fde0ff */
[----:B------:R-:W-:Y:S01]  /*1d0f0*/  IMAD.X R5, R22, 0x1, R17, P3 ;  /* 0x0000000116057824 */ /* 0x000fe200018e0611 */
[C---:B------:R-:W-:Y:S01]  /*1d100*/  PRMT R15, R8.reuse, 0x7773, RZ ;  /* 0x00007773080f7816 */ /* 0x040fe200000000ff */
[----:B------:R-:W-:Y:S01]  /*1d110*/  ULDC UR5, c[0x0][0x228] ;  /* 0x00008a0000057ab9 */ /* 0x000fe20000000800 */
[----:B-1----:R-:W-:Y:S01]  /*1d120*/  PRMT R19, R8, 0x7772, RZ ;  /* 0x0000777208137816 */ /* 0x002fe200000000ff */
[----:B------:R-:W-:Y:S01]  /*1d130*/  IMAD.X R13, R18, 0x1, R2, P6 ;  /* 0x00000001120d7824 */ /* 0x000fe200030e0602 */
[----:B------:R0:W-:Y:S01]  /*1d140*/  @P2 STG.E.U8 desc[UR56][R4.64], R21 ;  /* 0x0000001504002986 */ /* 0x0001e2000c101138 */
[----:B------:R-:W-:Y:S01]  /*1d150*/  ISETP.LT.AND P1, PT, R88, UR4, !P1 ;  /* 0x0000000458007c0c */ /* 0x000fe2000cf21270 */
[----:B------:R-:W-:-:S02]  /*1d160*/  ULDC UR4, c[0x0][0x228] ;  /* 0x00008a0000047ab9 */ /* 0x000fc40000000800 */
[----:B------:R1:W-:Y:S01]  /*1d170*/  @P0 STG.E.U8 desc[UR56][R12.64], R19 ;  /* 0x000000130c000986 */ /* 0x0003e2000c101138 */
[C---:B------:R-:W-:Y:S01]  /*1d180*/  IADD3 R6, P0, R14.reuse, R16, RZ ;  /* 0x000000100e067210 */ /* 0x040fe20007f1e0ff */
[----:B------:R-:W-:Y:S01]  /*1d190*/  VIADD R14, R14, UR6 ;  /* 0x000000060e0e7c36 */ /* 0x000fe20008000000 */
[----:B------:R-:W-:Y:S01]  /*1d1a0*/  ISETP.LT.AND P2, PT, R89, UR4, !P4 ;  /* 0x0000000459007c0c */ /* 0x000fe2000e741270 */
[----:B------:R-:W-:Y:S02]  /*1d1b0*/  ULDC UR4, c[0x0][0x228] ;  /* 0x00008a0000047ab9 */ /* 0x000fe40000000800 */
[----:B------:R-:W-:Y:S01]  /*1d1c0*/  IMAD.X R7, R18, 0x1, R17, P0 ;  /* 0x0000000112077824 */ /* 0x000fe200000e0611 */
[----:B------:R-:W-:Y:S02]  /*1d1d0*/  SHF.R.S32.HI R18, RZ, 0x1f, R14 ;  /* 0x0000001fff127819 */ /* 0x000fe4000001140e */
[C---:B0-----:R-:W-:Y:S01]  /*1d1e0*/  IADD3 R4, P6, R14.reuse, R3, RZ ;  /* 0x000000030e047210 */ /* 0x041fe20007fde0ff */
[----:B------:R-:W-:Y:S01]  /*1d1f0*/  VIADD R8, R14, UR6 ;  /* 0x000000060e087c36 */ /* 0x000fe20008000000 */
[----:B------:R-:W-:-:S03]  /*1d200*/  PRMT R21, R9, 0x7770, RZ ;  /* 0x0000777009157816 */ /* 0x000fc600000000ff */
[----:B------:R-:W-:Y:S01]  /*1d210*/  IMAD.X R5, R18, 0x1, R2, P6 ;  /* 0x0000000112057824 */ /* 0x000fe200030e0602 */
[----:B------:R-:W-:Y:S01]  /*1d220*/  ISETP.LT.AND P4, PT, R88, UR4, !P4 ;  /* 0x0000000458007c0c */ /* 0x000fe2000e781270 */
[----:B------:R0:W-:Y:S01]  /*1d230*/  @P1 STG.E.U8 desc[UR56][R6.64], R15 ;  /* 0x0000000f06001986 */ /* 0x0001e2000c101138 */
[----:B------:R-:W-:Y:S01]  /*1d240*/  ISETP.LT.AND P6, PT, R89, UR5, !P5 ;  /* 0x0000000559007c0c */ /* 0x000fe2000efc1270 */
[----:B------:R-:W-:Y:S01]  /*1d250*/  ULDC UR4, c[0x0][0x228] ;  /* 0x00008a0000047ab9 */ /* 0x000fe20000000800 */
[----:B------:R-:W-:Y:S01]  /*1d260*/  ISETP.GE.AND P3, PT, R20, UR9, PT ;  /* 0x0000000914007c0c */ /* 0x000fe2000bf66270 */
[----:B------:R-:W-:Y:S01]  /*1d270*/  VIADD R20, R0, 0x1d ;  /* 0x0000001d00147836 */ /* 0x000fe20000000000 */
[----:B------:R2:W-:Y:S01]  /*1d280*/  @P2 STG.E.U8 desc[UR56][R4.64], R21 ;  /* 0x0000001504002986 */ /* 0x0005e2000c101138 */
[----:B-1----:R-:W-:Y:S01]  /*1d290*/  IADD3 R12, P1, R14, R16, RZ ;  /* 0x000000100e0c7210 */ /* 0x002fe20007f3e0ff */
[----:B------:R-:W-:Y:S01]  /*1d2a0*/  ULDC UR5, c[0x0][0x228] ;  /* 0x00008a0000057ab9 */ /* 0x000fe20000000800 */
[----:B------:R-:W-:-:S02]  /*1d2b0*/  SHF.R.S32.HI R14, RZ, 0x1f, R8 ;  /* 0x0000001fff0e7819 */ /* 0x000fc40000011408 */
[----:B0-----:R-:W-:Y:S01]  /*1d2c0*/  IADD3 R6, P2, R8, R3, RZ ;  /* 0x0000000308067210 */ /* 0x001fe20007f5e0ff */
[----:B------:R-:W-:Y:S01]  /*1d2d0*/  IMAD.X R13, R18, 0x1, R17, P1 ;  /* 0x00000001120d7824 */ /* 0x000fe200008e0611 */
[----:B------:R-:W-:Y:S01]  /*1d2e0*/  ISETP.GE.AND P0, PT, R20, UR9, PT ;  /* 0x0000000914007c0c */ /* 0x000fe2000bf06270 */
[----:B------:R-:W-:Y:S01]  /*1d2f0*/  VIADD R20, R0, 0x1e ;  /* 0x0000001e00147836 */ /* 0x000fe20000000000 */
[C---:B------:R-:W-:Y:S01]  /*1d300*/  PRMT R19, R9.reuse, 0x7771, RZ ;  /* 0x0000777109137816 */ /* 0x040fe200000000ff */
[----:B------:R-:W-:Y:S01]  /*1d310*/  IMAD.X R7, R14, 0x1, R2, P2 ;  /* 0x000000010e077824 */ /* 0x000fe200010e0602 */
[----:B------:R-:W-:Y:S01]  /*1d320*/  PRMT R15, R9, 0x7772, RZ ;  /* 0x00007772090f7816 */ /* 0x000fe200000000ff */
[----:B------:R-:W-:Y:S02]  /*1d330*/  VIADD R18, R0, 0x1f ;  /* 0x0000001f00127836 */ /* 0x000fe40000000000 */
[C---:B------:R-:W-:Y:S01]  /*1d340*/  VIADD R0, R8.reuse, UR6 ;  /* 0x0000000608007c36 */ /* 0x040fe20008000000 */
[----:B------:R0:W-:Y:S01]  /*1d350*/  @P4 STG.E.U8 desc[UR56][R12.64], R19 ;  /* 0x000000130c004986 */ /* 0x0001e2000c101138 */
[----:B--2---:R-:W-:-:S03]  /*1d360*/  IADD3 R4, P4, R8, R16, RZ ;  /* 0x0000001008047210 */ /* 0x004fc60007f9e0ff */
[----:B------:R1:W-:Y:S01]  /*1d370*/  @P6 STG.E.U8 desc[UR56][R6.64], R15 ;  /* 0x0000000f06006986 */ /* 0x0003e2000c101138 */
[----:B------:R-:W-:Y:S02]  /*1d380*/  SHF.R.S32.HI R8, RZ, 0x1f, R0 ;  /* 0x0000001fff087819 */ /* 0x000fe40000011400 */
[----:B------:R-:W-:Y:S01]  /*1d390*/  ISETP.LT.AND P2, PT, R88, UR4, !P5 ;  /* 0x0000000458007c0c */ /* 0x000fe2000ef41270 */
[----:B------:R-:W-:Y:S01]  /*1d3a0*/  IMAD.X R5, R14, 0x1, R17, P4 ;  /* 0x000000010e057824 */ /* 0x000fe200020e0611 */
[----:B------:R-:W-:Y:S01]  /*1d3b0*/  ISETP.LT.AND P5, PT, R89, UR5, !P3 ;  /* 0x0000000559007c0c */ /* 0x000fe2000dfa1270 */
[----:B------:R-:W-:Y:S01]  /*1d3c0*/  ULDC UR4, c[0x0][0x228] ;  /* 0x00008a0000047ab9 */ /* 0x000fe20000000800 */
[----:B0-----:R-:W-:Y:S01]  /*1d3d0*/  IADD3 R12, P6, R0, R3, RZ ;  /* 0x00000003000c7210 */ /* 0x001fe20007fde0ff */
[----:B------:R-:W-:Y:S01]  /*1d3e0*/  ULDC UR5, c[0x0][0x228] ;  /* 0x00008a0000057ab9 */ /* 0x000fe20000000800 */
[----:B------:R-:W-:Y:S01]  /*1d3f0*/  ISETP.LT.AND P3, PT, R88, UR7, !P3 ;  /* 0x0000000758007c0c */ /* 0x000fe2000df61270 */
[----:B------:R-:W-:-:S02]  /*1d400*/  ULDC UR7, c[0x0][0x228] ;  /* 0x00008a0000077ab9 */ /* 0x000fc40000000800 */
[----:B------:R-:W-:Y:S01]  /*1d410*/  IMAD.X R13, R8, 0x1, R2, P6 ;  /* 0x00000001080d7824 */ /* 0x000fe200030e0602 */
[C---:B-1----:R-:W-:Y:S01]  /*1d420*/  IADD3 R6, P6, R0.reuse, R16, RZ ;  /* 0x0000001000067210 */ /* 0x042fe20007fde0ff */
[----:B------:R-:W-:Y:S01]  /*1d430*/  VIADD R0, R0, UR6 ;  /* 0x0000000600007c36 */ /* 0x000fe20008000000 */
[----:B------:R-:W-:Y:S02]  /*1d440*/  PRMT R21, R9, 0x7773, RZ ;  /* 0x0000777309157816 */ /* 0x000fe400000000ff */
[----:B------:R-:W-:Y:S01]  /*1d450*/  PRMT R19, R10, 0x7770, RZ ;  /* 0x000077700a137816 */ /* 0x000fe200000000ff */
[----:B------:R-:W-:Y:S01]  /*1d460*/  IMAD.X R7, R8, 0x1, R17, P6 ;  /* 0x0000000108077824 */ /* 0x000fe200030e0611 */
[----:B------:R-:W-:Y:S01]  /*1d470*/  PRMT R15, R10, 0x7771, RZ ;  /* 0x000077710a0f7816 */ /* 0x000fe200000000ff */
[----:B------:R0:W-:Y:S01]  /*1d480*/  @P2 STG.E.U8 desc[UR56][R4.64], R21 ;  /* 0x0000001504002986 */ /* 0x0001e2000c101138 */
[----:B------:R-:W-:Y:S01]  /*1d490*/  VIADD R14, R0, UR6 ;  /* 0x00000006000e7c36 */ /* 0x000fe20008000000 */
[----:B------:R-:W-:-:S02]  /*1d4a0*/  ISETP.GE.AND P4, PT, R18, UR9, PT ;  /* 0x0000000912007c0c */ /* 0x000fc4000bf86270 */
[----:B------:R1:W-:Y:S01]  /*1d4b0*/  @P5 STG.E.U8 desc[UR56][R12.64], R19 ;  /* 0x000000130c005986 */ /* 0x0003e2000c101138 */
[----:B------:R-:W-:-:S03]  /*1d4c0*/  SHF.R.S32.HI R18, RZ, 0x1f, R0 ;  /* 0x0000001fff127819 */ /* 0x000fc60000011400 */
[----:B------:R2:W-:Y:S01]  /*1d4d0*/  @P3 STG.E.U8 desc[UR56][R6.64], R15 ;  /* 0x0000000f06003986 */ /* 0x0005e2000c101138 */
[-C--:B0-----:R-:W-:Y:S02]  /*1d4e0*/  IADD3 R4, P3, R0, R16.reuse, RZ ;  /* 0x0000001000047210 */ /* 0x081fe40007f7e0ff */
[----:B------:R-:W-:Y:S02]  /*1d4f0*/  ISETP.GE.AND P1, PT, R20, UR9, PT ;  /* 0x0000000914007c0c */ /* 0x000fe4000bf26270 */
[----:B-1----:R-:W-:Y:S01]  /*1d500*/  SHF.R.S32.HI R13, RZ, 0x1f, R14 ;  /* 0x0000001fff0d7819 */ /* 0x002fe2000001140e */
[--C-:B------:R-:W-:Y:S01]  /*1d510*/  IMAD.X R5, R18, 0x1, R17.reuse, P3 ;  /* 0x0000000112057824 */ /* 0x100fe200018e0611 */
[CC--:B--2---:R-:W-:Y:S02]  /*1d520*/  IADD3 R6, P5, R14.reuse, R3.reuse, RZ ;  /* 0x000000030e067210 */ /* 0x0c4fe40007fbe0ff */
[----:B------:R-:W-:Y:S01]  /*1d530*/  ISETP.LT.AND P6, PT, R89, UR4, !P0 ;  /* 0x0000000459007c0c */ /* 0x000fe2000c7c1270 */
[----:B------:R-:W-:Y:S01]  /*1d540*/  ULDC UR4, c[0x0][0x228] ;  /* 0x00008a0000047ab9 */ /* 0x000fe20000000800 */
[----:B------:R-:W-:Y:S01]  /*1d550*/  IADD3 R12, P3, R14, R16, RZ ;  /* 0x000000100e0c7210 */ /* 0x000fe20007f7e0ff */
[----:B------:R-:W-:Y:S01]  /*1d560*/  IMAD.X R7, R13, 0x1, R2, P5 ;  /* 0x000000010d077824 */ /* 0x000fe200028e0602 */
[----:B------:R-:W-:Y:S01]  /*1d570*/  ISETP.LT.AND P5, PT, R89, UR5, !P1 ;  /* 0x0000000559007c0c */ /* 0x000fe2000cfa1270 */
[----:B------:R-:W-:Y:S01]  /*1d580*/  ULDC UR5, c[0x0][0x228] ;  /* 0x00008a0000057ab9 */ /* 0x000fe20000000800 */
[----:B------:R-:W-:Y:S01]  /*1d590*/  IADD3 R8, P2, R0, R3, RZ ;  /* 0x0000000300087210 */ /* 0x000fe20007f5e0ff */
[----:B------:R-:W-:Y:S01]  /*1d5a0*/  VIADD R0, R14, UR6 ;  /* 0x000000060e007c36 */ /* 0x000fe20008000000 */
[C---:B------:R-:W-:Y:S01]  /*1d5b0*/  ISETP.LT.AND P0, PT, R88.reuse, UR4, !P0 ;  /* 0x0000000458007c0c */ /* 0x040fe2000c701270 */
[----:B------:R-:W-:Y:S01]  /*1d5c0*/  IMAD.X R13, R13, 0x1, R17, P3 ;  /* 0x000000010d0d7824 */ /* 0x000fe200018e0611 */
[----:B------:R-:W-:Y:S01]  /*1d5d0*/  ULDC UR4, c[0x0][0x228] ;  /* 0x00008a0000047ab9 */ /* 0x000fe20000000800 */
[----:B------:R-:W-:-:S02]  /*1d5e0*/  ISETP.LT.AND P1, PT, R88, UR5, !P1 ;  /* 0x0000000558007c0c */ /* 0x000fc4000cf21270 */
[----:B------:R-:W-:Y:S01]  /*1d5f0*/  ISETP.LT.AND P3, PT, R89, UR7, !P4 ;  /* 0x0000000759007c0c */ /* 0x000fe2000e761270 */
[----:B------:R-:W-:Y:S01]  /*1d600*/  IMAD.X R9, R18, 0x1, R2, P2 ;  /* 0x0000000112097824 */ /* 0x000fe200010e0602 */
[----:B------:R-:W-:Y:S02]  /*1d610*/  ISETP.LT.AND P4, PT, R88, UR4, !P4 ;  /* 0x0000000458007c0c */ /* 0x000fe4000e781270 */
[----:B------:R-:W-:Y:S02]  /*1d620*/  SHF.R.S32.HI R18, RZ, 0x1f, R0 ;  /* 0x0000001fff127819 */ /* 0x000fe40000011400 */
[----:B------:R-:W-:Y:S02]  /*1d630*/  IADD3 R14, P2, R0, R3, RZ ;  /* 0x00000003000e7210 */ /* 0x000fe40007f5e0ff */
[C---:B------:R-:W-:Y:S02]  /*1d640*/  PRMT R25, R10.reuse, 0x7772, RZ ;  /* 0x000077720a197816 */ /* 0x040fe400000000ff */
[----:B------:R-:W-:-:S02]  /*1d650*/  PRMT R23, R10, 0x7773, RZ ;  /* 0x000077730a177816 */ /* 0x000fc400000000ff */
[C---:B------:R-:W-:Y:S02]  /*1d660*/  PRMT R3, R11.reuse, 0x7773, RZ ;  /* 0x000077730b037816 */ /* 0x040fe400000000ff */
[C---:B------:R-:W-:Y:S02]  /*1d670*/  PRMT R19, R11.reuse, 0x7772, RZ ;  /* 0x000077720b137816 */ /* 0x040fe400000000ff */
[C---:B------:R-:W-:Y:S02]  /*1d680*/  PRMT R21, R11.reuse, 0x7771, RZ ;  /* 0x000077710b157816 */ /* 0x040fe400000000ff */
[----:B------:R-:W-:Y:S01]  /*1d690*/  PRMT R11, R11, 0x7770, RZ ;  /* 0x000077700b0b7816 */ /* 0x000fe200000000ff */
[----:B------:R-:W-:Y:S01]  /*1d6a0*/  IMAD.X R15, R18, 0x1, R2, P2 ;  /* 0x00000001120f7824 */ /* 0x000fe200010e0602 */
[----:B------:R0:W-:Y:S01]  /*1d6b0*/  @P6 STG.E.U8 desc[UR56][R8.64], R25 ;  /* 0x0000001908006986 */ /* 0x0001e2000c101138 */
[----:B------:R-:W-:-:S03]  /*1d6c0*/  IADD3 R16, P2, R0, R16, RZ ;  /* 0x0000001000107210 */ /* 0x000fc60007f5e0ff */
[----:B------:R0:W-:Y:S04]  /*1d6d0*/  @P0 STG.E.U8 desc[UR56][R4.64], R23 ;  /* 0x0000001704000986 */ /* 0x0001e8000c101138 */
[----:B------:R0:W-:Y:S04]  /*1d6e0*/  @P5 STG.E.U8 desc[UR56][R6.64], R11 ;  /* 0x0000000b06005986 */ /* 0x0001e8000c101138 */
[----:B------:R0:W-:Y:S01]  /*1d6f0*/  @P1 STG.E.U8 desc[UR56][R12.64], R21 ;  /* 0x000000150c001986 */ /* 0x0001e2000c101138 */
[----:B------:R-:W-:-:S03]  /*1d700*/  IMAD.X R17, R18, 0x1, R17, P2 ;  /* 0x0000000112117824 */ /* 0x000fc600010e0611 */
[----:B------:R0:W-:Y:S01]  /*1d710*/  @P3 STG.E.U8 desc[UR56][R14.64], R19 ;  /* 0x000000130e003986 */ /* 0x0001e2000c101138 */
[----:B------:R-:W-:Y:S05]  /*1d720*/  @!P4 EXIT ;  /* 0x000000000000c94d */ /* 0x000fea0003800000 */
[----:B------:R-:W-:Y:S01]  /*1d730*/  STG.E.U8 desc[UR56][R16.64], R3 ;  /* 0x0000000310007986 */ /* 0x000fe2000c101138 */
[----:B------:R-:W-:Y:S05]  /*1d740*/  EXIT ;  /* 0x000000000000794d */ /* 0x000fea0003800000 */
.L_x_3:
[----:B------:R-:W-:-:S00]  /*1d750*/  BRA `(.L_x_3) ;  /* 0xfffffffc00fc7947 */ /* 0x000fc0000383ffff */
[----:B------:R-:W-:-:S00]  /*1d760*/  NOP ;  /* 0x0000000000007918 */ /* 0x000fc00000000000 */
        /* <DEDUP_REMOVED lines=9> */
.L_x_4:


//--------------------- .nv.shared.matmul_kernel  --------------------------
	.section	.nv.shared.matmul_kernel,"aw",@nobits
	.sectionflags	@""
	.align	16
	.zero		1024


//--------------------- .nv.shared.reserved.0     --------------------------
	.section	.nv.shared.reserved.0,"aw",@nobits
	.weak		__nv_reservedSMEM_offset_0_alias
	.size		__nv_reservedSMEM_offset_0_alias, 0, 0
	.other		__nv_reservedSMEM_offset_0_alias,@"STO_CUDA_RESERVED_SHARED STV_DEFAULT"
__nv_reservedSMEM_offset_0_alias:
	.zero		0


//--------------------- .nv.constant0.matmul_kernel --------------------------
	.section	.nv.constant0.matmul_kernel,"a",@progbits
	.sectionflags	@""
	.align	4
.nv.constant0.matmul_kernel:
	.zero		608


//--------------------- SYMBOLS --------------------------

	.type		.nv.reservedSmem.offset0,@object
	.size		.nv.reservedSmem.offset0,0x4
